def matmul_kernel(
    a_ptr,
    b_ptr,
    c_ptr,
    M,
    N,
    K,
    stride_am,
    stride_ak,
    stride_bk,
    stride_bn,
    stride_cm,
    stride_cn,
    BLOCK_M: tl.constexpr,
    BLOCK_N: tl.constexpr,
    BLOCK_K: tl.constexpr,
    GROUP_M: tl.constexpr,
):
    pid = tl.program_id(axis=0)
    num_pid_m = tl.cdiv(M, BLOCK_M)
    num_pid_n = tl.cdiv(N, BLOCK_N)
    num_pid_in_group = GROUP_M * num_pid_n
    group_id = pid // num_pid_in_group
    first_pid_m = group_id * GROUP_M
    group_size_m = min(num_pid_m - first_pid_m, GROUP_M)
    pid_m = first_pid_m + ((pid % num_pid_in_group) % group_size_m)
    pid_n = (pid % num_pid_in_group) // group_size_m

    offs_am = (pid_m * BLOCK_M + tl.arange(0, BLOCK_M)) % M
    offs_bn = (pid_n * BLOCK_N + tl.arange(0, BLOCK_N)) % N
    offs_k = tl.arange(0, BLOCK_K)
    a_ptrs = a_ptr + offs_am[:, None] * stride_am + offs_k[None, :] * stride_ak
    b_ptrs = b_ptr + offs_k[:, None] * stride_bk + offs_bn[None, :] * stride_bn

    acc = tl.zeros((BLOCK_M, BLOCK_N), dtype=tl.float32)
    for kk in range(0, tl.cdiv(K, BLOCK_K)):
        a = tl.load(a_ptrs, mask=offs_k[None, :] < K - kk * BLOCK_K, other=0.0)
        b = tl.load(b_ptrs, mask=offs_k[:, None] < K - kk * BLOCK_K, other=0.0)
        acc = tl.dot(a, b, acc)
        a_ptrs += BLOCK_K * stride_ak
        b_ptrs += BLOCK_K * stride_bk

    c = acc.to(c_ptr.dtype.element_ty)
    offs_cm = pid_m * BLOCK_M + tl.arange(0, BLOCK_M)
    offs_cn = pid_n * BLOCK_N + tl.arange(0, BLOCK_N)
    c_ptrs = c_ptr + offs_cm[:, None] * stride_cm + offs_cn[None, :] * stride_cn
    mask = (offs_cm[:, None] < M) & (offs_cn[None, :] < N)
    tl.store(c_ptrs, c, mask=mask)

# config = {"BLOCK_K": 32, "BLOCK_M": 512, "BLOCK_N": 256, "GROUP_M": 8, "arch": "sm_90", "dtype": "fp32", "num_ctas": 1, "num_stages": 3, "num_warps": 2}
# arch = sm_90


// ===== COMPILED SASS (sm_90a) =====

	.target	sm_90a

	.elftype	@"ET_EXEC"


//--------------------- .note.nv.tkinfo           --------------------------
	.section	.note.nv.tkinfo,"",@"SHT_NOTE"
	.sectionflags	@"SHF_NOTE_NV_TKINFO"
	.tkinfo
        /*0018*/ 	.word	0x00000002
        /*0030*/ 	.string	""
        /*0030*/ 	.string	"ptxas"
        /*0030*/ 	.string	"Cuda compilation tools, release 13.0, V13.0.88"
        /*0030*/ 	.string	"Build cuda_13.0.r13.0/compiler.36424714_0"
        /*0030*/ 	.string	"-v  -suppress-debug-info  -lineinfo  -arch sm_90a "



//--------------------- .note.nv.cuinfo           --------------------------
	.section	.note.nv.cuinfo,"",@"SHT_NOTE"
	.sectionflags	@"SHF_NOTE_NV_CUINFO"
        /*0018*/ 	.short	0x0002
        /*001a*/ 	.short	0x005a
        /*001c*/ 	.short	0x0082
	.zero		2


//--------------------- .nv.info                  --------------------------
	.section	.nv.info,"",@"SHT_CUDA_INFO"
	.align	4


	//----- nvinfo : EIATTR_REGCOUNT
	.align		4
        /*0000*/ 	.byte	0x04, 0x2f
        /*0002*/ 	.short	(.L_1 - .L_0)
	.align		4
.L_0:
        /*0004*/ 	.word	index@(matmul_kernel)
        /*0008*/ 	.word	0x000000ff


	//----- nvinfo : EIATTR_FRAME_SIZE
	.align		4
.L_1:
        /*000c*/ 	.byte	0x04, 0x11
        /*000e*/ 	.short	(.L_3 - .L_2)
	.align		4
.L_2:
        /*0010*/ 	.word	index@(matmul_kernel)
        /*0014*/ 	.word	0x000048e0


	//----- nvinfo : EIATTR_MIN_STACK_SIZE
	.align		4
.L_3:
        /*0018*/ 	.byte	0x04, 0x12
        /*001a*/ 	.short	(.L_5 - .L_4)
	.align		4
.L_4:
        /*001c*/ 	.word	index@(matmul_kernel)
        /*0020*/ 	.word	0x000048e0
.L_5:


//--------------------- .nv.compat                --------------------------
	.section	.nv.compat,"",@"SHT_CUDA_COMPAT_INFO"
	.align	4
        /*0000*/ 	.byte	0x02, 0x09, 0x01, 0x00, 0x02, 0x02, 0x01, 0x00, 0x02, 0x05, 0x05, 0x00, 0x03, 0x07, 0x01, 0x01
        /*0010*/ 	.byte	0x02, 0x03, 0x00, 0x00, 0x02, 0x06, 0x01, 0x00, 0x04, 0x0b, 0x08, 0x00, 0x00, 0x00, 0x00, 0x00
        /*0020*/ 	.byte	0x00, 0x00, 0x00, 0x00


//--------------------- .nv.info.matmul_kernel    --------------------------
	.section	.nv.info.matmul_kernel,"",@"SHT_CUDA_INFO"
	.sectionflags	@""
	.align	4


	//----- nvinfo : EIATTR_CUDA_API_VERSION
	.align		4
        /*0000*/ 	.byte	0x04, 0x37
        /*0002*/ 	.short	(.L_7 - .L_6)
.L_6:
        /*0004*/ 	.word	0x00000082


	//----- nvinfo : EIATTR_KPARAM_INFO
	.align		4
.L_7:
        /*0008*/ 	.byte	0x04, 0x17
        /*000a*/ 	.short	(.L_9 - .L_8)
.L_8:
        /*000c*/ 	.word	0x00000000
        /*0010*/ 	.short	0x000d
        /*0012*/ 	.short	0x0048
        /*0014*/ 	.byte	0x00, 0xf4, 0x21, 0x00


	//----- nvinfo : EIATTR_KPARAM_INFO
	.align		4
.L_9:
        /*0018*/ 	.byte	0x04, 0x17
        /*001a*/ 	.short	(.L_11 - .L_10)
.L_10:
        /*001c*/ 	.word	0x00000000
        /*0020*/ 	.short	0x000c
        /*0022*/ 	.short	0x0040
        /*0024*/ 	.byte	0x00, 0xf4, 0x21, 0x00


	//----- nvinfo : EIATTR_KPARAM_INFO
	.align		4
.L_11:
        /*0028*/ 	.byte	0x04, 0x17
        /*002a*/ 	.short	(.L_13 - .L_12)
.L_12:
        /*002c*/ 	.word	0x00000000
        /*0030*/ 	.short	0x000b
        /*0032*/ 	.short	0x0038
        /*0034*/ 	.byte	0x00, 0xf0, 0x11, 0x00


	//----- nvinfo : EIATTR_KPARAM_INFO
	.align		4
.L_13:
        /*0038*/ 	.byte	0x04, 0x17
        /*003a*/ 	.short	(.L_15 - .L_14)
.L_14:
        /*003c*/ 	.word	0x00000000
        /*0040*/ 	.short	0x000a
        /*0042*/ 	.short	0x0034
        /*0044*/ 	.byte	0x00, 0xf0, 0x11, 0x00


	//----- nvinfo : EIATTR_KPARAM_INFO
	.align		4
.L_15:
        /*0048*/ 	.byte	0x04, 0x17
        /*004a*/ 	.short	(.L_17 - .L_16)
.L_16:
        /*004c*/ 	.word	0x00000000
        /*0050*/ 	.short	0x0009
        /*0052*/ 	.short	0x0030
        /*0054*/ 	.byte	0x00, 0xf0, 0x11, 0x00


	//----- nvinfo : EIATTR_KPARAM_INFO
	.align		4
.L_17:
        /*0058*/ 	.byte	0x04, 0x17
        /*005a*/ 	.short	(.L_19 - .L_18)
.L_18:
        /*005c*/ 	.word	0x00000000
        /*0060*/ 	.short	0x0008
        /*0062*/ 	.short	0x002c
        /*0064*/ 	.byte	0x00, 0xf0, 0x11, 0x00


	//----- nvinfo : EIATTR_KPARAM_INFO
	.align		4
.L_19:
        /*0068*/ 	.byte	0x04, 0x17
        /*006a*/ 	.short	(.L_21 - .L_20)
.L_20:
        /*006c*/ 	.word	0x00000000
        /*0070*/ 	.short	0x0007
        /*0072*/ 	.short	0x0028
        /*0074*/ 	.byte	0x00, 0xf0, 0x11, 0x00


	//----- nvinfo : EIATTR_KPARAM_INFO
	.align		4
.L_21:
        /*0078*/ 	.byte	0x04, 0x17
        /*007a*/ 	.short	(.L_23 - .L_22)
.L_22:
        /*007c*/ 	.word	0x00000000
        /*0080*/ 	.short	0x0006
        /*0082*/ 	.short	0x0024
        /*0084*/ 	.byte	0x00, 0xf0, 0x11, 0x00


	//----- nvinfo : EIATTR_KPARAM_INFO
	.align		4
.L_23:
        /*0088*/ 	.byte	0x04, 0x17
        /*008a*/ 	.short	(.L_25 - .L_24)
.L_24:
        /*008c*/ 	.word	0x00000000
        /*0090*/ 	.short	0x0005
        /*0092*/ 	.short	0x0020
        /*0094*/ 	.byte	0x00, 0xf0, 0x11, 0x00


	//----- nvinfo : EIATTR_KPARAM_INFO
	.align		4
.L_25:
        /*0098*/ 	.byte	0x04, 0x17
        /*009a*/ 	.short	(.L_27 - .L_26)
.L_26:
        /*009c*/ 	.word	0x00000000
        /*00a0*/ 	.short	0x0004
        /*00a2*/ 	.short	0x001c
        /*00a4*/ 	.byte	0x00, 0xf0, 0x11, 0x00


	//----- nvinfo : EIATTR_KPARAM_INFO
	.align		4
.L_27:
        /*00a8*/ 	.byte	0x04, 0x17
        /*00aa*/ 	.short	(.L_29 - .L_28)
.L_28:
        /*00ac*/ 	.word	0x00000000
        /*00b0*/ 	.short	0x0003
        /*00b2*/ 	.short	0x0018
        /*00b4*/ 	.byte	0x00, 0xf0, 0x11, 0x00


	//----- nvinfo : EIATTR_KPARAM_INFO
	.align		4
.L_29:
        /*00b8*/ 	.byte	0x04, 0x17
        /*00ba*/ 	.short	(.L_31 - .L_30)
.L_30:
        /*00bc*/ 	.word	0x00000000
        /*00c0*/ 	.short	0x0002
        /*00c2*/ 	.short	0x0010
        /*00c4*/ 	.byte	0x00, 0xf4, 0x21, 0x00


	//----- nvinfo : EIATTR_KPARAM_INFO
	.align		4
.L_31:
        /*00c8*/ 	.byte	0x04, 0x17
        /*00ca*/ 	.short	(.L_33 - .L_32)
.L_32:
        /*00cc*/ 	.word	0x00000000
        /*00d0*/ 	.short	0x0001
        /*00d2*/ 	.short	0x0008
        /*00d4*/ 	.byte	0x00, 0xf4, 0x21, 0x00


	//----- nvinfo : EIATTR_KPARAM_INFO
	.align		4
.L_33:
        /*00d8*/ 	.byte	0x04, 0x17
        /*00da*/ 	.short	(.L_35 - .L_34)
.L_34:
        /*00dc*/ 	.word	0x00000000
        /*00e0*/ 	.short	0x0000
        /*00e2*/ 	.short	0x0000
        /*00e4*/ 	.byte	0x00, 0xf4, 0x21, 0x00


	//----- nvinfo : EIATTR_SPARSE_MMA_MASK
	.align		4
.L_35:
        /*00e8*/ 	.byte	0x03, 0x50
        /*00ea*/ 	.short	0x0000


	//----- nvinfo : EIATTR_MAXREG_COUNT
	.align		4
        /*00ec*/ 	.byte	0x03, 0x1b
        /*00ee*/ 	.short	0x00ff


	//----- nvinfo : EIATTR_NUM_BARRIERS
	.align		4
        /*00f0*/ 	.byte	0x02, 0x4c
        /*00f2*/ 	.byte	0x01
	.zero		1


	//----- nvinfo : EIATTR_ANNOTATIONS
	.align		4
        /*00f4*/ 	.byte	0x04, 0x55
        /*00f6*/ 	.short	(.L_37 - .L_36)


	//   ....[0]....
.L_36:
        /*00f8*/ 	.word	0x00000001
        /*00fc*/ 	.byte	0x90, 0x01, 0x00, 0x00, 0x01, 0x00, 0x00, 0x00, 0xe0, 0x09, 0x00, 0x00, 0x01, 0x00, 0x00, 0x00
        /* <DEDUP_REMOVED lines=3641> */
        /*e49c*/ 	.byte	0xf0, 0xfd, 0x02, 0x00, 0x01, 0x00, 0x00, 0x00, 0x10, 0xfe, 0x02, 0x00


	//----- nvinfo : EIATTR_MERCURY_ISA_VERSION
	.align		4
.L_37:
        /*e4a8*/ 	.byte	0x03, 0x5f
        /*e4aa*/ 	.short	0x0101


	//----- nvinfo : EIATTR_EXIT_INSTR_OFFSETS
	.align		4
        /*e4ac*/ 	.byte	0x04, 0x1c
        /*e4ae*/ 	.short	(.L_39 - .L_38)


	//   ....[0]....
.L_38:
        /*e4b0*/ 	.word	0x000c99d0


	//   ....[1]....
        /*e4b4*/ 	.word	0x000c99f0


	//----- nvinfo : EIATTR_REQNTID
	.align		4
.L_39:
        /*e4b8*/ 	.byte	0x04, 0x10
        /*e4ba*/ 	.short	(.L_41 - .L_40)
.L_40:
        /*e4bc*/ 	.word	0x00000040
        /*e4c0*/ 	.word	0x00000001
        /*e4c4*/ 	.word	0x00000001


	//----- nvinfo : EIATTR_CBANK_PARAM_SIZE
	.align		4
.L_41:
        /*e4c8*/ 	.byte	0x03, 0x19
        /*e4ca*/ 	.short	0x0050


	//----- nvinfo : EIATTR_PARAM_CBANK
	.align		4
        /*e4cc*/ 	.byte	0x04, 0x0a
        /*e4ce*/ 	.short	(.L_43 - .L_42)
	.align		4
.L_42:
        /*e4d0*/ 	.word	index@(.nv.constant0.matmul_kernel)
        /*e4d4*/ 	.short	0x0210
        /*e4d6*/ 	.short	0x0050


	//----- nvinfo : EIATTR_SW_WAR
	.align		4
.L_43:
        /*e4d8*/ 	.byte	0x04, 0x36
        /*e4da*/ 	.short	(.L_45 - .L_44)
.L_44:
        /*e4dc*/ 	.word	0x00000008
.L_45:


//--------------------- .nv.callgraph             --------------------------
	.section	.nv.callgraph,"",@"SHT_CUDA_CALLGRAPH"
	.align	4
	.sectionentsize	8
	.align		4
        /*0000*/ 	.word	0x00000000
	.align		4
        /*0004*/ 	.word	0xffffffff
	.align		4
        /*0008*/ 	.word	0x00000000
	.align		4
        /*000c*/ 	.word	0xfffffffe
	.align		4
        /*0010*/ 	.word	0x00000000
	.align		4
        /*0014*/ 	.word	0xfffffffd
	.align		4
        /*0018*/ 	.word	0x00000000
	.align		4
        /*001c*/ 	.word	0xfffffffc


//--------------------- .text.matmul_kernel       --------------------------
	.section	.text.matmul_kernel,"ax",@progbits
	.align	128
        .global         matmul_kernel
        .type           matmul_kernel,@function
        .size           matmul_kernel,(.L_x_3 - matmul_kernel)
        .other          matmul_kernel,@"STO_CUDA_ENTRY STV_DEFAULT"
matmul_kernel:
.text.matmul_kernel:
[----:B------:R-:W1:Y:S08]  /*0000*/  LDC R1, c[0x0][0x28] ;  /* 0x00000a00ff017b82 */ /* 0x000e700000000800 */
[----:B------:R-:W2:Y:S01]  /*0010*/  LDC.64 R2, c[0x0][0x228] ;  /* 0x00008a00ff027b82 */ /* 0x000ea20000000a00 */
[----:B-1----:R-:W-:Y:S01]  /*0020*/  VIADD R1, R1, 0xffffb720 ;  /* 0xffffb72001017836 */ /* 0x002fe20000000000 */
[----:B------:R-:W1:Y:S01]  /*0030*/  S2R R7, SR_CTAID.X ;  /* 0x0000000000077919 */ /* 0x000e620000002500 */
[----:B------:R-:W-:Y:S01]  /*0040*/  ULDC UR8, c[0x0][0x230] ;  /* 0x00008c0000087ab9 */ /* 0x000fe20000000800 */
[----:B------:R-:W-:Y:S01]  /*0050*/  ULDC UR6, c[0x0][0x230] ;  /* 0x00008c0000067ab9 */ /* 0x000fe20000000800 */
[----:B------:R-:W-:Y:S01]  /*0060*/  UIADD3 UR8, UR8, 0x1f, URZ ;  /* 0x0000001f08087890 */ /* 0x000fe2000fffe03f */
[----:B------:R-:W3:Y:S01]  /*0070*/  S2R R14, SR_TID.X ;  /* 0x00000000000e7919 */ /* 0x000ee20000002100 */
[----:B------:R-:W-:Y:S01]  /*0080*/  ULDC UR9, c[0x0][0x240] ;  /* 0x0000900000097ab9 */ /* 0x000fe20000000800 */
[----:B------:R-:W-:Y:S01]  /*0090*/  ULDC UR10, c[0x0][0x240] ;  /* 0x00009000000a7ab9 */ /* 0x000fe20000000800 */
[----:B------:R-:W-:Y:S01]  /*00a0*/  UISETP.GT.AND UP0, UPT, UR8, 0x1f, UPT ;  /* 0x0000001f0800788c */ /* 0x000fe2000bf04270 */
[----:B------:R-:W4:Y:S01]  /*00b0*/  LDC R243, c[0x0][0x230] ;  /* 0x00008c00fff37b82 */ /* 0x000f220000000800 */
[----:B------:R-:W-:Y:S01]  /*00c0*/  ULDC UR58, c[0x0][0x240] ;  /* 0x00009000003a7ab9 */ /* 0x000fe20000000800 */
[----:B------:R-:W-:Y:S01]  /*00d0*/  ULDC UR54, c[0x0][0x240] ;  /* 0x0000900000367ab9 */ /* 0x000fe20000000800 */
[----:B------:R-:W-:Y:S01]  /*00e0*/  USEL UR5, URZ, 0x4, !UP0 ;  /* 0x000000043f057887 */ /* 0x000fe2000c000000 */
[----:B------:R-:W-:Y:S01]  /*00f0*/  ULDC UR52, c[0x0][0x240] ;  /* 0x0000900000347ab9 */ /* 0x000fe20000000800 */
        /* <DEDUP_REMOVED lines=8> */
[----:B--2---:R-:W-:Y:S01]  /*0180*/  IMAD.MOV.U32 R59, RZ, RZ, R3 ;  /* 0x000000ffff3b7224 */ /* 0x004fe200078e0003 */
[----:B------:R2:W-:Y:S01]  /*0190*/  STL.64 [R1+0x3aa8], R2 ;  /* 0x003aa80201007387 */ /* 0x0005e20000100a00 */
[----:B------:R-:W-:Y:S01]  /*01a0*/  IMAD.MOV.U32 R209, RZ, RZ, R2 ;  /* 0x000000ffffd17224 */ /* 0x000fe200078e0002 */
[----:B------:R-:W-:Y:S01]  /*01b0*/  ULDC UR53, c[0x0][0x240] ;  /* 0x0000900000357ab9 */ /* 0x000fe20000000800 */
[----:B------:R-:W-:Y:S01]  /*01c0*/  VIADD R0, R59, 0xff ;  /* 0x000000ff3b007836 */ /* 0x000fe20000000000 */
[-C--:B------:R-:W-:Y:S01]  /*01d0*/  IABS R11, R59.reuse ;  /* 0x0000003b000b7213 */ /* 0x080fe20000000000 */
[----:B------:R-:W-:Y:S01]  /*01e0*/  ULDC UR50, c[0x0][0x240] ;  /* 0x0000900000327ab9 */ /* 0x000fe20000000800 */
[----:B------:R-:W-:Y:S01]  /*01f0*/  LOP3.LUT R237, RZ, R59, RZ, 0x33, !PT ;  /* 0x0000003bffed7212 */ /* 0x000fe200078e33ff */
[----:B------:R-:W-:Y:S01]  /*0200*/  ULDC UR40, c[0x0][0x240] ;  /* 0x0000900000287ab9 */ /* 0x000fe20000000800 */
[----:B------:R-:W-:Y:S01]  /*0210*/  ULDC UR49, c[0x0][0x240] ;  /* 0x0000900000317ab9 */ /* 0x000fe20000000800 */
[----:B-1----:R-:W-:Y:S01]  /*0220*/  IABS R8, R7 ;  /* 0x0000000700087213 */ /* 0x002fe20000000000 */
[----:B------:R-:W-:Y:S01]  /*0230*/  ULDC UR45, c[0x0][0x240] ;  /* 0x00009000002d7ab9 */ /* 0x000fe20000000800 */
[----:B------:R-:W-:Y:S01]  /*0240*/  ULDC UR36, c[0x0][0x240] ;  /* 0x0000900000247ab9 */ /* 0x000fe20000000800 */
[----:B--2---:R-:W-:Y:S01]  /*0250*/  SHF.R.S32.HI R3, RZ, 0x1f, R0 ;  /* 0x0000001fff037819 */ /* 0x004fe20000011400 */
[----:B------:R-:W-:Y:S01]  /*0260*/  ULDC UR47, c[0x0][0x240] ;  /* 0x00009000002f7ab9 */ /* 0x000fe20000000800 */
[C---:B---3--:R-:W-:Y:S01]  /*0270*/  LOP3.LUT R249, R14.reuse, 0x1f, RZ, 0xc0, !PT ;  /* 0x0000001f0ef97812 */ /* 0x048fe200078ec0ff */
[----:B------:R-:W-:Y:S01]  /*0280*/  ULDC UR44, c[0x0][0x240] ;  /* 0x00009000002c7ab9 */ /* 0x000fe20000000800 */
[----:B------:R-:W-:Y:S01]  /*0290*/  LEA.HI R3, R3, R0, RZ, 0x8 ;  /* 0x0000000003037211 */ /* 0x000fe200078f40ff */
[----:B------:R-:W-:Y:S01]  /*02a0*/  ULDC UR61, c[0x0][0x240] ;  /* 0x00009000003d7ab9 */ /* 0x000fe20000000800 */
[----:B------:R-:W-:Y:S01]  /*02b0*/  LOP3.LUT R251, R14, 0x3f, RZ, 0xc0, !PT ;  /* 0x0000003f0efb7812 */ /* 0x000fe200078ec0ff */
[----:B------:R-:W-:Y:S01]  /*02c0*/  ULDC UR43, c[0x0][0x240] ;  /* 0x00009000002b7ab9 */ /* 0x000fe20000000800 */
[----:B------:R-:W-:Y:S01]  /*02d0*/  SHF.R.S32.HI R3, RZ, 0x8, R3 ;  /* 0x00000008ff037819 */ /* 0x000fe20000011403 */
[----:B------:R-:W-:Y:S01]  /*02e0*/  ULDC UR39, c[0x0][0x240] ;  /* 0x0000900000277ab9 */ /* 0x000fe20000000800 */
[----:B------:R-:W-:Y:S01]  /*02f0*/  ULDC UR32, c[0x0][0x240] ;  /* 0x0000900000207ab9 */ /* 0x000fe20000000800 */
[----:B------:R-:W-:Y:S01]  /*0300*/  ULDC UR41, c[0x0][0x240] ;  /* 0x0000900000297ab9 */ /* 0x000fe20000000800 */
[----:B------:R-:W-:Y:S01]  /*0310*/  ULDC UR38, c[0x0][0x240] ;  /* 0x0000900000267ab9 */ /* 0x000fe20000000800 */
[----:B------:R-:W-:Y:S01]  /*0320*/  IMAD.SHL.U32 R4, R3, 0x8, RZ ;  /* 0x0000000803047824 */ /* 0x000fe200078e00ff */
[----:B------:R-:W-:Y:S01]  /*0330*/  ULDC UR30, c[0x0][0x240] ;  /* 0x00009000001e7ab9 */ /* 0x000fe20000000800 */
[----:B------:R-:W-:Y:S01]  /*0340*/  ULDC UR37, c[0x0][0x240] ;  /* 0x0000900000257ab9 */ /* 0x000fe20000000800 */
[----:B------:R-:W-:Y:S01]  /*0350*/  ULDC UR60, c[0x0][0x240] ;  /* 0x00009000003c7ab9 */ /* 0x000fe20000000800 */
[----:B------:R-:W-:Y:S01]  /*0360*/  ULDC UR26, c[0x0][0x240] ;  /* 0x00009000001a7ab9 */ /* 0x000fe20000000800 */
[-C--:B------:R-:W-:Y:S01]  /*0370*/  IABS R5, R4.reuse ;  /* 0x0000000400057213 */ /* 0x080fe20000000000 */
[----:B------:R-:W-:Y:S01]  /*0380*/  ULDC UR35, c[0x0][0x240] ;  /* 0x0000900000237ab9 */ /* 0x000fe20000000800 */
[----:B------:R-:W-:Y:S01]  /*0390*/  IABS R10, R4 ;  /* 0x00000004000a7213 */ /* 0x000fe20000000000 */
[----:B------:R-:W-:Y:S01]  /*03a0*/  ULDC UR34, c[0x0][0x240] ;  /* 0x0000900000227ab9 */ /* 0x000fe20000000800 */
[----:B------:R-:W1:Y:S01]  /*03b0*/  I2F.RP R0, R5 ;  /* 0x0000000500007306 */ /* 0x000e620000209400 */
        /* <DEDUP_REMOVED lines=14> */
[----:B-1----:R-:W1:Y:S01]  /*04a0*/  MUFU.RCP R0, R0 ;  /* 0x0000000000007308 */ /* 0x002e620000001000 */
[----:B------:R-:W-:Y:S01]  /*04b0*/  ULDC UR17, c[0x0][0x240] ;  /* 0x0000900000117ab9 */ /* 0x000fe20000000800 */
[----:B------:R-:W-:Y:S01]  /*04c0*/  ULDC UR19, c[0x0][0x240] ;  /* 0x0000900000137ab9 */ /* 0x000fe20000000800 */
[----:B------:R-:W-:Y:S01]  /*04d0*/  ULDC UR16, c[0x0][0x240] ;  /* 0x0000900000107ab9 */ /* 0x000fe20000000800 */
[----:B------:R-:W-:Y:S01]  /*04e0*/  ULDC UR15, c[0x0][0x240] ;  /* 0x00009000000f7ab9 */ /* 0x000fe20000000800 */
[----:B------:R-:W-:Y:S01]  /*04f0*/  ULDC UR11, c[0x0][0x240] ;  /* 0x00009000000b7ab9 */ /* 0x000fe20000000800 */
[----:B------:R-:W-:Y:S01]  /*0500*/  ULDC UR13, c[0x0][0x240] ;  /* 0x00009000000d7ab9 */ /* 0x000fe20000000800 */
[----:B------:R-:W2:Y:S01]  /*0510*/  LDC R245, c[0x0][0x230] ;  /* 0x00008c00fff57b82 */ /* 0x000ea20000000800 */
[----:B----4-:R-:W-:-:S07]  /*0520*/  VIADD R243, R243, 0xfffffff7 ;  /* 0xfffffff7f3f37836 */ /* 0x010fce0000000000 */
[----:B------:R-:W3:Y:S01]  /*0530*/  LDC R247, c[0x0][0x230] ;  /* 0x00008c00fff77b82 */ /* 0x000ee20000000800 */
[----:B-1----:R-:W-:Y:S02]  /*0540*/  VIADD R2, R0, 0xffffffe ;  /* 0x0ffffffe00027836 */ /* 0x002fe40000000000 */
[----:B------:R-:W-:Y:S02]  /*0550*/  IMAD.MOV R0, RZ, RZ, -R10 ;  /* 0x000000ffff007224 */ /* 0x000fe400078e0a0a */
[----:B------:R1:W4:Y:S02]  /*0560*/  F2I.FTZ.U32.TRUNC.NTZ R3, R2 ;  /* 0x0000000200037305 */ /* 0x000324000021f000 */
[----:B-1----:R-:W-:Y:S02]  /*0570*/  IMAD.MOV.U32 R2, RZ, RZ, RZ ;  /* 0x000000ffff027224 */ /* 0x002fe400078e00ff */
[----:B--2---:R-:W-:Y:S02]  /*0580*/  VIADD R245, R245, 0xfffffffb ;  /* 0xfffffffbf5f57836 */ /* 0x004fe40000000000 */
[----:B----4-:R-:W-:-:S04]  /*0590*/  IMAD.MOV R6, RZ, RZ, -R3 ;  /* 0x000000ffff067224 */ /* 0x010fc800078e0a03 */
[----:B------:R-:W-:Y:S02]  /*05a0*/  IMAD R9, R6, R5, RZ ;  /* 0x0000000506097224 */ /* 0x000fe400078e02ff */
[----:B------:R-:W-:Y:S02]  /*05b0*/  IMAD.MOV.U32 R6, RZ, RZ, R8 ;  /* 0x000000ffff067224 */ /* 0x000fe400078e0008 */
[----:B------:R-:W-:-:S06]  /*05c0*/  IMAD.HI.U32 R3, R3, R9, R2 ;  /* 0x0000000903037227 */ /* 0x000fcc00078e0002 */
[----:B------:R-:W-:-:S04]  /*05d0*/  IMAD.HI.U32 R3, R3, R6, RZ ;  /* 0x0000000603037227 */ /* 0x000fc800078e00ff */
[----:B------:R-:W-:-:S05]  /*05e0*/  IMAD R0, R3, R0, R6 ;  /* 0x0000000003007224 */ /* 0x000fca00078e0206 */
[----:B------:R-:W-:-:S13]  /*05f0*/  ISETP.GT.U32.AND P1, PT, R5, R0, PT ;  /* 0x000000000500720c */ /* 0x000fda0003f24070 */
[----:B------:R-:W-:Y:S02]  /*0600*/  @!P1 IMAD.IADD R0, R0, 0x1, -R5 ;  /* 0x0000000100009824 */ /* 0x000fe400078e0a05 */
[----:B------:R-:W-:Y:S01]  /*0610*/  @!P1 VIADD R3, R3, 0x1 ;  /* 0x0000000103039836 */ /* 0x000fe20000000000 */
[----:B------:R-:W-:Y:S02]  /*0620*/  ISETP.NE.AND P1, PT, R4, RZ, PT ;  /* 0x000000ff0400720c */ /* 0x000fe40003f25270 */
[----:B------:R-:W-:Y:S02]  /*0630*/  ISETP.GE.U32.AND P0, PT, R0, R5, PT ;  /* 0x000000050000720c */ /* 0x000fe40003f06070 */
[----:B------:R-:W-:-:S04]  /*0640*/  LOP3.LUT R0, R7, R4, RZ, 0x3c, !PT ;  /* 0x0000000407007212 */ /* 0x000fc800078e3cff */
[----:B------:R-:W-:Y:S01]  /*0650*/  ISETP.GE.AND P2, PT, R0, RZ, PT ;  /* 0x000000ff0000720c */ /* 0x000fe20003f46270 */
[----:B------:R-:W-:-:S06]  /*0660*/  VIADD R0, R209, 0x1ff ;  /* 0x000001ffd1007836 */ /* 0x000fcc0000000000 */
[----:B------:R-:W-:-:S04]  /*0670*/  @P0 VIADD R3, R3, 0x1 ;  /* 0x0000000103030836 */ /* 0x000fc80000000000 */
[----:B------:R-:W-:Y:S01]  /*0680*/  IMAD.MOV.U32 R2, RZ, RZ, R3 ;  /* 0x000000ffff027224 */ /* 0x000fe200078e0003 */
[----:B------:R-:W-:-:S03]  /*0690*/  SHF.R.S32.HI R3, RZ, 0x1f, R0 ;  /* 0x0000001fff037819 */ /* 0x000fc60000011400 */
[----:B------:R-:W-:Y:S01]  /*06a0*/  @!P2 IMAD.MOV R2, RZ, RZ, -R2 ;  /* 0x000000ffff02a224 */ /* 0x000fe200078e0a02 */
[----:B------:R-:W-:Y:S02]  /*06b0*/  @!P1 LOP3.LUT R2, RZ, R4, RZ, 0x33, !PT ;  /* 0x00000004ff029212 */ /* 0x000fe400078e33ff */
[----:B------:R-:W-:-:S03]  /*06c0*/  LEA.HI R3, R3, R0, RZ, 0x9 ;  /* 0x0000000003037211 */ /* 0x000fc600078f48ff */
[----:B------:R-:W-:Y:S02]  /*06d0*/  IMAD.SHL.U32 R8, R2, 0x8, RZ ;  /* 0x0000000802087824 */ /* 0x000fe400078e00ff */
[----:B------:R-:W-:-:S03]  /*06e0*/  IMAD.MOV R2, RZ, RZ, -R2 ;  /* 0x000000ffff027224 */ /* 0x000fc600078e0a02 */
[----:B------:R-:W-:Y:S01]  /*06f0*/  LEA.HI.SX32 R3, R3, -R8, 0x17 ;  /* 0x8000000803037211 */ /* 0x000fe200078fbaff */
[----:B------:R-:W-:Y:S02]  /*0700*/  IMAD R10, R4, R2, R7 ;  /* 0x00000002040a7224 */ /* 0x000fe400078e0207 */
[----:B------:R-:W-:Y:S01]  /*0710*/  IMAD.MOV.U32 R4, RZ, RZ, RZ ;  /* 0x000000ffff047224 */ /* 0x000fe200078e00ff */
[----:B------:R-:W-:Y:S01]  /*0720*/  VIMNMX R13, R3, 0x8, PT ;  /* 0x00000008030d7848 */ /* 0x000fe20003fe0100 */
[----:B------:R-:W-:Y:S01]  /*0730*/  IMAD.MOV.U32 R2, RZ, RZ, R11 ;  /* 0x000000ffff027224 */ /* 0x000fe200078e000b */
[----:B------:R-:W-:Y:S02]  /*0740*/  IABS R11, R209 ;  /* 0x000000d1000b7213 */ /* 0x000fe40000000000 */
[-C--:B------:R-:W-:Y:S01]  /*0750*/  IABS R9, R13.reuse ;  /* 0x0000000d00097213 */ /* 0x080fe20000000000 */
[----:B------:R-:W1:Y:S08]  /*0760*/  I2F.RP R7, R2 ;  /* 0x0000000200077306 */ /* 0x000e700000209400 */
[----:B------:R-:W2:Y:S08]  /*0770*/  I2F.RP R0, R9 ;  /* 0x0000000900007306 */ /* 0x000eb00000209400 */
[----:B-1----:R-:W-:Y:S08]  /*0780*/  MUFU.RCP R7, R7 ;  /* 0x0000000700077308 */ /* 0x002ff00000001000 */
[----:B--2---:R-:W1:Y:S02]  /*0790*/  MUFU.RCP R0, R0 ;  /* 0x0000000000007308 */ /* 0x004e640000001000 */
[----:B-1----:R-:W-:Y:S01]  /*07a0*/  VIADD R5, R0, 0xffffffe ;  /* 0x0ffffffe00057836 */ /* 0x002fe20000000000 */
[----:B------:R-:W-:-:S05]  /*07b0*/  IABS R0, R13 ;  /* 0x0000000d00007213 */ /* 0x000fca0000000000 */
[----:B------:R-:W1:Y:S01]  /*07c0*/  F2I.FTZ.U32.TRUNC.NTZ R5, R5 ;  /* 0x0000000500057305 */ /* 0x000e62000021f000 */
[----:B------:R-:W-:Y:S02]  /*07d0*/  IMAD.MOV R0, RZ, RZ, -R0 ;  /* 0x000000ffff007224 */ /* 0x000fe400078e0a00 */
[----:B-1----:R-:W-:-:S04]  /*07e0*/  IMAD.MOV R6, RZ, RZ, -R5 ;  /* 0x000000ffff067224 */ /* 0x002fc800078e0a05 */
[----:B------:R-:W-:Y:S01]  /*07f0*/  IMAD R3, R6, R9, RZ ;  /* 0x0000000906037224 */ /* 0x000fe200078e02ff */
[----:B------:R-:W-:-:S03]  /*0800*/  IABS R6, R10 ;  /* 0x0000000a00067213 */ /* 0x000fc60000000000 */
[----:B------:R-:W-:Y:S02]  /*0810*/  IMAD.HI.U32 R4, R5, R3, R4 ;  /* 0x0000000305047227 */ /* 0x000fe400078e0004 */
[----:B------:R-:W1:Y:S02]  /*0820*/  I2F.RP R3, R11 ;  /* 0x0000000b00037306 */ /* 0x000e640000209400 */
[----:B------:R-:W-:-:S04]  /*0830*/  IMAD.MOV.U32 R5, RZ, RZ, R6 ;  /* 0x000000ffff057224 */ /* 0x000fc800078e0006 */
[----:B------:R-:W-:-:S04]  /*0840*/  IMAD.HI.U32 R4, R4, R5, RZ ;  /* 0x0000000504047227 */ /* 0x000fc800078e00ff */
[----:B------:R-:W-:Y:S02]  /*0850*/  IMAD R0, R4, R0, R5 ;  /* 0x0000000004007224 */ /* 0x000fe400078e0205 */
[----:B------:R-:W-:-:S03]  /*0860*/  VIADD R5, R7, 0xffffffe ;  /* 0x0ffffffe07057836 */ /* 0x000fc60000000000 */
[----:B------:R-:W-:Y:S01]  /*0870*/  ISETP.GT.U32.AND P1, PT, R9, R0, PT ;  /* 0x000000000900720c */ /* 0x000fe20003f24070 */
[----:B-1----:R-:W1:Y:S08]  /*0880*/  MUFU.RCP R3, R3 ;  /* 0x0000000300037308 */ /* 0x002e700000001000 */
[----:B------:R-:W2:Y:S04]  /*0890*/  F2I.FTZ.U32.TRUNC.NTZ R5, R5 ;  /* 0x0000000500057305 */ /* 0x000ea8000021f000 */
[----:B------:R-:W-:-:S02]  /*08a0*/  @!P1 IMAD.IADD R0, R0, 0x1, -R9 ;  /* 0x0000000100009824 */ /* 0x000fc400078e0a09 */
[----:B------:R-:W-:Y:S01]  /*08b0*/  @!P1 VIADD R4, R4, 0x1 ;  /* 0x0000000104049836 */ /* 0x000fe20000000000 */
[----:B------:R-:W-:Y:S02]  /*08c0*/  ISETP.NE.AND P1, PT, R13, RZ, PT ;  /* 0x000000ff0d00720c */ /* 0x000fe40003f25270 */
[----:B------:R-:W-:Y:S01]  /*08d0*/  ISETP.GE.U32.AND P0, PT, R0, R9, PT ;  /* 0x000000090000720c */ /* 0x000fe20003f06070 */
[----:B-1----:R-:W-:Y:S01]  /*08e0*/  VIADD R6, R3, 0xffffffe ;  /* 0x0ffffffe03067836 */ /* 0x002fe20000000000 */
[----:B------:R-:W-:Y:S02]  /*08f0*/  LOP3.LUT R0, R10, R13, RZ, 0x3c, !PT ;  /* 0x0000000d0a007212 */ /* 0x000fe400078e3cff */
[----:B------:R-:W-:Y:S01]  /*0900*/  LOP3.LUT R3, R14, 0x20, RZ, 0xc0, !PT ;  /* 0x000000200e037812 */ /* 0x000fe200078ec0ff */
[----:B------:R-:W1:Y:S01]  /*0910*/  F2I.FTZ.U32.TRUNC.NTZ R7, R6 ;  /* 0x0000000600077305 */ /* 0x000e62000021f000 */
[----:B------:R-:W-:Y:S01]  /*0920*/  ISETP.GE.AND P2, PT, R0, RZ, PT ;  /* 0x000000ff0000720c */ /* 0x000fe20003f46270 */
[----:B--2---:R-:W-:Y:S01]  /*0930*/  IMAD.MOV R9, RZ, RZ, -R5 ;  /* 0x000000ffff097224 */ /* 0x004fe200078e0a05 */
[----:B------:R-:W-:-:S02]  /*0940*/  SHF.R.S32.HI R0, RZ, 0x5, R14 ;  /* 0x00000005ff007819 */ /* 0x000fc4000001140e */
[----:B------:R-:W-:Y:S01]  /*0950*/  R2UR UR4, R3 ;  /* 0x00000000030472ca */ /* 0x000fe200000e0000 */
[----:B------:R-:W-:Y:S01]  /*0960*/  IMAD.SHL.U32 R3, R249, 0x4, RZ ;  /* 0x00000004f9037824 */ /* 0x000fe200078e00ff */
[----:B------:R-:W-:Y:S01]  /*0970*/  SGXT R0, R0, 0x1 ;  /* 0x000000010000781a */ /* 0x000fe20000000200 */
[----:B------:R-:W-:Y:S02]  /*0980*/  @P0 VIADD R4, R4, 0x1 ;  /* 0x0000000104040836 */ /* 0x000fe40000000000 */
[----:B------:R-:W-:Y:S01]  /*0990*/  IMAD R9, R9, R2, RZ ;  /* 0x0000000209097224 */ /* 0x000fe200078e02ff */
[----:B------:R-:W-:Y:S01]  /*09a0*/  LOP3.LUT R0, R3, 0x90, R0, 0x78, !PT ;  /* 0x0000009003007812 */ /* 0x000fe200078e7800 */
[----:B------:R-:W-:Y:S01]  /*09b0*/  IMAD.MOV.U32 R12, RZ, RZ, R4 ;  /* 0x000000ffff0c7224 */ /* 0x000fe200078e0004 */
[----:B------:R-:W-:Y:S01]  /*09c0*/  SHF.R.U32.HI R4, RZ, 0x5, R14 ;  /* 0x00000005ff047819 */ /* 0x000fe2000001160e */
[----:B-1----:R-:W-:Y:S02]  /*09d0*/  IMAD.MOV R6, RZ, RZ, -R7 ;  /* 0x000000ffff067224 */ /* 0x002fe400078e0a07 */
[----:B------:R1:W-:Y:S01]  /*09e0*/  STL [R1+0x3a84], R0 ;  /* 0x003a840001007387 */ /* 0x0003e20000100800 */
[----:B------:R-:W-:Y:S01]  /*09f0*/  @!P2 IMAD.MOV R12, RZ, RZ, -R12 ;  /* 0x000000ffff0ca224 */ /* 0x000fe200078e0a0c */
[----:B------:R-:W-:-:S02]  /*0a00*/  @!P1 LOP3.LUT R12, RZ, R13, RZ, 0x33, !PT ;  /* 0x0000000dff0c9212 */ /* 0x000fc400078e33ff */
[----:B------:R-:W-:Y:S01]  /*0a10*/  SGXT.U32 R3, R4, 0x1 ;  /* 0x000000010403781a */ /* 0x000fe20000000000 */
[----:B------:R-:W-:Y:S02]  /*0a20*/  IMAD.MOV.U32 R4, RZ, RZ, RZ ;  /* 0x000000ffff047224 */ /* 0x000fe400078e00ff */
[----:B------:R-:W-:Y:S02]  /*0a30*/  IMAD.SHL.U32 R15, R12, 0x100, RZ ;  /* 0x000001000c0f7824 */ /* 0x000fe400078e00ff */
[----:B------:R-:W-:-:S03]  /*0a40*/  IMAD.HI.U32 R5, R5, R9, R4 ;  /* 0x0000000905057227 */ /* 0x000fc600078e0004 */
[----:B------:R-:W-:Y:S01]  /*0a50*/  LOP3.LUT R3, R15, R3, RZ, 0xfc, !PT ;  /* 0x000000030f037212 */ /* 0x000fe200078efcff */
[----:B-1----:R-:W-:Y:S01]  /*0a60*/  IMAD.MOV R0, RZ, RZ, -R12 ;  /* 0x000000ffff007224 */ /* 0x002fe200078e0a0c */
[----:B------:R1:W-:Y:S01]  /*0a70*/  STL [R1+0x2e60], R15 ;  /* 0x002e600f01007387 */ /* 0x0003e20000100800 */
[----:B------:R-:W-:Y:S01]  /*0a80*/  IMAD R9, R6, R11, RZ ;  /* 0x0000000b06097224 */ /* 0x000fe200078e02ff */
[----:B------:R-:W-:Y:S01]  /*0a90*/  LOP3.LUT R12, R3, 0xfe, RZ, 0xfc, !PT ;  /* 0x000000fe030c7812 */ /* 0x000fe200078efcff */
[----:B------:R-:W-:Y:S01]  /*0aa0*/  IMAD R0, R13, R0, R10 ;  /* 0x000000000d007224 */ /* 0x000fe200078e020a */
[----:B------:R-:W-:Y:S01]  /*0ab0*/  IABS R30, R3 ;  /* 0x00000003001e7213 */ /* 0x000fe20000000000 */
[----:B------:R-:W-:Y:S01]  /*0ac0*/  IMAD.MOV.U32 R6, RZ, RZ, RZ ;  /* 0x000000ffff067224 */ /* 0x000fe200078e00ff */
[----:B------:R-:W-:Y:S01]  /*0ad0*/  IABS R28, R12 ;  /* 0x0000000c001c7213 */ /* 0x000fe20000000000 */
[----:B------:R-:W-:Y:S01]  /*0ae0*/  IMAD.IADD R0, R8, 0x1, R0 ;  /* 0x0000000108007824 */ /* 0x000fe200078e0200 */
[----:B------:R-:W-:Y:S01]  /*0af0*/  LOP3.LUT R8, R3, 0x2, RZ, 0xfc, !PT ;  /* 0x0000000203087812 */ /* 0x000fe200078efcff */
[----:B------:R-:W-:Y:S01]  /*0b00*/  IMAD.HI.U32 R6, R7, R9, R6 ;  /* 0x0000000907067227 */ /* 0x000fe200078e0006 */
[----:B------:R-:W-:-:S02]  /*0b10*/  LOP3.LUT R10, R3, 0x4, RZ, 0xfc, !PT ;  /* 0x00000004030a7812 */ /* 0x000fc400078efcff */
[----:B------:R-:W-:Y:S01]  /*0b20*/  IABS R32, R8 ;  /* 0x0000000800207213 */ /* 0x000fe20000000000 */
[----:B------:R-:W-:Y:S01]  /*0b30*/  IMAD R57, R0, 0x200, R251 ;  /* 0x0000020000397824 */ /* 0x000fe200078e02fb */
[----:B------:R-:W-:Y:S01]  /*0b40*/  ISETP.GE.AND P2, PT, R8, RZ, PT ;  /* 0x000000ff0800720c */ /* 0x000fe20003f46270 */
[----:B------:R-:W-:Y:S01]  /*0b50*/  IMAD.HI.U32 R7, R5, R28, RZ ;  /* 0x0000001c05077227 */ /* 0x000fe200078e00ff */
[----:B------:R-:W-:Y:S02]  /*0b60*/  IABS R34, R10 ;  /* 0x0000000a00227213 */ /* 0x000fe40000000000 */
[----:B------:R-:W-:Y:S01]  /*0b70*/  IABS R52, R57 ;  /* 0x0000003900347213 */ /* 0x000fe20000000000 */
[----:B------:R-:W-:Y:S01]  /*0b80*/  VIADD R55, R57, 0x40 ;  /* 0x0000004039377836 */ /* 0x000fe20000000000 */
[----:B------:R-:W-:Y:S01]  /*0b90*/  ISETP.GE.AND P5, PT, R12, RZ, PT ;  /* 0x000000ff0c00720c */ /* 0x000fe20003fa6270 */
[----:B------:R-:W-:Y:S01]  /*0ba0*/  IMAD.MOV R7, RZ, RZ, -R7 ;  /* 0x000000ffff077224 */ /* 0x000fe200078e0a07 */
[C---:B------:R-:W-:Y:S01]  /*0bb0*/  LOP3.LUT R12, R3.reuse, 0x8, RZ, 0xfc, !PT ;  /* 0x00000008030c7812 */ /* 0x040fe200078efcff */
[----:B------:R-:W-:Y:S01]  /*0bc0*/  IMAD.HI.U32 R0, R6, R52, RZ ;  /* 0x0000003406007227 */ /* 0x000fe200078e00ff */
[----:B------:R-:W-:Y:S01]  /*0bd0*/  IABS R50, R55 ;  /* 0x0000003700327213 */ /* 0x000fe20000000000 */
[----:B------:R2:W-:Y:S01]  /*0be0*/  STL [R1+0x2e64], R57 ;  /* 0x002e643901007387 */ /* 0x0005e20000100800 */
[----:B------:R-:W-:Y:S01]  /*0bf0*/  IABS R38, R12 ;  /* 0x0000000c00267213 */ /* 0x000fe20000000000 */
[----:B------:R-:W-:Y:S01]  /*0c00*/  IMAD R28, R2, R7, R28 ;  /* 0x00000007021c7224 */ /* 0x000fe200078e021c */
[C---:B------:R-:W-:Y:S01]  /*0c10*/  LOP3.LUT R13, R3.reuse, 0x16, RZ, 0xfc, !PT ;  /* 0x00000016030d7812 */ /* 0x040fe200078efcff */
[----:B------:R-:W-:Y:S01]  /*0c20*/  IMAD.MOV R7, RZ, RZ, -R0 ;  /* 0x000000ffff077224 */ /* 0x000fe200078e0a00 */
[C---:B------:R-:W-:Y:S01]  /*0c30*/  LOP3.LUT R14, R3.reuse, 0x1c, RZ, 0xfc, !PT ;  /* 0x0000001c030e7812 */ /* 0x040fe200078efcff */
[----:B------:R-:W-:Y:S01]  /*0c40*/  IMAD.HI.U32 R0, R6, R50, RZ ;  /* 0x0000003206007227 */ /* 0x000fe200078e00ff */
[----:B------:R-:W-:Y:S01]  /*0c50*/  IABS R100, R13 ;  /* 0x0000000d00647213 */ /* 0x000fe20000000000 */
[----:B------:R4:W-:Y:S01]  /*0c60*/  STL [R1+0x2e68], R55 ;  /* 0x002e683701007387 */ /* 0x0009e20000100800 */
[----:B-1----:R-:W-:Y:S01]  /*0c70*/  LOP3.LUT R15, R3, 0x1e, RZ, 0xfc, !PT ;  /* 0x0000001e030f7812 */ /* 0x002fe200078efcff */
[----:B------:R-:W-:Y:S01]  /*0c80*/  IMAD R52, R11, R7, R52 ;  /* 0x000000070b347224 */ /* 0x000fe200078e0234 */
[----:B------:R-:W-:Y:S01]  /*0c90*/  IABS R106, R14 ;  /* 0x0000000e006a7213 */ /* 0x000fe20000000000 */
[----:B------:R-:W-:Y:S01]  /*0ca0*/  IMAD.MOV R0, RZ, RZ, -R0 ;  /* 0x000000ffff007224 */ /* 0x000fe200078e0a00 */
[----:B------:R-:W-:Y:S01]  /*0cb0*/  IABS R108, R15 ;  /* 0x0000000f006c7213 */ /* 0x000fe20000000000 */
[----:B------:R-:W-:Y:S01]  /*0cc0*/  VIADD R219, R57, 0xc0 ;  /* 0x000000c039db7836 */ /* 0x000fe20000000000 */
[C---:B------:R-:W-:Y:S01]  /*0cd0*/  ISETP.GT.U32.AND P0, PT, R11.reuse, R52, PT ;  /* 0x000000340b00720c */ /* 0x040fe20003f04070 */
[----:B------:R-:W-:Y:S01]  /*0ce0*/  IMAD R50, R11, R0, R50 ;  /* 0x000000000b327224 */ /* 0x000fe200078e0232 */
[----:B------:R-:W-:Y:S01]  /*0cf0*/  LOP3.LUT R16, R3, 0xba, RZ, 0xfc, !PT ;  /* 0x000000ba03107812 */ /* 0x000fe200078efcff */
[----:B------:R-:W-:Y:S01]  /*0d00*/  IMAD.HI.U32 R4, R5, R30, RZ ;  /* 0x0000001e05047227 */ /* 0x000fe200078e00ff */
[----:B------:R-:W-:-:S02]  /*0d10*/  IABS R46, R219 ;  /* 0x000000db002e7213 */ /* 0x000fc40000000000 */
[----:B------:R-:W-:Y:S01]  /*0d20*/  ISETP.GT.U32.AND P3, PT, R11, R50, PT ;  /* 0x000000320b00720c */ /* 0x000fe20003f64070 */
[----:B------:R-:W-:Y:S01]  /*0d30*/  VIADD R53, R57, 0x80 ;  /* 0x0000008039357836 */ /* 0x000fe20000000000 */
[----:B------:R-:W-:Y:S01]  /*0d40*/  IABS R29, R16 ;  /* 0x00000010001d7213 */ /* 0x000fe20000000000 */
[----:B------:R-:W-:Y:S01]  /*0d50*/  IMAD.MOV R9, RZ, RZ, -R4 ;  /* 0x000000ffff097224 */ /* 0x000fe200078e0a04 */
[----:B------:R-:W-:Y:S01]  /*0d60*/  LOP3.LUT R17, R3, 0xbc, RZ, 0xfc, !PT ;  /* 0x000000bc03117812 */ /* 0x000fe200078efcff */
[----:B------:R-:W-:Y:S01]  /*0d70*/  VIADD R217, R57, 0x100 ;  /* 0x0000010039d97836 */ /* 0x000fe20000000000 */
[----:B------:R-:W-:Y:S01]  /*0d80*/  IABS R48, R53 ;  /* 0x0000003500307213 */ /* 0x000fe20000000000 */
[----:B------:R-:W-:Y:S01]  /*0d90*/  IMAD.HI.U32 R4, R5, R32, RZ ;  /* 0x0000002005047227 */ /* 0x000fe200078e00ff */
[C---:B------:R-:W-:Y:S01]  /*0da0*/  LOP3.LUT R23, R3.reuse, 0xd4, RZ, 0xfc, !PT ;  /* 0x000000d403177812 */ /* 0x040fe200078efcff */
[----:B------:R1:W-:Y:S01]  /*0db0*/  STL [R1+0x2e6c], R53 ;  /* 0x002e6c3501007387 */ /* 0x0003e20000100800 */
[----:B------:R-:W-:Y:S01]  /*0dc0*/  IABS R44, R217 ;  /* 0x000000d9002c7213 */ /* 0x000fe20000000000 */
[----:B------:R-:W-:Y:S01]  /*0dd0*/  IMAD R30, R2, R9, R30 ;  /* 0x00000009021e7224 */ /* 0x000fe200078e021e */
[C---:B------:R-:W-:Y:S01]  /*0de0*/  LOP3.LUT R25, R3.reuse, 0xe2, RZ, 0xfc, !PT ;  /* 0x000000e203197812 */ /* 0x040fe200078efcff */
[----:B------:R-:W-:Y:S01]  /*0df0*/  IMAD.MOV R9, RZ, RZ, -R4 ;  /* 0x000000ffff097224 */ /* 0x000fe200078e0a04 */
[C---:B------:R-:W-:Y:S01]  /*0e00*/  LOP3.LUT R39, R3.reuse, 0xe6, RZ, 0xfc, !PT ;  /* 0x000000e603277812 */ /* 0x040fe200078efcff */
[C---:B------:R-:W-:Y:S01]  /*0e10*/  IMAD.HI.U32 R7, R6.reuse, R46, RZ ;  /* 0x0000002e06077227 */ /* 0x040fe200078e00ff */
[----:B------:R-:W-:Y:S01]  /*0e20*/  IABS R40, R25 ;  /* 0x0000001900287213 */ /* 0x000fe20000000000 */
[----:B------:R-:W-:Y:S01]  /*0e30*/  STL [R1+0x2e70], R219 ;  /* 0x002e70db01007387 */ /* 0x000fe20000100800 */
[----:B------:R-:W-:Y:S01]  /*0e40*/  LOP3.LUT R41, R3, 0xe8, RZ, 0xfc, !PT ;  /* 0x000000e803297812 */ /* 0x000fe200078efcff */
[----:B------:R-:W-:Y:S01]  /*0e50*/  VIADD R215, R57, 0x140 ;  /* 0x0000014039d77836 */ /* 0x000fe20000000000 */
[C---:B------:R-:W-:Y:S01]  /*0e60*/  LOP3.LUT R27, R3.reuse, 0xe4, RZ, 0xfc, !PT ;  /* 0x000000e4031b7812 */ /* 0x040fe200078efcff */
[----:B------:R-:W-:Y:S01]  /*0e70*/  IMAD.HI.U32 R4, R6, R48, RZ ;  /* 0x0000003006047227 */ /* 0x000fe200078e00ff */
[----:B------:R-:W-:Y:S01]  /*0e80*/  LOP3.LUT R43, R3, 0xea, RZ, 0xfc, !PT ;  /* 0x000000ea032b7812 */ /* 0x000fe200078efcff */
[----:B------:R-:W-:Y:S01]  /*0e90*/  STL [R1+0x2e74], R217 ;  /* 0x002e74d901007387 */ /* 0x000fe20000100800 */
[----:B------:R-:W-:Y:S01]  /*0ea0*/  IABS R42, R215 ;  /* 0x000000d7002a7213 */ /* 0x000fe20000000000 */
[----:B------:R-:W-:Y:S01]  /*0eb0*/  IMAD.MOV R7, RZ, RZ, -R7 ;  /* 0x000000ffff077224 */ /* 0x000fe200078e0a07 */
[----:B------:R-:W-:Y:S01]  /*0ec0*/  IABS R68, R27 ;  /* 0x0000001b00447213 */ /* 0x000fe20000000000 */
[----:B------:R-:W-:Y:S01]  /*0ed0*/  VIADD R211, R57, 0x180 ;  /* 0x0000018039d37836 */ /* 0x000fe20000000000 */
[----:B------:R-:W-:Y:S01]  /*0ee0*/  IABS R66, R43 ;  /* 0x0000002b00427213 */ /* 0x000fe20000000000 */
[--C-:B------:R-:W-:Y:S01]  /*0ef0*/  @!P0 IMAD.IADD R52, R52, 0x1, -R11.reuse ;  /* 0x0000000134348824 */ /* 0x100fe200078e0a0b */
[C---:B------:R-:W-:Y:S01]  /*0f00*/  LOP3.LUT R45, R3.reuse, 0xec, RZ, 0xfc, !PT ;  /* 0x000000ec032d7812 */ /* 0x040fe200078efcff */
[----:B------:R-:W-:Y:S01]  /*0f10*/  IMAD.MOV R4, RZ, RZ, -R4 ;  /* 0x000000ffff047224 */ /* 0x000fe200078e0a04 */
[----:B------:R-:W-:Y:S01]  /*0f20*/  LOP3.LUT R47, R3, 0xee, RZ, 0xfc, !PT ;  /* 0x000000ee032f7812 */ /* 0x000fe200078efcff */
[----:B------:R-:W-:Y:S01]  /*0f30*/  IMAD.HI.U32 R0, R6, R44, RZ ;  /* 0x0000002c06007227 */ /* 0x000fe200078e00ff */
[C---:B------:R-:W-:Y:S01]  /*0f40*/  ISETP.GT.U32.AND P0, PT, R11.reuse, R52, PT ;  /* 0x000000340b00720c */ /* 0x040fe20003f04070 */
[----:B------:R5:W-:Y:S01]  /*0f50*/  STL [R1+0x2e78], R215 ;  /* 0x002e78d701007387 */ /* 0x000be20000100800 */
[----:B------:R-:W-:Y:S01]  /*0f60*/  IABS R64, R45 ;  /* 0x0000002d00407213 */ /* 0x000fe20000000000 */
[C---:B------:R-:W-:Y:S01]  /*0f70*/  IMAD R46, R11.reuse, R7, R46 ;  /* 0x000000070b2e7224 */ /* 0x040fe200078e022e */
[----:B------:R-:W-:Y:S01]  /*0f80*/  IABS R7, R211 ;  /* 0x000000d300077213 */ /* 0x000fe20000000000 */
[----:B------:R-:W-:Y:S01]  /*0f90*/  @!P3 IMAD.IADD R50, R50, 0x1, -R11 ;  /* 0x000000013232b824 */ /* 0x000fe200078e0a0b */
[----:B------:R-:W-:Y:S01]  /*0fa0*/  IABS R62, R47 ;  /* 0x0000002f003e7213 */ /* 0x000fe20000000000 */
[C---:B------:R-:W-:Y:S01]  /*0fb0*/  IMAD R48, R11.reuse, R4, R48 ;  /* 0x000000040b307224 */ /* 0x040fe200078e0230 */
[C---:B------:R-:W-:Y:S01]  /*0fc0*/  ISETP.GT.U32.AND P1, PT, R11.reuse, R46, PT ;  /* 0x0000002e0b00720c */ /* 0x040fe20003f24070 */
[----:B------:R-:W-:Y:S01]  /*0fd0*/  IMAD.MOV R0, RZ, RZ, -R0 ;  /* 0x000000ffff007224 */ /* 0x000fe200078e0a00 */
[C---:B------:R-:W-:Y:S01]  /*0fe0*/  ISETP.GT.U32.AND P6, PT, R11.reuse, R50, PT ;  /* 0x000000320b00720c */ /* 0x040fe20003fc4070 */
[C---:B------:R-:W-:Y:S01]  /*0ff0*/  IMAD.HI.U32 R4, R6.reuse, R42, RZ ;  /* 0x0000002a06047227 */ /* 0x040fe200078e00ff */
[----:B------:R-:W-:Y:S01]  /*1000*/  ISETP.GT.U32.AND P4, PT, R11, R48, PT ;  /* 0x000000300b00720c */ /* 0x000fe20003f84070 */
[----:B------:R-:W-:Y:S01]  /*1010*/  STL [R1+0x2e80], R211 ;  /* 0x002e80d301007387 */ /* 0x000fe20000100800 */
[----:B------:R-:W-:Y:S01]  /*1020*/  LOP3.LUT R49, R3, 0xf0, RZ, 0xfc, !PT ;  /* 0x000000f003317812 */ /* 0x000fe200078efcff */
[----:B------:R-:W-:Y:S01]  /*1030*/  IMAD R44, R11, R0, R44 ;  /* 0x000000000b2c7224 */ /* 0x000fe200078e022c */
[----:B------:R-:W-:Y:S01]  /*1040*/  LOP3.LUT R51, R3, 0xf2, RZ, 0xfc, !PT ;  /* 0x000000f203337812 */ /* 0x000fe200078efcff */
[----:B------:R-:W-:Y:S01]  /*1050*/  IMAD.MOV R4, RZ, RZ, -R4 ;  /* 0x000000ffff047224 */ /* 0x000fe200078e0a04 */
[----:B------:R-:W-:Y:S01]  /*1060*/  IABS R60, R49 ;  /* 0x00000031003c7213 */ /* 0x000fe20000000000 */
[----:B------:R-:W-:Y:S01]  /*1070*/  IMAD.HI.U32 R0, R6, R7, RZ ;  /* 0x0000000706007227 */ /* 0x000fe200078e00ff */
[----:B------:R-:W-:-:S02]  /*1080*/  ISETP.GT.U32.AND P3, PT, R11, R44, PT ;  /* 0x0000002c0b00720c */ /* 0x000fc40003f64070 */
[----:B------:R-:W-:Y:S01]  /*1090*/  IABS R242, R51 ;  /* 0x0000003300f27213 */ /* 0x000fe20000000000 */
[----:B------:R-:W-:Y:S02]  /*10a0*/  VIADD R213, R57, 0x1c0 ;  /* 0x000001c039d57836 */ /* 0x000fe40000000000 */
[C---:B------:R-:W-:Y:S02]  /*10b0*/  IMAD R42, R11.reuse, R4, R42 ;  /* 0x000000040b2a7224 */ /* 0x040fe400078e022a */
[----:B------:R-:W-:Y:S01]  /*10c0*/  IMAD.MOV R0, RZ, RZ, -R0 ;  /* 0x000000ffff007224 */ /* 0x000fe200078e0a00 */
[----:B------:R-:W-:Y:S01]  /*10d0*/  IABS R8, R213 ;  /* 0x000000d500087213 */ /* 0x000fe20000000000 */
[----:B------:R-:W-:Y:S01]  /*10e0*/  @!P0 IMAD.IADD R52, R52, 0x1, -R11 ;  /* 0x0000000134348824 */ /* 0x000fe200078e0a0b */
[C---:B------:R-:W-:Y:S01]  /*10f0*/  ISETP.GT.U32.AND P0, PT, R11.reuse, R42, PT ;  /* 0x0000002a0b00720c */ /* 0x040fe20003f04070 */
[----:B------:R-:W-:Y:S01]  /*1100*/  IMAD R0, R11, R0, R7 ;  /* 0x000000000b007224 */ /* 0x000fe200078e0207 */
[----:B------:R-:W-:Y:S01]  /*1110*/  STL [R1+0x2e7c], R213 ;  /* 0x002e7cd501007387 */ /* 0x000fe20000100800 */
[----:B------:R-:W-:-:S02]  /*1120*/  @!P6 IMAD.IADD R50, R50, 0x1, -R11 ;  /* 0x000000013232e824 */ /* 0x000fc400078e0a0b */
[----:B------:R-:W-:Y:S01]  /*1130*/  IMAD.HI.U32 R6, R6, R8, RZ ;  /* 0x0000000806067227 */ /* 0x000fe200078e00ff */
[----:B------:R-:W-:-:S03]  /*1140*/  ISETP.GT.U32.AND P6, PT, R11, R0, PT ;  /* 0x000000000b00720c */ /* 0x000fc60003fc4070 */
[--C-:B------:R-:W-:Y:S02]  /*1150*/  @!P1 IMAD.IADD R46, R46, 0x1, -R11.reuse ;  /* 0x000000012e2e9824 */ /* 0x100fe400078e0a0b */
[----:B------:R-:W-:Y:S02]  /*1160*/  IMAD.MOV R6, RZ, RZ, -R6 ;  /* 0x000000ffff067224 */ /* 0x000fe400078e0a06 */
[--C-:B------:R-:W-:Y:S01]  /*1170*/  @!P0 IMAD.IADD R42, R42, 0x1, -R11.reuse ;  /* 0x000000012a2a8824 */ /* 0x100fe200078e0a0b */
[C---:B------:R-:W-:Y:S01]  /*1180*/  ISETP.GT.U32.AND P1, PT, R11.reuse, R46, PT ;  /* 0x0000002e0b00720c */ /* 0x040fe20003f24070 */
[----:B------:R-:W-:Y:S01]  /*1190*/  IMAD R6, R11, R6, R8 ;  /* 0x000000060b067224 */ /* 0x000fe200078e0208 */
[----:B------:R-:W-:Y:S01]  /*11a0*/  ISETP.GT.U32.AND P0, PT, R2, R28, PT ;  /* 0x0000001c0200720c */ /* 0x000fe20003f04070 */
[--C-:B------:R-:W-:Y:S01]  /*11b0*/  @!P3 IMAD.IADD R44, R44, 0x1, -R11.reuse ;  /* 0x000000012c2cb824 */ /* 0x100fe200078e0a0b */
[----:B------:R-:W-:Y:S01]  /*11c0*/  LOP3.LUT R8, R3, 0x6, RZ, 0xfc, !PT ;  /* 0x0000000603087812 */ /* 0x000fe200078efcff */
[----:B------:R-:W-:Y:S01]  /*11d0*/  @!P6 IMAD.IADD R0, R0, 0x1, -R11 ;  /* 0x000000010000e824 */ /* 0x000fe200078e0a0b */
[----:B------:R-:W-:Y:S01]  /*11e0*/  ISETP.GT.U32.AND P3, PT, R11, R6, PT ;  /* 0x000000060b00720c */ /* 0x000fe20003f64070 */
[----:B------:R-:W-:Y:S01]  /*11f0*/  IMAD.HI.U32 R4, R5, R34, RZ ;  /* 0x0000002205047227 */ /* 0x000fe200078e00ff */
[----:B------:R-:W-:-:S02]  /*1200*/  ISETP.GT.U32.AND P6, PT, R11, R42, PT ;  /* 0x0000002a0b00720c */ /* 0x000fc40003fc4070 */
[----:B------:R-:W-:Y:S01]  /*1210*/  IABS R36, R8 ;  /* 0x0000000800247213 */ /* 0x000fe20000000000 */
[----:B------:R-:W-:Y:S02]  /*1220*/  IMAD.MOV R7, RZ, RZ, -R4 ;  /* 0x000000ffff077224 */ /* 0x000fe400078e0a04 */
[--C-:B------:R-:W-:Y:S01]  /*1230*/  @!P1 IMAD.IADD R46, R46, 0x1, -R11.reuse ;  /* 0x000000012e2e9824 */ /* 0x100fe200078e0a0b */
[----:B------:R-:W-:Y:S01]  /*1240*/  ISETP.GT.U32.AND P1, PT, R2, R30, PT ;  /* 0x0000001e0200720c */ /* 0x000fe20003f24070 */
[----:B------:R-:W-:Y:S02]  /*1250*/  @!P0 IMAD.IADD R28, R28, 0x1, -R2 ;  /* 0x000000011c1c8824 */ /* 0x000fe400078e0a02 */
[----:B------:R-:W-:Y:S02]  /*1260*/  IMAD R34, R2, R7, R34 ;  /* 0x0000000702227224 */ /* 0x000fe400078e0222 */
[--C-:B------:R-:W-:Y:S01]  /*1270*/  @!P3 IMAD.IADD R6, R6, 0x1, -R11.reuse ;  /* 0x000000010606b824 */ /* 0x100fe200078e0a0b */
[----:B------:R-:W-:Y:S01]  /*1280*/  ISETP.GT.U32.AND P3, PT, R11, R0, PT ;  /* 0x000000000b00720c */ /* 0x000fe20003f64070 */
[----:B------:R-:W-:Y:S01]  /*1290*/  @!P6 IMAD.IADD R42, R42, 0x1, -R11 ;  /* 0x000000012a2ae824 */ /* 0x000fe200078e0a0b */
[----:B------:R-:W-:Y:S01]  /*12a0*/  ISETP.GT.U32.AND P6, PT, R2, R28, PT ;  /* 0x0000001c0200720c */ /* 0x000fe20003fc4070 */
[----:B------:R-:W-:-:S04]  /*12b0*/  IMAD.HI.U32 R4, R5, R36, RZ ;  /* 0x0000002405047227 */ /* 0x000fc800078e00ff */
[----:B------:R-:W-:Y:S02]  /*12c0*/  @!P1 IMAD.IADD R30, R30, 0x1, -R2 ;  /* 0x000000011e1e9824 */ /* 0x000fe400078e0a02 */
[--C-:B------:R-:W-:Y:S02]  /*12d0*/  @!P4 IMAD.IADD R48, R48, 0x1, -R11.reuse ;  /* 0x000000013030c824 */ /* 0x100fe400078e0a0b */
[C---:B------:R-:W-:Y:S01]  /*12e0*/  IMAD R32, R2.reuse, R9, R32 ;  /* 0x0000000902207224 */ /* 0x040fe200078e0220 */
[----:B------:R-:W-:Y:S01]  /*12f0*/  ISETP.GT.U32.AND P1, PT, R2, R30, PT ;  /* 0x0000001e0200720c */ /* 0x000fe20003f24070 */
[----:B------:R-:W-:Y:S01]  /*1300*/  @!P3 IMAD.IADD R0, R0, 0x1, -R11 ;  /* 0x000000010000b824 */ /* 0x000fe200078e0a0b */
[----:B------:R-:W-:Y:S01]  /*1310*/  ISETP.GT.U32.AND P3, PT, R2, R34, PT ;  /* 0x000000220200720c */ /* 0x000fe20003f64070 */
[----:B------:R-:W-:Y:S01]  /*1320*/  @!P6 IMAD.IADD R28, R28, 0x1, -R2 ;  /* 0x000000011c1ce824 */ /* 0x000fe200078e0a02 */
[----:B------:R-:W-:Y:S01]  /*1330*/  ISETP.GE.AND P6, PT, R3, RZ, PT ;  /* 0x000000ff0300720c */ /* 0x000fe20003fc6270 */
[----:B------:R-:W-:Y:S01]  /*1340*/  IMAD.HI.U32 R7, R5, R38, RZ ;  /* 0x0000002605077227 */ /* 0x000fe200078e00ff */
[----:B------:R-:W-:-:S02]  /*1350*/  ISETP.GT.U32.AND P4, PT, R11, R48, PT ;  /* 0x000000300b00720c */ /* 0x000fc40003f84070 */
[C---:B------:R-:W-:Y:S01]  /*1360*/  ISETP.GT.U32.AND P0, PT, R2.reuse, R32, PT ;  /* 0x000000200200720c */ /* 0x040fe20003f04070 */
[----:B------:R-:W-:Y:S02]  /*1370*/  IMAD.MOV R9, RZ, RZ, -R4 ;  /* 0x000000ffff097224 */ /* 0x000fe400078e0a04 */
[----:B------:R-:W-:Y:S02]  /*1380*/  IMAD.MOV R7, RZ, RZ, -R7 ;  /* 0x000000ffff077224 */ /* 0x000fe400078e0a07 */
[----:B------:R-:W-:Y:S02]  /*1390*/  IMAD R36, R2, R9, R36 ;  /* 0x0000000902247224 */ /* 0x000fe400078e0224 */
[----:B------:R-:W-:Y:S01]  /*13a0*/  @!P1 IMAD.IADD R30, R30, 0x1, -R2 ;  /* 0x000000011e1e9824 */ /* 0x000fe200078e0a02 */
[----:B------:R-:W-:Y:S01]  /*13b0*/  ISETP.GE.AND P1, PT, R8, RZ, PT ;  /* 0x000000ff0800720c */ /* 0x000fe20003f26270 */
[C---:B------:R-:W-:Y:S01]  /*13c0*/  IMAD R38, R2.reuse, R7, R38 ;  /* 0x0000000702267224 */ /* 0x040fe200078e0226 */
[C---:B------:R-:W-:Y:S01]  /*13d0*/  LOP3.LUT R7, R3.reuse, 0xa, RZ, 0xfc, !PT ;  /* 0x0000000a03077812 */ /* 0x040fe200078efcff */
[----:B------:R-:W-:Y:S01]  /*13e0*/  @!P5 IMAD.MOV R28, RZ, RZ, -R28 ;  /* 0x000000ffff1cd224 */ /* 0x000fe200078e0a1c */
[----:B------:R-:W-:Y:S01]  /*13f0*/  ISETP.GT.U32.AND P5, PT, R2, R36, PT ;  /* 0x000000240200720c */ /* 0x000fe20003fa4070 */
[----:B------:R-:W-:Y:S01]  /*1400*/  @!P3 IMAD.IADD R34, R34, 0x1, -R2 ;  /* 0x000000012222b824 */ /* 0x000fe200078e0a02 */
[----:B------:R-:W-:Y:S01]  /*1410*/  LOP3.LUT R8, R3, 0xc, RZ, 0xfc, !PT ;  /* 0x0000000c03087812 */ /* 0x000fe200078efcff */
[----:B------:R-:W-:Y:S01]  /*1420*/  @!P6 IMAD.MOV R30, RZ, RZ, -R30 ;  /* 0x000000ffff1ee224 */ /* 0x000fe200078e0a1e */
[----:B------:R-:W-:Y:S01]  /*1430*/  ISETP.GT.U32.AND P6, PT, R2, R38, PT ;  /* 0x000000260200720c */ /* 0x000fe20003fc4070 */
[----:B------:R-:W-:Y:S01]  /*1440*/  @!P4 IMAD.IADD R48, R48, 0x1, -R11 ;  /* 0x000000013030c824 */ /* 0x000fe200078e0a0b */
[----:B------:R-:W-:Y:S01]  /*1450*/  ISETP.GT.U32.AND P4, PT, R11, R44, PT ;  /* 0x0000002c0b00720c */ /* 0x000fe20003f84070 */
[----:B------:R-:W-:Y:S01]  /*1460*/  @!P0 IMAD.IADD R32, R32, 0x1, -R2 ;  /* 0x0000000120208824 */ /* 0x000fe200078e0a02 */
[----:B------:R-:W-:-:S02]  /*1470*/  ISETP.GT.U32.AND P3, PT, R2, R34, PT ;  /* 0x000000220200720c */ /* 0x000fc40003f64070 */
[----:B------:R-:W-:Y:S02]  /*1480*/  IABS R88, R7 ;  /* 0x0000000700587213 */ /* 0x000fe40000000000 */
[----:B------:R-:W-:Y:S01]  /*1490*/  IABS R90, R8 ;  /* 0x00000008005a7213 */ /* 0x000fe20000000000 */
[----:B------:R-:W-:Y:S01]  /*14a0*/  @!P5 IMAD.IADD R36, R36, 0x1, -R2 ;  /* 0x000000012424d824 */ /* 0x000fe200078e0a02 */
[----:B------:R-:W-:Y:S01]  /*14b0*/  ISETP.GT.U32.AND P0, PT, R2, R32, PT ;  /* 0x000000200200720c */ /* 0x000fe20003f04070 */
[----:B------:R-:W-:-:S03]  /*14c0*/  IMAD.HI.U32 R4, R5, R88, RZ ;  /* 0x0000005805047227 */ /* 0x000fc600078e00ff */
[----:B------:R-:W-:Y:S01]  /*14d0*/  ISETP.GT.U32.AND P5, PT, R2, R36, PT ;  /* 0x000000240200720c */ /* 0x000fe20003fa4070 */
[--C-:B------:R-:W-:Y:S02]  /*14e0*/  @!P6 IMAD.IADD R38, R38, 0x1, -R2.reuse ;  /* 0x000000012626e824 */ /* 0x100fe400078e0a02 */
[----:B------:R-:W-:Y:S01]  /*14f0*/  @!P4 IMAD.IADD R44, R44, 0x1, -R11 ;  /* 0x000000012c2cc824 */ /* 0x000fe200078e0a0b */
[----:B------:R-:W-:Y:S01]  /*1500*/  ISETP.GT.U32.AND P4, PT, R11, R6, PT ;  /* 0x000000060b00720c */ /* 0x000fe20003f84070 */
[----:B------:R-:W-:Y:S01]  /*1510*/  @!P3 IMAD.IADD R34, R34, 0x1, -R2 ;  /* 0x000000012222b824 */ /* 0x000fe200078e0a02 */
[----:B------:R-:W-:Y:S01]  /*1520*/  ISETP.GE.AND P3, PT, R7, RZ, PT ;  /* 0x000000ff0700720c */ /* 0x000fe20003f66270 */
[----:B------:R-:W-:Y:S01]  /*1530*/  IMAD.HI.U32 R7, R5, R90, RZ ;  /* 0x0000005a05077227 */ /* 0x000fe200078e00ff */
[----:B------:R-:W-:-:S03]  /*1540*/  ISETP.GT.U32.AND P6, PT, R2, R38, PT ;  /* 0x000000260200720c */ /* 0x000fc60003fc4070 */
[----:B------:R-:W-:Y:S02]  /*1550*/  IMAD.MOV R9, RZ, RZ, -R4 ;  /* 0x000000ffff097224 */ /* 0x000fe400078e0a04 */
[----:B------:R-:W-:Y:S02]  /*1560*/  IMAD.MOV R7, RZ, RZ, -R7 ;  /* 0x000000ffff077224 */ /* 0x000fe400078e0a07 */
[C---:B------:R-:W-:Y:S02]  /*1570*/  IMAD R88, R2.reuse, R9, R88 ;  /* 0x0000000902587224 */ /* 0x040fe400078e0258 */
[----:B------:R-:W-:Y:S02]  /*1580*/  IMAD R90, R2, R7, R90 ;  /* 0x00000007025a7224 */ /* 0x000fe400078e025a */
[--C-:B------:R-:W-:Y:S01]  /*1590*/  @!P5 IMAD.IADD R36, R36, 0x1, -R2.reuse ;  /* 0x000000012424d824 */ /* 0x100fe200078e0a02 */
[----:B------:R-:W-:Y:S01]  /*15a0*/  ISETP.GT.U32.AND P5, PT, R2, R88, PT ;  /* 0x000000580200720c */ /* 0x000fe20003fa4070 */
[----:B------:R-:W-:Y:S01]  /*15b0*/  @!P4 IMAD.IADD R6, R6, 0x1, -R11 ;  /* 0x000000010606c824 */ /* 0x000fe200078e0a0b */
[----:B------:R-:W-:Y:S01]  /*15c0*/  ISETP.GE.AND P4, PT, R10, RZ, PT ;  /* 0x000000ff0a00720c */ /* 0x000fe20003f86270 */
[--C-:B------:R-:W-:Y:S01]  /*15d0*/  @!P6 IMAD.IADD R38, R38, 0x1, -R2.reuse ;  /* 0x000000012626e824 */ /* 0x100fe200078e0a02 */
[----:B------:R-:W-:Y:S01]  /*15e0*/  ISETP.GT.U32.AND P6, PT, R2, R90, PT ;  /* 0x0000005a0200720c */ /* 0x000fe20003fc4070 */
[----:B------:R-:W-:Y:S01]  /*15f0*/  @!P0 IMAD.IADD R32, R32, 0x1, -R2 ;  /* 0x0000000120208824 */ /* 0x000fe200078e0a02 */
[----:B------:R-:W-:Y:S01]  /*1600*/  LOP3.LUT R10, R3, 0xe, RZ, 0xfc, !PT ;  /* 0x0000000e030a7812 */ /* 0x000fe200078efcff */
[----:B------:R-:W-:Y:S01]  /*1610*/  @!P1 IMAD.MOV R36, RZ, RZ, -R36 ;  /* 0x000000ffff249224 */ /* 0x000fe200078e0a24 */
[----:B------:R-:W-:Y:S01]  /*1620*/  ISETP.GE.AND P0, PT, R12, RZ, PT ;  /* 0x000000ff0c00720c */ /* 0x000fe20003f06270 */
[----:B------:R-:W-:Y:S01]  /*1630*/  @!P2 IMAD.MOV R32, RZ, RZ, -R32 ;  /* 0x000000ffff20a224 */ /* 0x000fe200078e0a20 */
[----:B------:R-:W-:-:S02]  /*1640*/  IABS R92, R10 ;  /* 0x0000000a005c7213 */ /* 0x000fc40000000000 */
[----:B------:R-:W-:Y:S01]  /*1650*/  ISETP.GE.AND P2, PT, R8, RZ, PT ;  /* 0x000000ff0800720c */ /* 0x000fe20003f46270 */
[--C-:B------:R-:W-:Y:S01]  /*1660*/  @!P5 IMAD.IADD R88, R88, 0x1, -R2.reuse ;  /* 0x000000015858d824 */ /* 0x100fe200078e0a02 */
[----:B------:R-:W-:Y:S01]  /*1670*/  LOP3.LUT R8, R3, 0x10, RZ, 0xfc, !PT ;  /* 0x0000001003087812 */ /* 0x000fe200078efcff */
[----:B------:R-:W-:Y:S01]  /*1680*/  IMAD.HI.U32 R4, R5, R92, RZ ;  /* 0x0000005c05047227 */ /* 0x000fe200078e00ff */
[C---:B------:R-:W-:Y:S02]  /*1690*/  LOP3.LUT R11, R3.reuse, 0x12, RZ, 0xfc, !PT ;  /* 0x00000012030b7812 */ /* 0x040fe400078efcff */
[----:B------:R-:W-:Y:S01]  /*16a0*/  IABS R94, R8 ;  /* 0x00000008005e7213 */ /* 0x000fe20000000000 */
[----:B------:R-:W-:Y:S01]  /*16b0*/  @!P6 IMAD.IADD R90, R90, 0x1, -R2 ;  /* 0x000000015a5ae824 */ /* 0x000fe200078e0a02 */
[----:B------:R-:W-:Y:S01]  /*16c0*/  ISETP.GT.U32.AND P6, PT, R2, R88, PT ;  /* 0x000000580200720c */ /* 0x000fe20003fc4070 */
[----:B------:R-:W-:Y:S01]  /*16d0*/  IMAD.MOV R7, RZ, RZ, -R4 ;  /* 0x000000ffff077224 */ /* 0x000fe200078e0a04 */
[----:B------:R-:W-:Y:S01]  /*16e0*/  LOP3.LUT R12, R3, 0x14, RZ, 0xfc, !PT ;  /* 0x00000014030c7812 */ /* 0x000fe200078efcff */
[----:B------:R-:W-:Y:S01]  /*16f0*/  IMAD.HI.U32 R4, R5, R94, RZ ;  /* 0x0000005e05047227 */ /* 0x000fe200078e00ff */
[----:B------:R-:W-:-:S02]  /*1700*/  IABS R96, R11 ;  /* 0x0000000b00607213 */ /* 0x000fc40000000000 */
[----:B------:R-:W-:Y:S01]  /*1710*/  IABS R98, R12 ;  /* 0x0000000c00627213 */ /* 0x000fe20000000000 */
[----:B------:R-:W-:Y:S01]  /*1720*/  IMAD.MOV R9, RZ, RZ, -R4 ;  /* 0x000000ffff097224 */ /* 0x000fe200078e0a04 */
[C---:B------:R-:W-:Y:S01]  /*1730*/  ISETP.GT.U32.AND P1, PT, R2.reuse, R90, PT ;  /* 0x0000005a0200720c */ /* 0x040fe20003f24070 */
[C---:B------:R-:W-:Y:S02]  /*1740*/  IMAD R92, R2.reuse, R7, R92 ;  /* 0x00000007025c7224 */ /* 0x040fe400078e025c */
[----:B------:R-:W-:Y:S02]  /*1750*/  IMAD R94, R2, R9, R94 ;  /* 0x00000009025e7224 */ /* 0x000fe400078e025e */
[----:B------:R-:W-:Y:S01]  /*1760*/  @!P6 IMAD.IADD R88, R88, 0x1, -R2 ;  /* 0x000000015858e824 */ /* 0x000fe200078e0a02 */
[C---:B------:R-:W-:Y:S01]  /*1770*/  ISETP.GT.U32.AND P5, PT, R2.reuse, R92, PT ;  /* 0x0000005c0200720c */ /* 0x040fe20003fa4070 */
[----:B------:R-:W-:Y:S01]  /*1780*/  IMAD.HI.U32 R7, R5, R96, RZ ;  /* 0x0000006005077227 */ /* 0x000fe200078e00ff */
[----:B------:R-:W-:-:S03]  /*1790*/  ISETP.GT.U32.AND P6, PT, R2, R94, PT ;  /* 0x0000005e0200720c */ /* 0x000fc60003fc4070 */
[----:B------:R-:W-:-:S04]  /*17a0*/  IMAD.HI.U32 R4, R5, R98, RZ ;  /* 0x0000006205047227 */ /* 0x000fc800078e00ff */
[----:B------:R-:W-:Y:S02]  /*17b0*/  IMAD.MOV R7, RZ, RZ, -R7 ;  /* 0x000000ffff077224 */ /* 0x000fe400078e0a07 */
[----:B------:R-:W-:Y:S02]  /*17c0*/  IMAD.MOV R9, RZ, RZ, -R4 ;  /* 0x000000ffff097224 */ /* 0x000fe400078e0a04 */
[C---:B------:R-:W-:Y:S02]  /*17d0*/  IMAD R96, R2.reuse, R7, R96 ;  /* 0x0000000702607224 */ /* 0x040fe400078e0260 */
[C---:B------:R-:W-:Y:S02]  /*17e0*/  IMAD R98, R2.reuse, R9, R98 ;  /* 0x0000000902627224 */ /* 0x040fe400078e0262 */
[----:B------:R-:W-:Y:S01]  /*17f0*/  @!P3 IMAD.MOV R88, RZ, RZ, -R88 ;  /* 0x000000ffff58b224 */ /* 0x000fe200078e0a58 */
[----:B------:R-:W-:Y:S01]  /*1800*/  ISETP.GT.U32.AND P3, PT, R2, R96, PT ;  /* 0x000000600200720c */ /* 0x000fe20003f64070 */
[----:B------:R-:W-:Y:S01]  /*1810*/  @!P6 IMAD.IADD R94, R94, 0x1, -R2 ;  /* 0x000000015e5ee824 */ /* 0x000fe200078e0a02 */
[----:B------:R-:W-:Y:S01]  /*1820*/  ISETP.GT.U32.AND P6, PT, R2, R98, PT ;  /* 0x000000620200720c */ /* 0x000fe20003fc4070 */
[----:B------:R-:W-:Y:S01]  /*1830*/  @!P4 IMAD.MOV R34, RZ, RZ, -R34 ;  /* 0x000000ffff22c224 */ /* 0x000fe200078e0a22 */
[----:B------:R-:W-:Y:S01]  /*1840*/  ISETP.GE.AND P4, PT, R10, RZ, PT ;  /* 0x000000ff0a00720c */ /* 0x000fe20003f86270 */
[----:B------:R-:W-:Y:S01]  /*1850*/  @!P5 IMAD.IADD R92, R92, 0x1, -R2 ;  /* 0x000000015c5cd824 */ /* 0x000fe200078e0a02 */
[----:B------:R-:W-:Y:S01]  /*1860*/  LOP3.LUT R10, R3, 0x18, RZ, 0xfc, !PT ;  /* 0x00000018030a7812 */ /* 0x000fe200078efcff */
[----:B------:R-:W-:-:S03]  /*1870*/  IMAD.HI.U32 R7, R5, R100, RZ ;  /* 0x0000006405077227 */ /* 0x000fc600078e00ff */
[----:B------:R-:W-:Y:S01]  /*1880*/  IABS R102, R10 ;  /* 0x0000000a00667213 */ /* 0x000fe20000000000 */
[----:B------:R-:W-:Y:S01]  /*1890*/  IMAD.MOV R7, RZ, RZ, -R7 ;  /* 0x000000ffff077224 */ /* 0x000fe200078e0a07 */
[----:B------:R-:W-:Y:S01]  /*18a0*/  ISETP.GT.U32.AND P5, PT, R2, R92, PT ;  /* 0x0000005c0200720c */ /* 0x000fe20003fa4070 */
[--C-:B------:R-:W-:Y:S01]  /*18b0*/  @!P3 IMAD.IADD R96, R96, 0x1, -R2.reuse ;  /* 0x000000016060b824 */ /* 0x100fe200078e0a02 */
[----:B------:R-:W-:Y:S01]  /*18c0*/  ISETP.GT.U32.AND P3, PT, R2, R94, PT ;  /* 0x0000005e0200720c */ /* 0x000fe20003f64070 */
[----:B------:R-:W-:Y:S02]  /*18d0*/  @!P6 IMAD.IADD R98, R98, 0x1, -R2 ;  /* 0x000000016262e824 */ /* 0x000fe400078e0a02 */
[----:B------:R-:W-:-:S03]  /*18e0*/  IMAD.HI.U32 R4, R5, R102, RZ ;  /* 0x0000006605047227 */ /* 0x000fc600078e00ff */
[C---:B------:R-:W-:Y:S01]  /*18f0*/  ISETP.GT.U32.AND P6, PT, R2.reuse, R98, PT ;  /* 0x000000620200720c */ /* 0x040fe20003fc4070 */
[----:B------:R-:W-:Y:S02]  /*1900*/  IMAD R100, R2, R7, R100 ;  /* 0x0000000702647224 */ /* 0x000fe400078e0264 */
[----:B------:R-:W-:Y:S02]  /*1910*/  IMAD.MOV R7, RZ, RZ, -R4 ;  /* 0x000000ffff077224 */ /* 0x000fe400078e0a04 */
[--C-:B------:R-:W-:Y:S01]  /*1920*/  @!P5 IMAD.IADD R92, R92, 0x1, -R2.reuse ;  /* 0x000000015c5cd824 */ /* 0x100fe200078e0a02 */
[----:B------:R-:W-:Y:S01]  /*1930*/  ISETP.GE.AND P5, PT, R12, RZ, PT ;  /* 0x000000ff0c00720c */ /* 0x000fe20003fa6270 */
[----:B------:R-:W-:Y:S01]  /*1940*/  @!P3 IMAD.IADD R94, R94, 0x1, -R2 ;  /* 0x000000015e5eb824 */ /* 0x000fe200078e0a02 */
[C---:B------:R-:W-:Y:S01]  /*1950*/  ISETP.GT.U32.AND P3, PT, R2.reuse, R100, PT ;  /* 0x000000640200720c */ /* 0x040fe20003f64070 */
[----:B------:R-:W-:Y:S01]  /*1960*/  IMAD R102, R2, R7, R102 ;  /* 0x0000000702667224 */ /* 0x000fe200078e0266 */
[----:B------:R-:W-:Y:S01]  /*1970*/  LOP3.LUT R12, R3, 0x1a, RZ, 0xfc, !PT ;  /* 0x0000001a030c7812 */ /* 0x000fe200078efcff */
[--C-:B------:R-:W-:Y:S01]  /*1980*/  @!P1 IMAD.IADD R90, R90, 0x1, -R2.reuse ;  /* 0x000000015a5a9824 */ /* 0x100fe200078e0a02 */
[----:B------:R-:W-:Y:S01]  /*1990*/  ISETP.GE.AND P1, PT, R11, RZ, PT ;  /* 0x000000ff0b00720c */ /* 0x000fe20003f26270 */
[----:B------:R-:W-:Y:S01]  /*19a0*/  @!P6 IMAD.IADD R98, R98, 0x1, -R2 ;  /* 0x000000016262e824 */ /* 0x000fe200078e0a02 */
[C---:B------:R-:W-:Y:S01]  /*19b0*/  ISETP.GT.U32.AND P6, PT, R2.reuse, R102, PT ;  /* 0x000000660200720c */ /* 0x040fe20003fc4070 */
[----:B------:R-:W-:Y:S01]  /*19c0*/  @!P2 IMAD.MOV R90, RZ, RZ, -R90 ;  /* 0x000000ffff5aa224 */ /* 0x000fe200078e0a5a */
[----:B------:R-:W-:Y:S01]  /*19d0*/  IABS R104, R12 ;  /* 0x0000000c00687213 */ /* 0x000fe20000000000 */
[----:B------:R-:W-:Y:S01]  /*19e0*/  @!P0 IMAD.MOV R38, RZ, RZ, -R38 ;  /* 0x000000ffff268224 */ /* 0x000fe200078e0a26 */
[----:B------:R-:W-:Y:S01]  /*19f0*/  ISETP.GT.U32.AND P2, PT, R2, R96, PT ;  /* 0x000000600200720c */ /* 0x000fe20003f44070 */
[----:B------:R-:W-:Y:S01]  /*1a00*/  IMAD.HI.U32 R7, R5, R106, RZ ;  /* 0x0000006a05077227 */ /* 0x000fe200078e00ff */
[----:B------:R-:W-:-:S03]  /*1a10*/  ISETP.GE.AND P0, PT, R8, RZ, PT ;  /* 0x000000ff0800720c */ /* 0x000fc60003f06270 */
[----:B------:R-:W-:-:S04]  /*1a20*/  IMAD.HI.U32 R4, R5, R104, RZ ;  /* 0x0000006805047227 */ /* 0x000fc800078e00ff */
[----:B------:R-:W-:Y:S01]  /*1a30*/  @!P3 IMAD.IADD R100, R100, 0x1, -R2 ;  /* 0x000000016464b824 */ /* 0x000fe200078e0a02 */
[----:B------:R-:W-:Y:S01]  /*1a40*/  ISETP.GE.AND P3, PT, R10, RZ, PT ;  /* 0x000000ff0a00720c */ /* 0x000fe20003f66270 */
[----:B------:R-:W-:Y:S01]  /*1a50*/  IMAD.MOV R9, RZ, RZ, -R4 ;  /* 0x000000ffff097224 */ /* 0x000fe200078e0a04 */
[----:B------:R-:W-:Y:S01]  /*1a60*/  LOP3.LUT R10, R3, 0x24, RZ, 0xfc, !PT ;  /* 0x00000024030a7812 */ /* 0x000fe200078efcff */
[----:B------:R-:W-:-:S03]  /*1a70*/  IMAD.HI.U32 R8, R5, R108, RZ ;  /* 0x0000006c05087227 */ /* 0x000fc600078e00ff */
[----:B------:R-:W-:Y:S01]  /*1a80*/  IABS R114, R10 ;  /* 0x0000000a00727213 */ /* 0x000fe20000000000 */
[----:B------:R-:W-:Y:S01]  /*1a90*/  @!P6 IMAD.IADD R102, R102, 0x1, -R2 ;  /* 0x000000016666e824 */ /* 0x000fe200078e0a02 */
[C---:B------:R-:W-:Y:S01]  /*1aa0*/  ISETP.GT.U32.AND P6, PT, R2.reuse, R100, PT ;  /* 0x000000640200720c */ /* 0x040fe20003fc4070 */
[----:B------:R-:W-:Y:S02]  /*1ab0*/  IMAD.MOV R7, RZ, RZ, -R7 ;  /* 0x000000ffff077224 */ /* 0x000fe400078e0a07 */
[----:B------:R-:W-:Y:S01]  /*1ac0*/  IMAD R104, R2, R9, R104 ;  /* 0x0000000902687224 */ /* 0x000fe200078e0268 */
[C---:B------:R-:W-:Y:S01]  /*1ad0*/  LOP3.LUT R9, R3.reuse, 0x22, RZ, 0xfc, !PT ;  /* 0x0000002203097812 */ /* 0x040fe200078efcff */
[----:B------:R-:W-:Y:S01]  /*1ae0*/  IMAD.MOV R11, RZ, RZ, -R8 ;  /* 0x000000ffff0b7224 */ /* 0x000fe200078e0a08 */
[----:B------:R-:W-:Y:S01]  /*1af0*/  LOP3.LUT R8, R3, 0x20, RZ, 0xfc, !PT ;  /* 0x0000002003087812 */ /* 0x000fe200078efcff */
[----:B------:R-:W-:Y:S01]  /*1b00*/  @!P2 IMAD.IADD R96, R96, 0x1, -R2 ;  /* 0x000000016060a824 */ /* 0x000fe200078e0a02 */
[----:B------:R-:W-:Y:S01]  /*1b10*/  ISETP.GE.AND P2, PT, R13, RZ, PT ;  /* 0x000000ff0d00720c */ /* 0x000fe20003f46270 */
[C---:B------:R-:W-:Y:S01]  /*1b20*/  IMAD R106, R2.reuse, R7, R106 ;  /* 0x00000007026a7224 */ /* 0x040fe200078e026a */
[----:B------:R-:W-:Y:S01]  /*1b30*/  IABS R112, R8 ;  /* 0x0000000800707213 */ /* 0x000fe20000000000 */
[----:B------:R-:W-:Y:S01]  /*1b40*/  @!P4 IMAD.MOV R92, RZ, RZ, -R92 ;  /* 0x000000ffff5cc224 */ /* 0x000fe200078e0a5c */
[C---:B------:R-:W-:Y:S01]  /*1b50*/  ISETP.GT.U32.AND P4, PT, R2.reuse, R104, PT ;  /* 0x000000680200720c */ /* 0x040fe20003f84070 */
[----:B------:R-:W-:Y:S01]  /*1b60*/  @!P0 IMAD.MOV R94, RZ, RZ, -R94 ;  /* 0x000000ffff5e8224 */ /* 0x000fe200078e0a5e */
[C---:B------:R-:W-:Y:S01]  /*1b70*/  ISETP.GT.U32.AND P0, PT, R2.reuse, R102, PT ;  /* 0x000000660200720c */ /* 0x040fe20003f04070 */
[C---:B------:R-:W-:Y:S01]  /*1b80*/  IMAD R108, R2.reuse, R11, R108 ;  /* 0x0000000b026c7224 */ /* 0x040fe200078e026c */
[----:B------:R-:W-:Y:S01]  /*1b90*/  IABS R110, R9 ;  /* 0x00000009006e7213 */ /* 0x000fe20000000000 */
[----:B------:R-:W-:Y:S01]  /*1ba0*/  @!P1 IMAD.MOV R96, RZ, RZ, -R96 ;  /* 0x000000ffff609224 */ /* 0x000fe200078e0a60 */
[----:B------:R-:W-:Y:S01]  /*1bb0*/  ISETP.GT.U32.AND P1, PT, R2, R106, PT ;  /* 0x0000006a0200720c */ /* 0x000fe20003f24070 */
[----:B------:R-:W-:Y:S01]  /*1bc0*/  IMAD.HI.U32 R4, R5, R112, RZ ;  /* 0x0000007005047227 */ /* 0x000fe200078e00ff */
[----:B------:R-:W-:-:S03]  /*1bd0*/  LOP3.LUT R11, R3, 0x26, RZ, 0xfc, !PT ;  /* 0x00000026030b7812 */ /* 0x000fc600078efcff */
[----:B------:R-:W-:Y:S01]  /*1be0*/  @!P6 IMAD.IADD R100, R100, 0x1, -R2 ;  /* 0x000000016464e824 */ /* 0x000fe200078e0a02 */
[----:B------:R-:W-:Y:S01]  /*1bf0*/  ISETP.GT.U32.AND P6, PT, R2, R108, PT ;  /* 0x0000006c0200720c */ /* 0x000fe20003fc4070 */
[----:B------:R-:W-:Y:S01]  /*1c00*/  IMAD.MOV R7, RZ, RZ, -R4 ;  /* 0x000000ffff077224 */ /* 0x000fe200078e0a04 */
[----:B------:R-:W-:Y:S01]  /*1c10*/  IABS R116, R11 ;  /* 0x0000000b00747213 */ /* 0x000fe20000000000 */
[--C-:B------:R-:W-:Y:S01]  /*1c20*/  @!P4 IMAD.IADD R104, R104, 0x1, -R2.reuse ;  /* 0x000000016868c824 */ /* 0x100fe200078e0a02 */
[----:B------:R-:W-:Y:S01]  /*1c30*/  ISETP.GE.AND P4, PT, R15, RZ, PT ;  /* 0x000000ff0f00720c */ /* 0x000fe20003f86270 */
[----:B------:R-:W-:Y:S01]  /*1c40*/  @!P0 IMAD.IADD R102, R102, 0x1, -R2 ;  /* 0x0000000166668824 */ /* 0x000fe200078e0a02 */
[----:B------:R-:W-:Y:S01]  /*1c50*/  ISETP.GE.AND P0, PT, R14, RZ, PT ;  /* 0x000000ff0e00720c */ /* 0x000fe20003f06270 */
[----:B------:R-:W-:Y:S01]  /*1c60*/  IMAD R112, R2, R7, R112 ;  /* 0x0000000702707224 */ /* 0x000fe200078e0270 */
[----:B------:R-:W-:Y:S01]  /*1c70*/  LOP3.LUT R14, R3, 0x36, RZ, 0xfc, !PT ;  /* 0x00000036030e7812 */ /* 0x000fe200078efcff */
[----:B------:R-:W-:Y:S01]  /*1c80*/  @!P1 IMAD.IADD R106, R106, 0x1, -R2 ;  /* 0x000000016a6a9824 */ /* 0x000fe200078e0a02 */
[C---:B------:R-:W-:Y:S01]  /*1c90*/  ISETP.GT.U32.AND P1, PT, R2.reuse, R104, PT ;  /* 0x000000680200720c */ /* 0x040fe20003f24070 */
[----:B------:R-:W-:Y:S01]  /*1ca0*/  @!P3 IMAD.MOV R102, RZ, RZ, -R102 ;  /* 0x000000ffff66b224 */ /* 0x000fe200078e0a66 */
[----:B------:R-:W-:Y:S01]  /*1cb0*/  ISETP.GT.U32.AND P3, PT, R2, R112, PT ;  /* 0x000000700200720c */ /* 0x000fe20003f64070 */
[----:B------:R-:W-:Y:S01]  /*1cc0*/  @!P6 IMAD.IADD R108, R108, 0x1, -R2 ;  /* 0x000000016c6ce824 */ /* 0x000fe200078e0a02 */
[----:B------:R-:W-:Y:S01]  /*1cd0*/  ISETP.GT.U32.AND P6, PT, R2, R106, PT ;  /* 0x0000006a0200720c */ /* 0x000fe20003fc4070 */
[----:B------:R-:W-:Y:S01]  /*1ce0*/  @!P5 IMAD.MOV R98, RZ, RZ, -R98 ;  /* 0x000000ffff62d224 */ /* 0x000fe200078e0a62 */
[----:B------:R-:W-:Y:S01]  /*1cf0*/  ISETP.GE.AND P5, PT, R12, RZ, PT ;  /* 0x000000ff0c00720c */ /* 0x000fe20003fa6270 */
[----:B------:R-:W-:Y:S01]  /*1d00*/  @!P2 IMAD.MOV R100, RZ, RZ, -R100 ;  /* 0x000000ffff64a224 */ /* 0x000fe200078e0a64 */
[----:B------:R-:W-:Y:S01]  /*1d10*/  ISETP.GT.U32.AND P2, PT, R2, R108, PT ;  /* 0x0000006c0200720c */ /* 0x000fe20003f44070 */
[----:B------:R-:W-:Y:S01]  /*1d20*/  IMAD.HI.U32 R4, R5, R110, RZ ;  /* 0x0000006e05047227 */ /* 0x000fe200078e00ff */
[----:B------:R-:W-:-:S02]  /*1d30*/  LOP3.LUT R12, R3, 0x34, RZ, 0xfc, !PT ;  /* 0x00000034030c7812 */ /* 0x000fc400078efcff */
[----:B------:R-:W-:Y:S01]  /*1d40*/  IABS R132, R14 ;  /* 0x0000000e00847213 */ /* 0x000fe20000000000 */
[----:B------:R-:W-:Y:S01]  /*1d50*/  @!P1 IMAD.IADD R104, R104, 0x1, -R2 ;  /* 0x0000000168689824 */ /* 0x000fe200078e0a02 */
[----:B------:R-:W-:Y:S01]  /*1d60*/  ISETP.GE.AND P1, PT, R8, RZ, PT ;  /* 0x000000ff0800720c */ /* 0x000fe20003f26270 */
[----:B------:R-:W-:Y:S01]  /*1d70*/  IMAD.MOV R7, RZ, RZ, -R4 ;  /* 0x000000ffff077224 */ /* 0x000fe200078e0a04 */
[----:B------:R-:W-:Y:S01]  /*1d80*/  LOP3.LUT R8, R3, 0x28, RZ, 0xfc, !PT ;  /* 0x0000002803087812 */ /* 0x000fe200078efcff */
[----:B------:R-:W-:Y:S01]  /*1d90*/  @!P3 IMAD.IADD R112, R112, 0x1, -R2 ;  /* 0x000000017070b824 */ /* 0x000fe200078e0a02 */
[----:B------:R-:W-:Y:S01]  /*1da0*/  ISETP.GE.AND P3, PT, R10, RZ, PT ;  /* 0x000000ff0a00720c */ /* 0x000fe20003f66270 */
[C---:B------:R-:W-:Y:S01]  /*1db0*/  IMAD R110, R2.reuse, R7, R110 ;  /* 0x00000007026e7224 */ /* 0x040fe200078e026e */
[----:B------:R-:W-:Y:S01]  /*1dc0*/  IABS R118, R8 ;  /* 0x0000000800767213 */ /* 0x000fe20000000000 */
[----:B------:R-:W-:Y:S01]  /*1dd0*/  @!P5 IMAD.MOV R104, RZ, RZ, -R104 ;  /* 0x000000ffff68d224 */ /* 0x000fe200078e0a68 */
[----:B------:R-:W-:Y:S01]  /*1de0*/  ISETP.GT.U32.AND P5, PT, R2, R112, PT ;  /* 0x000000700200720c */ /* 0x000fe20003fa4070 */
[----:B------:R-:W-:Y:S01]  /*1df0*/  IMAD.HI.U32 R4, R5, R114, RZ ;  /* 0x0000007205047227 */ /* 0x000fe200078e00ff */
[----:B------:R-:W-:-:S02]  /*1e00*/  LOP3.LUT R10, R3, 0x2e, RZ, 0xfc, !PT ;  /* 0x0000002e030a7812 */ /* 0x000fc400078efcff */
[----:B------:R-:W-:Y:S01]  /*1e10*/  IABS R130, R12 ;  /* 0x0000000c00827213 */ /* 0x000fe20000000000 */
[----:B------:R-:W-:Y:S01]  /*1e20*/  IMAD.HI.U32 R7, R5, R116, RZ ;  /* 0x0000007405077227 */ /* 0x000fe200078e00ff */
[----:B------:R-:W-:Y:S02]  /*1e30*/  IABS R124, R10 ;  /* 0x0000000a007c7213 */ /* 0x000fe40000000000 */
[----:B------:R-:W-:Y:S01]  /*1e40*/  LOP3.LUT R15, R3, 0x3e, RZ, 0xfc, !PT ;  /* 0x0000003e030f7812 */ /* 0x000fe200078efcff */
[----:B------:R-:W-:Y:S01]  /*1e50*/  @!P2 IMAD.IADD R108, R108, 0x1, -R2 ;  /* 0x000000016c6ca824 */ /* 0x000fe200078e0a02 */
[----:B------:R-:W-:Y:S01]  /*1e60*/  ISETP.GE.AND P2, PT, R9, RZ, PT ;  /* 0x000000ff0900720c */ /* 0x000fe20003f46270 */
[----:B------:R-:W-:Y:S01]  /*1e70*/  IMAD.MOV R9, RZ, RZ, -R4 ;  /* 0x000000ffff097224 */ /* 0x000fe200078e0a04 */
[----:B------:R-:W-:Y:S01]  /*1e80*/  IABS R140, R15 ;  /* 0x0000000f008c7213 */ /* 0x000fe20000000000 */
[----:B------:R-:W-:Y:S02]  /*1e90*/  IMAD.MOV R7, RZ, RZ, -R7 ;  /* 0x000000ffff077224 */ /* 0x000fe400078e0a07 */
[----:B------:R-:W-:-:S04]  /*1ea0*/  IMAD.HI.U32 R4, R5, R118, RZ ;  /* 0x0000007605047227 */ /* 0x000fc800078e00ff */
[----:B------:R-:W-:Y:S01]  /*1eb0*/  @!P6 IMAD.IADD R106, R106, 0x1, -R2 ;  /* 0x000000016a6ae824 */ /* 0x000fe200078e0a02 */
[C---:B------:R-:W-:Y:S01]  /*1ec0*/  ISETP.GT.U32.AND P6, PT, R2.reuse, R110, PT ;  /* 0x0000006e0200720c */ /* 0x040fe20003fc4070 */
[C---:B------:R-:W-:Y:S02]  /*1ed0*/  IMAD R116, R2.reuse, R7, R116 ;  /* 0x0000000702747224 */ /* 0x040fe400078e0274 */
[----:B------:R-:W-:Y:S01]  /*1ee0*/  IMAD.MOV R7, RZ, RZ, -R4 ;  /* 0x000000ffff077224 */ /* 0x000fe200078e0a04 */
[C---:B------:R-:W-:Y:S01]  /*1ef0*/  LOP3.LUT R4, R3.reuse, 0x2a, RZ, 0xfc, !PT ;  /* 0x0000002a03047812 */ /* 0x040fe200078efcff */
[----:B------:R-:W-:Y:S01]  /*1f00*/  IMAD R114, R2, R9, R114 ;  /* 0x0000000902727224 */ /* 0x000fe200078e0272 */
[----:B------:R-:W-:Y:S01]  /*1f10*/  LOP3.LUT R9, R3, 0x2c, RZ, 0xfc, !PT ;  /* 0x0000002c03097812 */ /* 0x000fe200078efcff */
[----:B------:R-:W-:Y:S01]  /*1f20*/  @!P5 IMAD.IADD R112, R112, 0x1, -R2 ;  /* 0x000000017070d824 */ /* 0x000fe200078e0a02 */
[C---:B------:R-:W-:Y:S01]  /*1f30*/  ISETP.GT.U32.AND P5, PT, R2.reuse, R116, PT ;  /* 0x000000740200720c */ /* 0x040fe20003fa4070 */
[C---:B------:R-:W-:Y:S01]  /*1f40*/  IMAD R118, R2.reuse, R7, R118 ;  /* 0x0000000702767224 */ /* 0x040fe200078e0276 */
[----:B------:R-:W-:Y:S01]  /*1f50*/  IABS R122, R9 ;  /* 0x00000009007a7213 */ /* 0x000fe20000000000 */
[----:B------:R-:W-:Y:S01]  /*1f60*/  @!P0 IMAD.MOV R106, RZ, RZ, -R106 ;  /* 0x000000ffff6a8224 */ /* 0x000fe200078e0a6a */
[C---:B------:R-:W-:Y:S01]  /*1f70*/  ISETP.GT.U32.AND P0, PT, R2.reuse, R114, PT ;  /* 0x000000720200720c */ /* 0x040fe20003f04070 */
[----:B------:R-:W-:Y:S01]  /*1f80*/  @!P1 IMAD.MOV R112, RZ, RZ, -R112 ;  /* 0x000000ffff709224 */ /* 0x000fe200078e0a70 */
[----:B------:R-:W-:Y:S01]  /*1f90*/  ISETP.GT.U32.AND P1, PT, R2, R118, PT ;  /* 0x000000760200720c */ /* 0x000fe20003f24070 */
[----:B------:R-:W-:Y:S01]  /*1fa0*/  @!P6 IMAD.IADD R110, R110, 0x1, -R2 ;  /* 0x000000016e6ee824 */ /* 0x000fe200078e0a02 */
[----:B------:R-:W-:Y:S01]  /*1fb0*/  IABS R120, R4 ;  /* 0x0000000400787213 */ /* 0x000fe20000000000 */
[----:B------:R-:W-:-:S03]  /*1fc0*/  IMAD.HI.U32 R7, R5, R122, RZ ;  /* 0x0000007a05077227 */ /* 0x000fc600078e00ff */
[----:B------:R-:W-:Y:S01]  /*1fd0*/  ISETP.GT.U32.AND P6, PT, R2, R110, PT ;  /* 0x0000006e0200720c */ /* 0x000fe20003fc4070 */
[--C-:B------:R-:W-:Y:S02]  /*1fe0*/  @!P5 IMAD.IADD R116, R116, 0x1, -R2.reuse ;  /* 0x000000017474d824 */ /* 0x100fe400078e0a02 */
[----:B------:R-:W-:Y:S02]  /*1ff0*/  IMAD.MOV R7, RZ, RZ, -R7 ;  /* 0x000000ffff077224 */ /* 0x000fe400078e0a07 */
[--C-:B------:R-:W-:Y:S01]  /*2000*/  @!P0 IMAD.IADD R114, R114, 0x1, -R2.reuse ;  /* 0x0000000172728824 */ /* 0x100fe200078e0a02 */
[----:B------:R-:W-:Y:S01]  /*2010*/  ISETP.GT.U32.AND P5, PT, R2, R116, PT ;  /* 0x000000740200720c */ /* 0x000fe20003fa4070 */
[----:B------:R-:W-:Y:S02]  /*2020*/  @!P1 IMAD.IADD R118, R118, 0x1, -R2 ;  /* 0x0000000176769824 */ /* 0x000fe400078e0a02 */
[C---:B------:R-:W-:Y:S01]  /*2030*/  IMAD R122, R2.reuse, R7, R122 ;  /* 0x00000007027a7224 */ /* 0x040fe200078e027a */
[C---:B------:R-:W-:Y:S01]  /*2040*/  ISETP.GT.U32.AND P0, PT, R2.reuse, R114, PT ;  /* 0x000000720200720c */ /* 0x040fe20003f04070 */
[----:B------:R-:W-:Y:S01]  /*2050*/  @!P4 IMAD.MOV R108, RZ, RZ, -R108 ;  /* 0x000000ffff6cc224 */ /* 0x000fe200078e0a6c */
[----:B------:R-:W-:Y:S01]  /*2060*/  ISETP.GT.U32.AND P1, PT, R2, R118, PT ;  /* 0x000000760200720c */ /* 0x000fe20003f24070 */
[----:B------:R-:W-:Y:S01]  /*2070*/  @!P6 IMAD.IADD R110, R110, 0x1, -R2 ;  /* 0x000000016e6ee824 */ /* 0x000fe200078e0a02 */
[----:B------:R-:W-:-:S02]  /*2080*/  ISETP.GE.AND P4, PT, R11, RZ, PT ;  /* 0x000000ff0b00720c */ /* 0x000fc40003f86270 */
[----:B------:R-:W-:Y:S01]  /*2090*/  ISETP.GE.AND P6, PT, R8, RZ, PT ;  /* 0x000000ff0800720c */ /* 0x000fe20003fc6270 */
[----:B------:R-:W-:Y:S01]  /*20a0*/  @!P2 IMAD.MOV R110, RZ, RZ, -R110 ;  /* 0x000000ffff6ea224 */ /* 0x000fe200078e0a6e */
[----:B------:R-:W-:Y:S01]  /*20b0*/  ISETP.GE.AND P2, PT, R4, RZ, PT ;  /* 0x000000ff0400720c */ /* 0x000fe20003f46270 */
[----:B------:R-:W-:-:S04]  /*20c0*/  IMAD.HI.U32 R4, R5, R120, RZ ;  /* 0x0000007805047227 */ /* 0x000fc800078e00ff */
[--C-:B------:R-:W-:Y:S01]  /*20d0*/  @!P0 IMAD.IADD R114, R114, 0x1, -R2.reuse ;  /* 0x0000000172728824 */ /* 0x100fe200078e0a02 */
[----:B------:R-:W-:Y:S01]  /*20e0*/  ISETP.GE.AND P0, PT, R9, RZ, PT ;  /* 0x000000ff0900720c */ /* 0x000fe20003f06270 */
[----:B------:R-:W-:Y:S01]  /*20f0*/  @!P1 IMAD.IADD R118, R118, 0x1, -R2 ;  /* 0x0000000176769824 */ /* 0x000fe200078e0a02 */
[----:B------:R-:W-:Y:S01]  /*2100*/  ISETP.GT.U32.AND P1, PT, R2, R122, PT ;  /* 0x0000007a0200720c */ /* 0x000fe20003f24070 */
[----:B------:R-:W-:Y:S01]  /*2110*/  IMAD.MOV R9, RZ, RZ, -R4 ;  /* 0x000000ffff097224 */ /* 0x000fe200078e0a04 */
[----:B------:R-:W-:Y:S01]  /*2120*/  LOP3.LUT R4, R3, 0x30, RZ, 0xfc, !PT ;  /* 0x0000003003047812 */ /* 0x000fe200078efcff */
[----:B------:R-:W-:-:S03]  /*2130*/  IMAD.HI.U32 R8, R5, R124, RZ ;  /* 0x0000007c05087227 */ /* 0x000fc600078e00ff */
[----:B------:R-:W-:Y:S01]  /*2140*/  IABS R126, R4 ;  /* 0x00000004007e7213 */ /* 0x000fe20000000000 */
[----:B------:R-:W-:Y:S02]  /*2150*/  IMAD R120, R2, R9, R120 ;  /* 0x0000000902787224 */ /* 0x000fe400078e0278 */
[----:B------:R-:W-:Y:S01]  /*2160*/  @!P5 IMAD.IADD R116, R116, 0x1, -R2 ;  /* 0x000000017474d824 */ /* 0x000fe200078e0a02 */
[----:B------:R-:W-:Y:S01]  /*2170*/  ISETP.GE.AND P5, PT, R10, RZ, PT ;  /* 0x000000ff0a00720c */ /* 0x000fe20003fa6270 */
[----:B------:R-:W-:Y:S01]  /*2180*/  @!P3 IMAD.MOV R114, RZ, RZ, -R114 ;  /* 0x000000ffff72b224 */ /* 0x000fe200078e0a72 */
[----:B------:R-:W-:Y:S01]  /*2190*/  ISETP.GT.U32.AND P3, PT, R2, R120, PT ;  /* 0x000000780200720c */ /* 0x000fe20003f64070 */
[----:B------:R-:W-:Y:S01]  /*21a0*/  IMAD.MOV R11, RZ, RZ, -R8 ;  /* 0x000000ffff0b7224 */ /* 0x000fe200078e0a08 */
[----:B------:R-:W-:Y:S01]  /*21b0*/  LOP3.LUT R10, R3, 0x32, RZ, 0xfc, !PT ;  /* 0x00000032030a7812 */ /* 0x000fe200078efcff */
[----:B------:R-:W-:Y:S02]  /*21c0*/  @!P1 IMAD.IADD R122, R122, 0x1, -R2 ;  /* 0x000000017a7a9824 */ /* 0x000fe400078e0a02 */
[----:B------:R-:W-:Y:S01]  /*21d0*/  IMAD R124, R2, R11, R124 ;  /* 0x0000000b027c7224 */ /* 0x000fe200078e027c */
[----:B------:R-:W-:Y:S01]  /*21e0*/  IABS R128, R10 ;  /* 0x0000000a00807213 */ /* 0x000fe20000000000 */
[----:B------:R-:W-:Y:S01]  /*21f0*/  @!P4 IMAD.MOV R116, RZ, RZ, -R116 ;  /* 0x000000ffff74c224 */ /* 0x000fe200078e0a74 */
[----:B------:R-:W-:Y:S01]  /*2200*/  ISETP.GE.AND P4, PT, R4, RZ, PT ;  /* 0x000000ff0400720c */ /* 0x000fe20003f86270 */
[----:B------:R-:W-:Y:S01]  /*2210*/  @!P6 IMAD.MOV R118, RZ, RZ, -R118 ;  /* 0x000000ffff76e224 */ /* 0x000fe200078e0a76 */
[C---:B------:R-:W-:Y:S01]  /*2220*/  ISETP.GT.U32.AND P1, PT, R2.reuse, R122, PT ;  /* 0x0000007a0200720c */ /* 0x040fe20003f24070 */
[----:B------:R-:W-:Y:S01]  /*2230*/  IMAD.HI.U32 R4, R5, R126, RZ ;  /* 0x0000007e05047227 */ /* 0x000fe200078e00ff */
[----:B------:R-:W-:-:S03]  /*2240*/  ISETP.GT.U32.AND P6, PT, R2, R124, PT ;  /* 0x0000007c0200720c */ /* 0x000fc60003fc4070 */
[----:B------:R-:W-:-:S04]  /*2250*/  IMAD.HI.U32 R7, R5, R128, RZ ;  /* 0x0000008005077227 */ /* 0x000fc800078e00ff */
[----:B------:R-:W-:Y:S02]  /*2260*/  @!P3 IMAD.IADD R120, R120, 0x1, -R2 ;  /* 0x000000017878b824 */ /* 0x000fe400078e0a02 */
[----:B------:R-:W-:Y:S02]  /*2270*/  IMAD.MOV R11, RZ, RZ, -R4 ;  /* 0x000000ffff0b7224 */ /* 0x000fe400078e0a04 */
[----:B------:R-:W-:Y:S01]  /*2280*/  IMAD.MOV R7, RZ, RZ, -R7 ;  /* 0x000000ffff077224 */ /* 0x000fe200078e0a07 */
[C---:B------:R-:W-:Y:S01]  /*2290*/  ISETP.GT.U32.AND P3, PT, R2.reuse, R120, PT ;  /* 0x000000780200720c */ /* 0x040fe20003f64070 */
[C---:B------:R-:W-:Y:S02]  /*22a0*/  IMAD R126, R2.reuse, R11, R126 ;  /* 0x0000000b027e7224 */ /* 0x040fe400078e027e */
[----:B------:R-:W-:Y:S02]  /*22b0*/  IMAD R128, R2, R7, R128 ;  /* 0x0000000702807224 */ /* 0x000fe400078e0280 */
[--C-:B------:R-:W-:Y:S01]  /*22c0*/  @!P1 IMAD.IADD R122, R122, 0x1, -R2.reuse ;  /* 0x000000017a7a9824 */ /* 0x100fe200078e0a02 */
[----:B------:R-:W-:Y:S01]  /*22d0*/  ISETP.GT.U32.AND P1, PT, R2, R126, PT ;  /* 0x0000007e0200720c */ /* 0x000fe20003f24070 */
[----:B------:R-:W-:Y:S01]  /*22e0*/  @!P6 IMAD.IADD R124, R124, 0x1, -R2 ;  /* 0x000000017c7ce824 */ /* 0x000fe200078e0a02 */
[----:B------:R-:W-:Y:S01]  /*22f0*/  ISETP.GT.U32.AND P6, PT, R2, R128, PT ;  /* 0x000000800200720c */ /* 0x000fe20003fc4070 */
[----:B------:R-:W-:-:S04]  /*2300*/  IMAD.HI.U32 R8, R5, R130, RZ ;  /* 0x0000008205087227 */ /* 0x000fc800078e00ff */
[----:B------:R-:W-:Y:S01]  /*2310*/  @!P3 IMAD.IADD R120, R120, 0x1, -R2 ;  /* 0x000000017878b824 */ /* 0x000fe200078e0a02 */
[----:B------:R-:W-:Y:S01]  /*2320*/  ISETP.GE.AND P3, PT, R10, RZ, PT ;  /* 0x000000ff0a00720c */ /* 0x000fe20003f66270 */
[----:B------:R-:W-:Y:S01]  /*2330*/  IMAD.MOV R13, RZ, RZ, -R8 ;  /* 0x000000ffff0d7224 */ /* 0x000fe200078e0a08 */
[----:B------:R-:W-:Y:S01]  /*2340*/  LOP3.LUT R8, R3, 0x38, RZ, 0xfc, !PT ;  /* 0x0000003803087812 */ /* 0x000fe200078efcff */
[----:B------:R-:W-:Y:S01]  /*2350*/  IMAD.HI.U32 R9, R5, R132, RZ ;  /* 0x0000008405097227 */ /* 0x000fe200078e00ff */
[----:B------:R-:W-:Y:S02]  /*2360*/  LOP3.LUT R10, R3, 0x3a, RZ, 0xfc, !PT ;  /* 0x0000003a030a7812 */ /* 0x000fe400078efcff */
[----:B------:R-:W-:Y:S01]  /*2370*/  IABS R134, R8 ;  /* 0x0000000800867213 */ /* 0x000fe20000000000 */
[--C-:B------:R-:W-:Y:S01]  /*2380*/  @!P1 IMAD.IADD R126, R126, 0x1, -R2.reuse ;  /* 0x000000017e7e9824 */ /* 0x100fe200078e0a02 */
[----:B------:R-:W-:Y:S01]  /*2390*/  IABS R136, R10 ;  /* 0x0000000a00887213 */ /* 0x000fe20000000000 */
[----:B------:R-:W-:Y:S01]  /*23a0*/  @!P6 IMAD.IADD R128, R128, 0x1, -R2 ;  /* 0x000000018080e824 */ /* 0x000fe200078e0a02 */
[C---:B------:R-:W-:Y:S01]  /*23b0*/  ISETP.GT.U32.AND P1, PT, R2.reuse, R124, PT ;  /* 0x0000007c0200720c */ /* 0x040fe20003f24070 */
[----:B------:R-:W-:Y:S01]  /*23c0*/  @!P2 IMAD.MOV R120, RZ, RZ, -R120 ;  /* 0x000000ffff78a224 */ /* 0x000fe200078e0a78 */
[C---:B------:R-:W-:Y:S01]  /*23d0*/  ISETP.GT.U32.AND P2, PT, R2.reuse, R126, PT ;  /* 0x0000007e0200720c */ /* 0x040fe20003f44070 */
[----:B------:R-:W-:Y:S01]  /*23e0*/  IMAD.MOV R9, RZ, RZ, -R9 ;  /* 0x000000ffff097224 */ /* 0x000fe200078e0a09 */
[----:B------:R-:W-:Y:S01]  /*23f0*/  ISETP.GT.U32.AND P6, PT, R2, R128, PT ;  /* 0x000000800200720c */ /* 0x000fe20003fc4070 */
[----:B------:R-:W-:-:S04]  /*2400*/  IMAD.HI.U32 R4, R5, R134, RZ ;  /* 0x0000008605047227 */ /* 0x000fc800078e00ff */
[----:B------:R-:W-:-:S04]  /*2410*/  IMAD.HI.U32 R7, R5, R136, RZ ;  /* 0x0000008805077227 */ /* 0x000fc800078e00ff */
[C---:B------:R-:W-:Y:S02]  /*2420*/  IMAD R132, R2.reuse, R9, R132 ;  /* 0x0000000902847224 */ /* 0x040fe400078e0284 */
[C---:B------:R-:W-:Y:S01]  /*2430*/  IMAD R130, R2.reuse, R13, R130 ;  /* 0x0000000d02827224 */ /* 0x040fe200078e0282 */
[----:B------:R-:W-:Y:S01]  /*2440*/  LOP3.LUT R13, R3, 0x3c, RZ, 0xfc, !PT ;  /* 0x0000003c030d7812 */ /* 0x000fe200078efcff */
[----:B------:R-:W-:Y:S02]  /*2450*/  IMAD.MOV R9, RZ, RZ, -R4 ;  /* 0x000000ffff097224 */ /* 0x000fe400078e0a04 */
[----:B------:R-:W-:Y:S01]  /*2460*/  IMAD.MOV R11, RZ, RZ, -R7 ;  /* 0x000000ffff0b7224 */ /* 0x000fe200078e0a07 */
[----:B------:R-:W-:Y:S01]  /*2470*/  IABS R138, R13 ;  /* 0x0000000d008a7213 */ /* 0x000fe20000000000 */
[----:B------:R-:W-:Y:S01]  /*2480*/  @!P0 IMAD.MOV R122, RZ, RZ, -R122 ;  /* 0x000000ffff7a8224 */ /* 0x000fe200078e0a7a */
[----:B------:R-:W-:Y:S01]  /*2490*/  ISETP.GT.U32.AND P0, PT, R2, R130, PT ;  /* 0x000000820200720c */ /* 0x000fe20003f04070 */
[----:B------:R-:W-:Y:S01]  /*24a0*/  @!P1 IMAD.IADD R124, R124, 0x1, -R2 ;  /* 0x000000017c7c9824 */ /* 0x000fe200078e0a02 */
[C---:B------:R-:W-:Y:S01]  /*24b0*/  ISETP.GT.U32.AND P1, PT, R2.reuse, R132, PT ;  /* 0x000000840200720c */ /* 0x040fe20003f24070 */
[----:B------:R-:W-:-:S02]  /*24c0*/  IMAD R134, R2, R9, R134 ;  /* 0x0000000902867224 */ /* 0x000fc400078e0286 */
[----:B------:R-:W-:Y:S01]  /*24d0*/  IMAD R136, R2, R11, R136 ;  /* 0x0000000b02887224 */ /* 0x000fe200078e0288 */
[----:B------:R-:W-:Y:S01]  /*24e0*/  LOP3.LUT R11, R3, 0x40, RZ, 0xfc, !PT ;  /* 0x00000040030b7812 */ /* 0x000fe200078efcff */
[--C-:B------:R-:W-:Y:S01]  /*24f0*/  @!P2 IMAD.IADD R126, R126, 0x1, -R2.reuse ;  /* 0x000000017e7ea824 */ /* 0x100fe200078e0a02 */
[----:B------:R-:W-:Y:S01]  /*2500*/  ISETP.GT.U32.AND P2, PT, R2, R134, PT ;  /* 0x000000860200720c */ /* 0x000fe20003f44070 */
[----:B------:R-:W-:Y:S01]  /*2510*/  @!P6 IMAD.IADD R128, R128, 0x1, -R2 ;  /* 0x000000018080e824 */ /* 0x000fe200078e0a02 */
[----:B------:R-:W-:Y:S01]  /*2520*/  ISETP.GT.U32.AND P6, PT, R2, R136, PT ;  /* 0x000000880200720c */ /* 0x000fe20003fc4070 */
[----:B------:R-:W-:Y:S01]  /*2530*/  IMAD.HI.U32 R7, R5, R140, RZ ;  /* 0x0000008c05077227 */ /* 0x000fe200078e00ff */
[----:B------:R-:W-:-:S03]  /*2540*/  IABS R142, R11 ;  /* 0x0000000b008e7213 */ /* 0x000fc60000000000 */
[--C-:B------:R-:W-:Y:S01]  /*2550*/  @!P0 IMAD.IADD R130, R130, 0x1, -R2.reuse ;  /* 0x0000000182828824 */ /* 0x100fe200078e0a02 */
[----:B------:R-:W-:Y:S01]  /*2560*/  ISETP.GE.AND P0, PT, R12, RZ, PT ;  /* 0x000000ff0c00720c */ /* 0x000fe20003f06270 */
[----:B------:R-:W-:Y:S01]  /*2570*/  @!P1 IMAD.IADD R132, R132, 0x1, -R2 ;  /* 0x0000000184849824 */ /* 0x000fe200078e0a02 */
[----:B------:R-:W-:Y:S01]  /*2580*/  LOP3.LUT R12, R3, 0x42, RZ, 0xfc, !PT ;  /* 0x00000042030c7812 */ /* 0x000fe200078efcff */
[----:B------:R-:W-:Y:S01]  /*2590*/  @!P5 IMAD.MOV R124, RZ, RZ, -R124 ;  /* 0x000000ffff7cd224 */ /* 0x000fe200078e0a7c */
[----:B------:R-:W-:Y:S01]  /*25a0*/  ISETP.GE.AND P1, PT, R14, RZ, PT ;  /* 0x000000ff0e00720c */ /* 0x000fe20003f26270 */
[--C-:B------:R-:W-:Y:S01]  /*25b0*/  @!P2 IMAD.IADD R134, R134, 0x1, -R2.reuse ;  /* 0x000000018686a824 */ /* 0x100fe200078e0a02 */
[----:B------:R-:W-:Y:S01]  /*25c0*/  ISETP.GT.U32.AND P2, PT, R2, R130, PT ;  /* 0x000000820200720c */ /* 0x000fe20003f44070 */
[----:B------:R-:W-:Y:S01]  /*25d0*/  @!P6 IMAD.IADD R136, R136, 0x1, -R2 ;  /* 0x000000018888e824 */ /* 0x000fe200078e0a02 */
[C---:B------:R-:W-:Y:S01]  /*25e0*/  ISETP.GT.U32.AND P6, PT, R2.reuse, R132, PT ;  /* 0x000000840200720c */ /* 0x040fe20003fc4070 */
[----:B------:R-:W-:Y:S01]  /*25f0*/  IMAD.MOV R7, RZ, RZ, -R7 ;  /* 0x000000ffff077224 */ /* 0x000fe200078e0a07 */
[----:B------:R-:W-:Y:S01]  /*2600*/  ISETP.GT.U32.AND P5, PT, R2, R134, PT ;  /* 0x000000860200720c */ /* 0x000fe20003fa4070 */
[----:B------:R-:W-:Y:S01]  /*2610*/  IMAD.HI.U32 R4, R5, R138, RZ ;  /* 0x0000008a05047227 */ /* 0x000fe200078e00ff */
[----:B------:R-:W-:-:S02]  /*2620*/  IABS R144, R12 ;  /* 0x0000000c00907213 */ /* 0x000fc40000000000 */
[C---:B------:R-:W-:Y:S01]  /*2630*/  LOP3.LUT R14, R3.reuse, 0x92, RZ, 0xfc, !PT ;  /* 0x00000092030e7812 */ /* 0x040fe200078efcff */
[C---:B------:R-:W-:Y:S02]  /*2640*/  IMAD R140, R2.reuse, R7, R140 ;  /* 0x00000007028c7224 */ /* 0x040fe400078e028c */
[----:B------:R-:W-:Y:S01]  /*2650*/  @!P4 IMAD.MOV R126, RZ, RZ, -R126 ;  /* 0x000000ffff7ec224 */ /* 0x000fe200078e0a7e */
[----:B------:R-:W-:Y:S01]  /*2660*/  ISETP.GT.U32.AND P4, PT, R2, R136, PT ;  /* 0x000000880200720c */ /* 0x000fe20003f84070 */
[--C-:B------:R-:W-:Y:S01]  /*2670*/  @!P2 IMAD.IADD R130, R130, 0x1, -R2.reuse ;  /* 0x000000018282a824 */ /* 0x100fe200078e0a02 */
[----:B------:R-:W-:Y:S01]  /*2680*/  ISETP.GE.AND P2, PT, R8, RZ, PT ;  /* 0x000000ff0800720c */ /* 0x000fe20003f46270 */
[----:B------:R-:W-:Y:S01]  /*2690*/  @!P6 IMAD.IADD R132, R132, 0x1, -R2 ;  /* 0x000000018484e824 */ /* 0x000fe200078e0a02 */
[----:B------:R-:W-:Y:S01]  /*26a0*/  ISETP.GT.U32.AND P6, PT, R2, R140, PT ;  /* 0x0000008c0200720c */ /* 0x000fe20003fc4070 */
[----:B------:R-:W-:Y:S01]  /*26b0*/  IMAD.MOV R9, RZ, RZ, -R4 ;  /* 0x000000ffff097224 */ /* 0x000fe200078e0a04 */
[----:B------:R-:W-:Y:S01]  /*26c0*/  LOP3.LUT R8, R3, 0x48, RZ, 0xfc, !PT ;  /* 0x0000004803087812 */ /* 0x000fe200078efcff */
[----:B------:R-:W-:Y:S01]  /*26d0*/  IMAD.HI.U32 R4, R5, R142, RZ ;  /* 0x0000008e05047227 */ /* 0x000fe200078e00ff */
[----:B------:R-:W-:-:S02]  /*26e0*/  IABS R224, R14 ;  /* 0x0000000e00e07213 */ /* 0x000fc40000000000 */
[----:B------:R-:W-:Y:S01]  /*26f0*/  IABS R150, R8 ;  /* 0x0000000800967213 */ /* 0x000fe20000000000 */
[----:B------:R-:W-:Y:S01]  /*2700*/  @!P5 IMAD.IADD R134, R134, 0x1, -R2 ;  /* 0x000000018686d824 */ /* 0x000fe200078e0a02 */
[----:B------:R-:W-:Y:S01]  /*2710*/  ISETP.GE.AND P5, PT, R10, RZ, PT ;  /* 0x000000ff0a00720c */ /* 0x000fe20003fa6270 */
[----:B------:R-:W-:Y:S01]  /*2720*/  IMAD R138, R2, R9, R138 ;  /* 0x00000009028a7224 */ /* 0x000fe200078e028a */
[----:B------:R-:W-:Y:S01]  /*2730*/  LOP3.LUT R10, R3, 0x4e, RZ, 0xfc, !PT ;  /* 0x0000004e030a7812 */ /* 0x000fe200078efcff */
[----:B------:R-:W-:-:S03]  /*2740*/  IMAD.HI.U32 R7, R5, R144, RZ ;  /* 0x0000009005077227 */ /* 0x000fc600078e00ff */
[----:B------:R-:W-:Y:S01]  /*2750*/  IABS R156, R10 ;  /* 0x0000000a009c7213 */ /* 0x000fe20000000000 */
[----:B------:R-:W-:Y:S01]  /*2760*/  IMAD.MOV R9, RZ, RZ, -R4 ;  /* 0x000000ffff097224 */ /* 0x000fe200078e0a04 */
[----:B------:R-:W-:Y:S01]  /*2770*/  LOP3.LUT R4, R3, 0x44, RZ, 0xfc, !PT ;  /* 0x0000004403047812 */ /* 0x000fe200078efcff */
[----:B------:R-:W-:Y:S02]  /*2780*/  IMAD.MOV R7, RZ, RZ, -R7 ;  /* 0x000000ffff077224 */ /* 0x000fe400078e0a07 */
[C---:B------:R-:W-:Y:S01]  /*2790*/  IMAD R142, R2.reuse, R9, R142 ;  /* 0x00000009028e7224 */ /* 0x040fe200078e028e */
[----:B------:R-:W-:Y:S01]  /*27a0*/  IABS R146, R4 ;  /* 0x0000000400927213 */ /* 0x000fe20000000000 */
[----:B------:R-:W-:Y:S01]  /*27b0*/  @!P3 IMAD.MOV R128, RZ, RZ, -R128 ;  /* 0x000000ffff80b224 */ /* 0x000fe200078e0a80 */
[----:B------:R-:W-:Y:S01]  /*27c0*/  ISETP.GT.U32.AND P3, PT, R2, R138, PT ;  /* 0x0000008a0200720c */ /* 0x000fe20003f64070 */
[--C-:B------:R-:W-:Y:S01]  /*27d0*/  @!P4 IMAD.IADD R136, R136, 0x1, -R2.reuse ;  /* 0x000000018888c824 */ /* 0x100fe200078e0a02 */
[----:B------:R-:W-:Y:S01]  /*27e0*/  ISETP.GE.AND P4, PT, R13, RZ, PT ;  /* 0x000000ff0d00720c */ /* 0x000fe20003f86270 */
[----:B------:R-:W-:Y:S01]  /*27f0*/  @!P6 IMAD.IADD R140, R140, 0x1, -R2 ;  /* 0x000000018c8ce824 */ /* 0x000fe200078e0a02 */
[----:B------:R-:W-:Y:S01]  /*2800*/  ISETP.GE.AND P6, PT, R11, RZ, PT ;  /* 0x000000ff0b00720c */ /* 0x000fe20003fc6270 */
[C---:B------:R-:W-:Y:S01]  /*2810*/  IMAD R144, R2.reuse, R7, R144 ;  /* 0x0000000702907224 */ /* 0x040fe200078e0290 */
[----:B------:R-:W-:Y:S01]  /*2820*/  LOP3.LUT R7, R3, 0x46, RZ, 0xfc, !PT ;  /* 0x0000004603077812 */ /* 0x000fe200078efcff */
[----:B------:R-:W-:Y:S01]  /*2830*/  @!P2 IMAD.MOV R134, RZ, RZ, -R134 ;  /* 0x000000ffff86a224 */ /* 0x000fe200078e0a86 */
[C---:B------:R-:W-:Y:S01]  /*2840*/  ISETP.GT.U32.AND P2, PT, R2.reuse, R142, PT ;  /* 0x0000008e0200720c */ /* 0x040fe20003f44070 */
[----:B------:R-:W-:Y:S01]  /*2850*/  @!P1 IMAD.MOV R132, RZ, RZ, -R132 ;  /* 0x000000ffff849224 */ /* 0x000fe200078e0a84 */
[C---:B------:R-:W-:Y:S01]  /*2860*/  ISETP.GT.U32.AND P1, PT, R2.reuse, R140, PT ;  /* 0x0000008c0200720c */ /* 0x040fe20003f24070 */
[----:B------:R-:W-:Y:S01]  /*2870*/  @!P5 IMAD.MOV R136, RZ, RZ, -R136 ;  /* 0x000000ffff88d224 */ /* 0x000fe200078e0a88 */
[----:B------:R-:W-:Y:S01]  /*2880*/  ISETP.GT.U32.AND P5, PT, R2, R144, PT ;  /* 0x000000900200720c */ /* 0x000fe20003fa4070 */
[----:B------:R-:W-:Y:S01]  /*2890*/  @!P3 IMAD.IADD R138, R138, 0x1, -R2 ;  /* 0x000000018a8ab824 */ /* 0x000fe200078e0a02 */
[----:B------:R-:W-:Y:S01]  /*28a0*/  IABS R148, R7 ;  /* 0x0000000700947213 */ /* 0x000fe20000000000 */
[----:B------:R-:W-:Y:S01]  /*28b0*/  @!P0 IMAD.MOV R130, RZ, RZ, -R130 ;  /* 0x000000ffff828224 */ /* 0x000fe200078e0a82 */
[----:B------:R-:W-:-:S02]  /*28c0*/  ISETP.GE.AND P3, PT, R15, RZ, PT ;  /* 0x000000ff0f00720c */ /* 0x000fc40003f66270 */
[----:B------:R-:W-:Y:S02]  /*28d0*/  ISETP.GT.U32.AND P0, PT, R2, R138, PT ;  /* 0x0000008a0200720c */ /* 0x000fe40003f04070 */
[----:B------:R-:W-:Y:S01]  /*28e0*/  LOP3.LUT R11, R3, 0x52, RZ, 0xfc, !PT ;  /* 0x00000052030b7812 */ /* 0x000fe200078efcff */
[--C-:B------:R-:W-:Y:S01]  /*28f0*/  @!P2 IMAD.IADD R142, R142, 0x1, -R2.reuse ;  /* 0x000000018e8ea824 */ /* 0x100fe200078e0a02 */
[----:B------:R-:W-:Y:S01]  /*2900*/  ISETP.GE.AND P2, PT, R7, RZ, PT ;  /* 0x000000ff0700720c */ /* 0x000fe20003f46270 */
[--C-:B------:R-:W-:Y:S01]  /*2910*/  @!P1 IMAD.IADD R140, R140, 0x1, -R2.reuse ;  /* 0x000000018c8c9824 */ /* 0x100fe200078e0a02 */
[----:B------:R-:W-:Y:S01]  /*2920*/  ISETP.GE.AND P1, PT, R4, RZ, PT ;  /* 0x000000ff0400720c */ /* 0x000fe20003f26270 */
[----:B------:R-:W-:Y:S01]  /*2930*/  @!P5 IMAD.IADD R144, R144, 0x1, -R2 ;  /* 0x000000019090d824 */ /* 0x000fe200078e0a02 */
[----:B------:R-:W-:Y:S01]  /*2940*/  ISETP.GT.U32.AND P5, PT, R2, R142, PT ;  /* 0x0000008e0200720c */ /* 0x000fe20003fa4070 */
[----:B------:R-:W-:Y:S01]  /*2950*/  IMAD.HI.U32 R4, R5, R146, RZ ;  /* 0x0000009205047227 */ /* 0x000fe200078e00ff */
[----:B------:R-:W-:-:S02]  /*2960*/  IABS R162, R11 ;  /* 0x0000000b00a27213 */ /* 0x000fc40000000000 */
[C---:B------:R-:W-:Y:S01]  /*2970*/  LOP3.LUT R13, R3.reuse, 0x56, RZ, 0xfc, !PT ;  /* 0x00000056030d7812 */ /* 0x040fe200078efcff */
[----:B------:R-:W-:Y:S01]  /*2980*/  IMAD.MOV R9, RZ, RZ, -R4 ;  /* 0x000000ffff097224 */ /* 0x000fe200078e0a04 */
[----:B------:R-:W-:Y:S01]  /*2990*/  LOP3.LUT R4, R3, 0x4a, RZ, 0xfc, !PT ;  /* 0x0000004a03047812 */ /* 0x000fe200078efcff */
[----:B------:R-:W-:Y:S01]  /*29a0*/  IMAD.HI.U32 R7, R5, R148, RZ ;  /* 0x0000009405077227 */ /* 0x000fe200078e00ff */
[----:B------:R-:W-:Y:S02]  /*29b0*/  IABS R164, R13 ;  /* 0x0000000d00a47213 */ /* 0x000fe40000000000 */
[----:B------:R-:W-:Y:S01]  /*29c0*/  IABS R152, R4 ;  /* 0x0000000400987213 */ /* 0x000fe20000000000 */
[----:B------:R-:W-:Y:S01]  /*29d0*/  IMAD R146, R2, R9, R146 ;  /* 0x0000000902927224 */ /* 0x000fe200078e0292 */
[C---:B------:R-:W-:Y:S01]  /*29e0*/  LOP3.LUT R15, R3.reuse, 0x96, RZ, 0xfc, !PT ;  /* 0x00000096030f7812 */ /* 0x040fe200078efcff */
[--C-:B------:R-:W-:Y:S01]  /*29f0*/  @!P0 IMAD.IADD R138, R138, 0x1, -R2.reuse ;  /* 0x000000018a8a8824 */ /* 0x100fe200078e0a02 */
[----:B------:R-:W-:Y:S01]  /*2a00*/  ISETP.GE.AND P0, PT, R12, RZ, PT ;  /* 0x000000ff0c00720c */ /* 0x000fe20003f06270 */
[----:B------:R-:W-:Y:S01]  /*2a10*/  @!P5 IMAD.IADD R142, R142, 0x1, -R2 ;  /* 0x000000018e8ed824 */ /* 0x000fe200078e0a02 */
[C---:B------:R-:W-:Y:S01]  /*2a20*/  ISETP.GT.U32.AND P5, PT, R2.reuse, R146, PT ;  /* 0x000000920200720c */ /* 0x040fe20003fa4070 */
[----:B------:R-:W-:Y:S01]  /*2a30*/  IMAD.MOV R7, RZ, RZ, -R7 ;  /* 0x000000ffff077224 */ /* 0x000fe200078e0a07 */
[----:B------:R-:W-:Y:S01]  /*2a40*/  LOP3.LUT R12, R3, 0x54, RZ, 0xfc, !PT ;  /* 0x00000054030c7812 */ /* 0x000fe200078efcff */
[----:B------:R-:W-:Y:S01]  /*2a50*/  @!P4 IMAD.MOV R138, RZ, RZ, -R138 ;  /* 0x000000ffff8ac224 */ /* 0x000fe200078e0a8a */
[C---:B------:R-:W-:Y:S01]  /*2a60*/  ISETP.GT.U32.AND P4, PT, R2.reuse, R144, PT ;  /* 0x000000900200720c */ /* 0x040fe20003f84070 */
[C---:B------:R-:W-:Y:S01]  /*2a70*/  IMAD R148, R2.reuse, R7, R148 ;  /* 0x0000000702947224 */ /* 0x040fe200078e0294 */
[----:B------:R-:W-:Y:S01]  /*2a80*/  IABS R160, R12 ;  /* 0x0000000c00a07213 */ /* 0x000fe20000000000 */
[----:B------:R-:W-:Y:S01]  /*2a90*/  @!P6 IMAD.MOV R142, RZ, RZ, -R142 ;  /* 0x000000ffff8ee224 */ /* 0x000fe200078e0a8e */
[----:B------:R-:W-:Y:S01]  /*2aa0*/  IABS R228, R15 ;  /* 0x0000000f00e47213 */ /* 0x000fe20000000000 */
[----:B------:R-:W-:Y:S01]  /*2ab0*/  @!P3 IMAD.MOV R140, RZ, RZ, -R140 ;  /* 0x000000ffff8cb224 */ /* 0x000fe200078e0a8c */
[----:B------:R-:W-:-:S02]  /*2ac0*/  ISETP.GT.U32.AND P6, PT, R2, R148, PT ;  /* 0x000000940200720c */ /* 0x000fc40003fc4070 */
[----:B------:R-:W-:Y:S01]  /*2ad0*/  ISETP.GE.AND P3, PT, R8, RZ, PT ;  /* 0x000000ff0800720c */ /* 0x000fe20003f66270 */
[----:B------:R-:W-:Y:S01]  /*2ae0*/  @!P5 IMAD.IADD R146, R146, 0x1, -R2 ;  /* 0x000000019292d824 */ /* 0x000fe200078e0a02 */
[----:B------:R-:W-:-:S03]  /*2af0*/  LOP3.LUT R8, R3, 0x4c, RZ, 0xfc, !PT ;  /* 0x0000004c03087812 */ /* 0x000fc600078efcff */
[----:B------:R-:W-:Y:S01]  /*2b00*/  @!P4 IMAD.IADD R144, R144, 0x1, -R2 ;  /* 0x000000019090c824 */ /* 0x000fe200078e0a02 */
[----:B------:R-:W-:Y:S01]  /*2b10*/  ISETP.GE.AND P4, PT, R4, RZ, PT ;  /* 0x000000ff0400720c */ /* 0x000fe20003f86270 */
[C---:B------:R-:W-:Y:S01]  /*2b20*/  IMAD.HI.U32 R4, R5.reuse, R150, RZ ;  /* 0x0000009605047227 */ /* 0x040fe200078e00ff */
[----:B------:R-:W-:Y:S02]  /*2b30*/  ISETP.GT.U32.AND P5, PT, R2, R146, PT ;  /* 0x000000920200720c */ /* 0x000fe40003fa4070 */
[----:B------:R-:W-:Y:S01]  /*2b40*/  IABS R158, R8 ;  /* 0x00000008009e7213 */ /* 0x000fe20000000000 */
[----:B------:R-:W-:Y:S02]  /*2b50*/  IMAD.MOV R7, RZ, RZ, -R4 ;  /* 0x000000ffff077224 */ /* 0x000fe400078e0a04 */
[----:B------:R-:W-:Y:S02]  /*2b60*/  @!P6 IMAD.IADD R148, R148, 0x1, -R2 ;  /* 0x000000019494e824 */ /* 0x000fe400078e0a02 */
[----:B------:R-:W-:-:S03]  /*2b70*/  IMAD.HI.U32 R4, R5, R152, RZ ;  /* 0x0000009805047227 */ /* 0x000fc600078e00ff */
[C---:B------:R-:W-:Y:S01]  /*2b80*/  ISETP.GT.U32.AND P6, PT, R2.reuse, R148, PT ;  /* 0x000000940200720c */ /* 0x040fe20003fc4070 */
[----:B------:R-:W-:Y:S02]  /*2b90*/  IMAD R150, R2, R7, R150 ;  /* 0x0000000702967224 */ /* 0x000fe400078e0296 */
[----:B------:R-:W-:Y:S02]  /*2ba0*/  IMAD.MOV R7, RZ, RZ, -R4 ;  /* 0x000000ffff077224 */ /* 0x000fe400078e0a04 */
[----:B------:R-:W-:-:S04]  /*2bb0*/  IMAD.HI.U32 R4, R5, R158, RZ ;  /* 0x0000009e05047227 */ /* 0x000fc800078e00ff */
[----:B------:R-:W-:Y:S01]  /*2bc0*/  @!P5 IMAD.IADD R146, R146, 0x1, -R2 ;  /* 0x000000019292d824 */ /* 0x000fe200078e0a02 */
[C---:B------:R-:W-:Y:S01]  /*2bd0*/  ISETP.GT.U32.AND P5, PT, R2.reuse, R150, PT ;  /* 0x000000960200720c */ /* 0x040fe20003fa4070 */
[----:B------:R-:W-:Y:S02]  /*2be0*/  IMAD R152, R2, R7, R152 ;  /* 0x0000000702987224 */ /* 0x000fe400078e0298 */
[----:B------:R-:W-:-:S04]  /*2bf0*/  IMAD.HI.U32 R7, R5, R156, RZ ;  /* 0x0000009c05077227 */ /* 0x000fc800078e00ff */
[----:B------:R-:W-:Y:S02]  /*2c00*/  IMAD.MOV R9, RZ, RZ, -R4 ;  /* 0x000000ffff097224 */ /* 0x000fe400078e0a04 */
[----:B------:R-:W-:Y:S02]  /*2c10*/  IMAD.MOV R7, RZ, RZ, -R7 ;  /* 0x000000ffff077224 */ /* 0x000fe400078e0a07 */
[C---:B------:R-:W-:Y:S02]  /*2c20*/  IMAD R158, R2.reuse, R9, R158 ;  /* 0x00000009029e7224 */ /* 0x040fe400078e029e */
[----:B------:R-:W-:Y:S02]  /*2c30*/  IMAD R156, R2, R7, R156 ;  /* 0x00000007029c7224 */ /* 0x000fe400078e029c */
[----:B------:R-:W-:Y:S01]  /*2c40*/  @!P6 IMAD.IADD R148, R148, 0x1, -R2 ;  /* 0x000000019494e824 */ /* 0x000fe200078e0a02 */
[----:B------:R-:W-:Y:S01]  /*2c50*/  ISETP.GT.U32.AND P6, PT, R2, R158, PT ;  /* 0x0000009e0200720c */ /* 0x000fe20003fc4070 */
[----:B------:R-:W-:Y:S01]  /*2c60*/  @!P0 IMAD.MOV R144, RZ, RZ, -R144 ;  /* 0x000000ffff908224 */ /* 0x000fe200078e0a90 */
[----:B------:R-:W-:Y:S01]  /*2c70*/  ISETP.GE.AND P0, PT, R8, RZ, PT ;  /* 0x000000ff0800720c */ /* 0x000fe20003f06270 */
[----:B------:R-:W-:Y:S01]  /*2c80*/  @!P5 IMAD.IADD R150, R150, 0x1, -R2 ;  /* 0x000000019696d824 */ /* 0x000fe200078e0a02 */
[C---:B------:R-:W-:Y:S01]  /*2c90*/  ISETP.GT.U32.AND P5, PT, R2.reuse, R156, PT ;  /* 0x0000009c0200720c */ /* 0x040fe20003fa4070 */
[----:B------:R-:W-:Y:S01]  /*2ca0*/  @!P1 IMAD.MOV R146, RZ, RZ, -R146 ;  /* 0x000000ffff929224 */ /* 0x000fe200078e0a92 */
[----:B------:R-:W-:Y:S01]  /*2cb0*/  LOP3.LUT R8, R3, 0x50, RZ, 0xfc, !PT ;  /* 0x0000005003087812 */ /* 0x000fe200078efcff */
[----:B------:R-:W-:Y:S01]  /*2cc0*/  @!P2 IMAD.MOV R148, RZ, RZ, -R148 ;  /* 0x000000ffff94a224 */ /* 0x000fe200078e0a94 */
[----:B------:R-:W-:-:S02]  /*2cd0*/  ISETP.GT.U32.AND P1, PT, R2, R152, PT ;  /* 0x000000980200720c */ /* 0x000fc40003f24070 */
[----:B------:R-:W-:-:S03]  /*2ce0*/  IABS R154, R8 ;  /* 0x00000008009a7213 */ /* 0x000fc60000000000 */
[----:B------:R-:W-:Y:S02]  /*2cf0*/  @!P6 IMAD.IADD R158, R158, 0x1, -R2 ;  /* 0x000000019e9ee824 */ /* 0x000fe400078e0a02 */
[----:B------:R-:W-:-:S04]  /*2d00*/  IMAD.HI.U32 R4, R5, R154, RZ ;  /* 0x0000009a05047227 */ /* 0x000fc800078e00ff */
[----:B------:R-:W-:Y:S01]  /*2d10*/  @!P5 IMAD.IADD R156, R156, 0x1, -R2 ;  /* 0x000000019c9cd824 */ /* 0x000fe200078e0a02 */
[C---:B------:R-:W-:Y:S01]  /*2d20*/  ISETP.GT.U32.AND P5, PT, R2.reuse, R158, PT ;  /* 0x0000009e0200720c */ /* 0x040fe20003fa4070 */
[----:B------:R-:W-:Y:S02]  /*2d30*/  IMAD.MOV R7, RZ, RZ, -R4 ;  /* 0x000000ffff077224 */ /* 0x000fe400078e0a04 */
[----:B------:R-:W-:Y:S01]  /*2d40*/  IMAD.HI.U32 R4, R5, R162, RZ ;  /* 0x000000a205047227 */ /* 0x000fe200078e00ff */
[----:B------:R-:W-:-:S03]  /*2d50*/  ISETP.GT.U32.AND P2, PT, R2, R156, PT ;  /* 0x0000009c0200720c */ /* 0x000fc60003f44070 */
[----:B------:R-:W-:Y:S02]  /*2d60*/  IMAD R154, R2, R7, R154 ;  /* 0x00000007029a7224 */ /* 0x000fe400078e029a */
[----:B------:R-:W-:Y:S01]  /*2d70*/  @!P1 IMAD.IADD R152, R152, 0x1, -R2 ;  /* 0x0000000198989824 */ /* 0x000fe200078e0a02 */
[----:B------:R-:W-:Y:S01]  /*2d80*/  ISETP.GT.U32.AND P1, PT, R2, R150, PT ;  /* 0x000000960200720c */ /* 0x000fe20003f24070 */
[----:B------:R-:W-:Y:S02]  /*2d90*/  IMAD.MOV R7, RZ, RZ, -R4 ;  /* 0x000000ffff077224 */ /* 0x000fe400078e0a04 */
[----:B------:R-:W-:Y:S01]  /*2da0*/  @!P5 IMAD.IADD R158, R158, 0x1, -R2 ;  /* 0x000000019e9ed824 */ /* 0x000fe200078e0a02 */
[C---:B------:R-:W-:Y:S01]  /*2db0*/  ISETP.GT.U32.AND P6, PT, R2.reuse, R152, PT ;  /* 0x000000980200720c */ /* 0x040fe20003fc4070 */
[----:B------:R-:W-:Y:S02]  /*2dc0*/  IMAD R162, R2, R7, R162 ;  /* 0x0000000702a27224 */ /* 0x000fe400078e02a2 */
[----:B------:R-:W-:-:S03]  /*2dd0*/  IMAD.HI.U32 R4, R5, R160, RZ ;  /* 0x000000a005047227 */ /* 0x000fc600078e00ff */
[----:B------:R-:W-:Y:S01]  /*2de0*/  ISETP.GT.U32.AND P5, PT, R2, R162, PT ;  /* 0x000000a20200720c */ /* 0x000fe20003fa4070 */
[----:B------:R-:W-:-:S04]  /*2df0*/  IMAD.HI.U32 R7, R5, R164, RZ ;  /* 0x000000a405077227 */ /* 0x000fc800078e00ff */
[----:B------:R-:W-:Y:S02]  /*2e00*/  IMAD.MOV R9, RZ, RZ, -R4 ;  /* 0x000000ffff097224 */ /* 0x000fe400078e0a04 */
[--C-:B------:R-:W-:Y:S01]  /*2e10*/  @!P6 IMAD.IADD R152, R152, 0x1, -R2.reuse ;  /* 0x000000019898e824 */ /* 0x100fe200078e0a02 */
[----:B------:R-:W-:Y:S01]  /*2e20*/  ISETP.GE.AND P6, PT, R10, RZ, PT ;  /* 0x000000ff0a00720c */ /* 0x000fe20003fc6270 */
[----:B------:R-:W-:Y:S01]  /*2e30*/  IMAD.MOV R7, RZ, RZ, -R7 ;  /* 0x000000ffff077224 */ /* 0x000fe200078e0a07 */
[----:B------:R-:W-:Y:S01]  /*2e40*/  LOP3.LUT R10, R3, 0x58, RZ, 0xfc, !PT ;  /* 0x00000058030a7812 */ /* 0x000fe200078efcff */
[--C-:B------:R-:W-:Y:S01]  /*2e50*/  @!P1 IMAD.IADD R150, R150, 0x1, -R2.reuse ;  /* 0x0000000196969824 */ /* 0x100fe200078e0a02 */
[----:B------:R-:W-:Y:S01]  /*2e60*/  ISETP.GT.U32.AND P1, PT, R2, R154, PT ;  /* 0x0000009a0200720c */ /* 0x000fe20003f24070 */
[----:B------:R-:W-:Y:S01]  /*2e70*/  @!P5 IMAD.IADD R162, R162, 0x1, -R2 ;  /* 0x00000001a2a2d824 */ /* 0x000fe200078e0a02 */
[----:B------:R-:W-:Y:S01]  /*2e80*/  IABS R166, R10 ;  /* 0x0000000a00a67213 */ /* 0x000fe20000000000 */
[----:B------:R-:W-:-:S02]  /*2e90*/  IMAD R164, R2, R7, R164 ;  /* 0x0000000702a47224 */ /* 0x000fc400078e02a4 */
[----:B------:R-:W-:Y:S01]  /*2ea0*/  @!P2 IMAD.IADD R156, R156, 0x1, -R2 ;  /* 0x000000019c9ca824 */ /* 0x000fe200078e0a02 */
[----:B------:R-:W-:Y:S01]  /*2eb0*/  ISETP.GT.U32.AND P5, PT, R2, R162, PT ;  /* 0x000000a20200720c */ /* 0x000fe20003fa4070 */
[----:B------:R-:W-:Y:S01]  /*2ec0*/  IMAD.HI.U32 R4, R5, R166, RZ ;  /* 0x000000a605047227 */ /* 0x000fe200078e00ff */
[----:B------:R-:W-:Y:S02]  /*2ed0*/  ISETP.GE.AND P2, PT, R8, RZ, PT ;  /* 0x000000ff0800720c */ /* 0x000fe40003f46270 */
[----:B------:R-:W-:Y:S01]  /*2ee0*/  LOP3.LUT R8, R3, 0x5a, RZ, 0xfc, !PT ;  /* 0x0000005a03087812 */ /* 0x000fe200078efcff */
[----:B------:R-:W-:Y:S02]  /*2ef0*/  IMAD.MOV R7, RZ, RZ, -R4 ;  /* 0x000000ffff077224 */ /* 0x000fe400078e0a04 */
[----:B------:R-:W-:Y:S01]  /*2f00*/  @!P1 IMAD.IADD R154, R154, 0x1, -R2 ;  /* 0x000000019a9a9824 */ /* 0x000fe200078e0a02 */
[----:B------:R-:W-:Y:S01]  /*2f10*/  ISETP.GE.AND P1, PT, R11, RZ, PT ;  /* 0x000000ff0b00720c */ /* 0x000fe20003f26270 */
[C---:B------:R-:W-:Y:S01]  /*2f20*/  IMAD R166, R2.reuse, R7, R166 ;  /* 0x0000000702a67224 */ /* 0x040fe200078e02a6 */
[----:B------:R-:W-:Y:S01]  /*2f30*/  IABS R168, R8 ;  /* 0x0000000800a87213 */ /* 0x000fe20000000000 */
[----:B------:R-:W-:Y:S01]  /*2f40*/  @!P3 IMAD.MOV R150, RZ, RZ, -R150 ;  /* 0x000000ffff96b224 */ /* 0x000fe200078e0a96 */
[----:B------:R-:W-:Y:S01]  /*2f50*/  ISETP.GT.U32.AND P3, PT, R2, R154, PT ;  /* 0x0000009a0200720c */ /* 0x000fe20003f64070 */
[----:B------:R-:W-:Y:S01]  /*2f60*/  @!P5 IMAD.IADD R162, R162, 0x1, -R2 ;  /* 0x00000001a2a2d824 */ /* 0x000fe200078e0a02 */
[C---:B------:R-:W-:Y:S01]  /*2f70*/  ISETP.GT.U32.AND P5, PT, R2.reuse, R166, PT ;  /* 0x000000a60200720c */ /* 0x040fe20003fa4070 */
[----:B------:R-:W-:Y:S01]  /*2f80*/  @!P6 IMAD.MOV R156, RZ, RZ, -R156 ;  /* 0x000000ffff9ce224 */ /* 0x000fe200078e0a9c */
[----:B------:R-:W-:Y:S01]  /*2f90*/  ISETP.GT.U32.AND P6, PT, R2, R164, PT ;  /* 0x000000a40200720c */ /* 0x000fe20003fc4070 */
[----:B------:R-:W-:Y:S01]  /*2fa0*/  IMAD.HI.U32 R4, R5, R168, RZ ;  /* 0x000000a805047227 */ /* 0x000fe200078e00ff */
[----:B------:R-:W-:-:S03]  /*2fb0*/  LOP3.LUT R11, R3, 0x5c, RZ, 0xfc, !PT ;  /* 0x0000005c030b7812 */ /* 0x000fc600078efcff */
[C---:B------:R-:W-:Y:S01]  /*2fc0*/  IMAD R160, R2.reuse, R9, R160 ;  /* 0x0000000902a07224 */ /* 0x040fe200078e02a0 */
[----:B------:R-:W-:Y:S01]  /*2fd0*/  IABS R170, R11 ;  /* 0x0000000b00aa7213 */ /* 0x000fe20000000000 */
[----:B------:R-:W-:Y:S02]  /*2fe0*/  IMAD.MOV R7, RZ, RZ, -R4 ;  /* 0x000000ffff077224 */ /* 0x000fe400078e0a04 */
[----:B------:R-:W-:Y:S01]  /*2ff0*/  @!P4 IMAD.MOV R152, RZ, RZ, -R152 ;  /* 0x000000ffff98c224 */ /* 0x000fe200078e0a98 */
[----:B------:R-:W-:Y:S01]  /*3000*/  ISETP.GT.U32.AND P4, PT, R2, R160, PT ;  /* 0x000000a00200720c */ /* 0x000fe20003f84070 */
[----:B------:R-:W-:Y:S02]  /*3010*/  @!P5 IMAD.IADD R166, R166, 0x1, -R2 ;  /* 0x00000001a6a6d824 */ /* 0x000fe400078e0a02 */
[----:B------:R-:W-:-:S03]  /*3020*/  IMAD.HI.U32 R4, R5, R170, RZ ;  /* 0x000000aa05047227 */ /* 0x000fc600078e00ff */
[----:B------:R-:W-:Y:S01]  /*3030*/  ISETP.GT.U32.AND P5, PT, R2, R166, PT ;  /* 0x000000a60200720c */ /* 0x000fe20003fa4070 */
[--C-:B------:R-:W-:Y:S01]  /*3040*/  @!P3 IMAD.IADD R154, R154, 0x1, -R2.reuse ;  /* 0x000000019a9ab824 */ /* 0x100fe200078e0a02 */
[----:B------:R-:W-:Y:S01]  /*3050*/  ISETP.GE.AND P3, PT, R13, RZ, PT ;  /* 0x000000ff0d00720c */ /* 0x000fe20003f66270 */
[----:B------:R-:W-:Y:S01]  /*3060*/  @!P6 IMAD.IADD R164, R164, 0x1, -R2 ;  /* 0x00000001a4a4e824 */ /* 0x000fe200078e0a02 */
[----:B------:R-:W-:Y:S01]  /*3070*/  LOP3.LUT R13, R3, 0x90, RZ, 0xfc, !PT ;  /* 0x00000090030d7812 */ /* 0x000fe200078efcff */
[C---:B------:R-:W-:Y:S02]  /*3080*/  IMAD R168, R2.reuse, R7, R168 ;  /* 0x0000000702a87224 */ /* 0x040fe400078e02a8 */
[----:B------:R-:W-:Y:S01]  /*3090*/  IMAD.MOV R7, RZ, RZ, -R4 ;  /* 0x000000ffff077224 */ /* 0x000fe200078e0a04 */
[----:B------:R-:W-:Y:S01]  /*30a0*/  IABS R222, R13 ;  /* 0x0000000d00de7213 */ /* 0x000fe20000000000 */
[----:B------:R-:W-:Y:S01]  /*30b0*/  @!P2 IMAD.MOV R154, RZ, RZ, -R154 ;  /* 0x000000ffff9aa224 */ /* 0x000fe200078e0a9a */
[C---:B------:R-:W-:Y:S01]  /*30c0*/  ISETP.GT.U32.AND P2, PT, R2.reuse, R164, PT ;  /* 0x000000a40200720c */ /* 0x040fe20003f44070 */
[----:B------:R-:W-:-:S02]  /*30d0*/  IMAD R170, R2, R7, R170 ;  /* 0x0000000702aa7224 */ /* 0x000fc400078e02aa */
[----:B------:R-:W-:Y:S02]  /*30e0*/  @!P5 IMAD.IADD R166, R166, 0x1, -R2 ;  /* 0x00000001a6a6d824 */ /* 0x000fe400078e0a02 */
[----:B------:R-:W-:Y:S01]  /*30f0*/  @!P0 IMAD.MOV R158, RZ, RZ, -R158 ;  /* 0x000000ffff9e8224 */ /* 0x000fe200078e0a9e */
[----:B------:R-:W-:Y:S01]  /*3100*/  ISETP.GT.U32.AND P5, PT, R2, R170, PT ;  /* 0x000000aa0200720c */ /* 0x000fe20003fa4070 */
[----:B------:R-:W-:Y:S01]  /*3110*/  @!P4 IMAD.IADD R160, R160, 0x1, -R2 ;  /* 0x00000001a0a0c824 */ /* 0x000fe200078e0a02 */
[----:B------:R-:W-:Y:S01]  /*3120*/  ISETP.GE.AND P0, PT, R12, RZ, PT ;  /* 0x000000ff0c00720c */ /* 0x000fe20003f06270 */
[----:B------:R-:W-:Y:S01]  /*3130*/  @!P1 IMAD.MOV R162, RZ, RZ, -R162 ;  /* 0x000000ffffa29224 */ /* 0x000fe200078e0aa2 */
[----:B------:R-:W-:Y:S02]  /*3140*/  ISETP.GE.AND P4, PT, R10, RZ, PT ;  /* 0x000000ff0a00720c */ /* 0x000fe40003f86270 */
[C---:B------:R-:W-:Y:S01]  /*3150*/  LOP3.LUT R10, R3.reuse, 0x5e, RZ, 0xfc, !PT ;  /* 0x0000005e030a7812 */ /* 0x040fe200078efcff */
[----:B------:R-:W-:Y:S01]  /*3160*/  @!P2 IMAD.IADD R164, R164, 0x1, -R2 ;  /* 0x00000001a4a4a824 */ /* 0x000fe200078e0a02 */
[----:B------:R-:W-:-:S02]  /*3170*/  LOP3.LUT R12, R3, 0x60, RZ, 0xfc, !PT ;  /* 0x00000060030c7812 */ /* 0x000fc400078efcff */
[----:B------:R-:W-:Y:S01]  /*3180*/  ISETP.GT.U32.AND P6, PT, R2, R160, PT ;  /* 0x000000a00200720c */ /* 0x000fe20003fc4070 */
[----:B------:R-:W-:Y:S01]  /*3190*/  @!P3 IMAD.MOV R164, RZ, RZ, -R164 ;  /* 0x000000ffffa4b224 */ /* 0x000fe200078e0aa4 */
[----:B------:R-:W-:Y:S01]  /*31a0*/  IABS R172, R10 ;  /* 0x0000000a00ac7213 */ /* 0x000fe20000000000 */
[----:B------:R-:W-:Y:S01]  /*31b0*/  @!P5 IMAD.IADD R170, R170, 0x1, -R2 ;  /* 0x00000001aaaad824 */ /* 0x000fe200078e0a02 */
[----:B------:R-:W-:Y:S02]  /*31c0*/  IABS R176, R12 ;  /* 0x0000000c00b07213 */ /* 0x000fe40000000000 */
[----:B------:R-:W-:Y:S01]  /*31d0*/  ISETP.GE.AND P2, PT, R8, RZ, PT ;  /* 0x000000ff0800720c */ /* 0x000fe20003f46270 */
[----:B------:R-:W-:Y:S01]  /*31e0*/  IMAD.HI.U32 R4, R5, R172, RZ ;  /* 0x000000ac05047227 */ /* 0x000fe200078e00ff */
[----:B------:R-:W-:Y:S02]  /*31f0*/  LOP3.LUT R8, R3, 0x62, RZ, 0xfc, !PT ;  /* 0x0000006203087812 */ /* 0x000fe400078efcff */
[----:B------:R-:W-:Y:S01]  /*3200*/  ISETP.GT.U32.AND P1, PT, R2, R170, PT ;  /* 0x000000aa0200720c */ /* 0x000fe20003f24070 */
[----:B------:R-:W-:Y:S01]  /*3210*/  IMAD.HI.U32 R7, R5, R176, RZ ;  /* 0x000000b005077227 */ /* 0x000fe200078e00ff */
[----:B------:R-:W-:-:S02]  /*3220*/  IABS R174, R8 ;  /* 0x0000000800ae7213 */ /* 0x000fc40000000000 */
[----:B------:R-:W-:Y:S01]  /*3230*/  ISETP.GE.AND P3, PT, R10, RZ, PT ;  /* 0x000000ff0a00720c */ /* 0x000fe20003f66270 */
[----:B------:R-:W-:Y:S01]  /*3240*/  IMAD.MOV R9, RZ, RZ, -R4 ;  /* 0x000000ffff097224 */ /* 0x000fe200078e0a04 */
[----:B------:R-:W-:Y:S01]  /*3250*/  LOP3.LUT R10, R3, 0x6c, RZ, 0xfc, !PT ;  /* 0x0000006c030a7812 */ /* 0x000fe200078efcff */
[----:B------:R-:W-:Y:S02]  /*3260*/  IMAD.MOV R7, RZ, RZ, -R7 ;  /* 0x000000ffff077224 */ /* 0x000fe400078e0a07 */
[----:B------:R-:W-:Y:S01]  /*3270*/  IMAD.HI.U32 R4, R5, R174, RZ ;  /* 0x000000ae05047227 */ /* 0x000fe200078e00ff */
[----:B------:R-:W-:-:S03]  /*3280*/  IABS R186, R10 ;  /* 0x0000000a00ba7213 */ /* 0x000fc60000000000 */
[----:B------:R-:W-:Y:S01]  /*3290*/  @!P6 IMAD.IADD R160, R160, 0x1, -R2 ;  /* 0x00000001a0a0e824 */ /* 0x000fe200078e0a02 */
[C---:B------:R-:W-:Y:S01]  /*32a0*/  ISETP.GT.U32.AND P6, PT, R2.reuse, R168, PT ;  /* 0x000000a80200720c */ /* 0x040fe20003fc4070 */
[----:B------:R-:W-:Y:S02]  /*32b0*/  IMAD R176, R2, R7, R176 ;  /* 0x0000000702b07224 */ /* 0x000fe400078e02b0 */
[----:B------:R-:W-:Y:S02]  /*32c0*/  IMAD.MOV R7, RZ, RZ, -R4 ;  /* 0x000000ffff077224 */ /* 0x000fe400078e0a04 */
[----:B------:R-:W-:Y:S02]  /*32d0*/  @!P1 IMAD.IADD R170, R170, 0x1, -R2 ;  /* 0x00000001aaaa9824 */ /* 0x000fe400078e0a02 */
[C---:B------:R-:W-:Y:S02]  /*32e0*/  IMAD R174, R2.reuse, R7, R174 ;  /* 0x0000000702ae7224 */ /* 0x040fe400078e02ae */
[C---:B------:R-:W-:Y:S01]  /*32f0*/  IMAD R172, R2.reuse, R9, R172 ;  /* 0x0000000902ac7224 */ /* 0x040fe200078e02ac */
[----:B------:R-:W-:Y:S01]  /*3300*/  LOP3.LUT R9, R3, 0x66, RZ, 0xfc, !PT ;  /* 0x0000006603097812 */ /* 0x000fe200078efcff */
[----:B------:R-:W-:Y:S01]  /*3310*/  @!P0 IMAD.MOV R160, RZ, RZ, -R160 ;  /* 0x000000ffffa08224 */ /* 0x000fe200078e0aa0 */
[----:B------:R-:W-:Y:S01]  /*3320*/  ISETP.GT.U32.AND P1, PT, R2, R174, PT ;  /* 0x000000ae0200720c */ /* 0x000fe20003f24070 */
[----:B------:R-:W-:Y:S01]  /*3330*/  @!P6 IMAD.IADD R168, R168, 0x1, -R2 ;  /* 0x00000001a8a8e824 */ /* 0x000fe200078e0a02 */
[----:B------:R-:W-:Y:S01]  /*3340*/  ISETP.GE.AND P6, PT, R11, RZ, PT ;  /* 0x000000ff0b00720c */ /* 0x000fe20003fc6270 */
[----:B------:R-:W-:Y:S01]  /*3350*/  @!P4 IMAD.MOV R166, RZ, RZ, -R166 ;  /* 0x000000ffffa6c224 */ /* 0x000fe200078e0aa6 */
[----:B------:R-:W-:-:S02]  /*3360*/  LOP3.LUT R11, R3, 0x64, RZ, 0xfc, !PT ;  /* 0x00000064030b7812 */ /* 0x000fc400078efcff */
[C---:B------:R-:W-:Y:S02]  /*3370*/  ISETP.GT.U32.AND P0, PT, R2.reuse, R172, PT ;  /* 0x000000ac0200720c */ /* 0x040fe40003f04070 */
[----:B------:R-:W-:Y:S02]  /*3380*/  IABS R180, R11 ;  /* 0x0000000b00b47213 */ /* 0x000fe40000000000 */
[C---:B------:R-:W-:Y:S02]  /*3390*/  ISETP.GT.U32.AND P5, PT, R2.reuse, R168, PT ;  /* 0x000000a80200720c */ /* 0x040fe40003fa4070 */
[----:B------:R-:W-:Y:S01]  /*33a0*/  ISETP.GT.U32.AND P4, PT, R2, R176, PT ;  /* 0x000000b00200720c */ /* 0x000fe20003f84070 */
[----:B------:R-:W-:Y:S01]  /*33b0*/  @!P1 IMAD.IADD R174, R174, 0x1, -R2 ;  /* 0x00000001aeae9824 */ /* 0x000fe200078e0a02 */
[----:B------:R-:W-:Y:S01]  /*33c0*/  IABS R178, R9 ;  /* 0x0000000900b27213 */ /* 0x000fe20000000000 */
[----:B------:R-:W-:-:S03]  /*33d0*/  IMAD.HI.U32 R4, R5, R180, RZ ;  /* 0x000000b405047227 */ /* 0x000fc600078e00ff */
[----:B------:R-:W-:Y:S01]  /*33e0*/  ISETP.GT.U32.AND P1, PT, R2, R174, PT ;  /* 0x000000ae0200720c */ /* 0x000fe20003f24070 */
[----:B------:R-:W-:Y:S02]  /*33f0*/  IMAD.MOV R7, RZ, RZ, -R4 ;  /* 0x000000ffff077224 */ /* 0x000fe400078e0a04 */
[----:B------:R-:W-:Y:S01]  /*3400*/  @!P0 IMAD.IADD R172, R172, 0x1, -R2 ;  /* 0x00000001acac8824 */ /* 0x000fe200078e0a02 */
[----:B------:R-:W-:Y:S01]  /*3410*/  ISETP.GE.AND P0, PT, R8, RZ, PT ;  /* 0x000000ff0800720c */ /* 0x000fe20003f06270 */
[----:B------:R-:W-:Y:S01]  /*3420*/  IMAD.HI.U32 R4, R5, R178, RZ ;  /* 0x000000b205047227 */ /* 0x000fe200078e00ff */
[----:B------:R-:W-:-:S03]  /*3430*/  LOP3.LUT R8, R3, 0x68, RZ, 0xfc, !PT ;  /* 0x0000006803087812 */ /* 0x000fc600078efcff */
[--C-:B------:R-:W-:Y:S01]  /*3440*/  @!P5 IMAD.IADD R168, R168, 0x1, -R2.reuse ;  /* 0x00000001a8a8d824 */ /* 0x100fe200078e0a02 */
[----:B------:R-:W-:Y:S01]  /*3450*/  IABS R182, R8 ;  /* 0x0000000800b67213 */ /* 0x000fe20000000000 */
[----:B------:R-:W-:Y:S01]  /*3460*/  @!P4 IMAD.IADD R176, R176, 0x1, -R2 ;  /* 0x00000001b0b0c824 */ /* 0x000fe200078e0a02 */
[C---:B------:R-:W-:Y:S01]  /*3470*/  ISETP.GT.U32.AND P4, PT, R2.reuse, R172, PT ;  /* 0x000000ac0200720c */ /* 0x040fe20003f84070 */
[----:B------:R-:W-:Y:S01]  /*3480*/  IMAD R180, R2, R7, R180 ;  /* 0x0000000702b47224 */ /* 0x000fe200078e02b4 */
[----:B------:R-:W-:Y:S01]  /*3490*/  ISETP.GE.AND P5, PT, R12, RZ, PT ;  /* 0x000000ff0c00720c */ /* 0x000fe20003fa6270 */
[----:B------:R-:W-:Y:S01]  /*34a0*/  IMAD.MOV R7, RZ, RZ, -R4 ;  /* 0x000000ffff077224 */ /* 0x000fe200078e0a04 */
[----:B------:R-:W-:Y:S01]  /*34b0*/  LOP3.LUT R12, R3, 0x8e, RZ, 0xfc, !PT ;  /* 0x0000008e030c7812 */ /* 0x000fe200078efcff */
[----:B------:R-:W-:Y:S01]  /*34c0*/  @!P2 IMAD.MOV R168, RZ, RZ, -R168 ;  /* 0x000000ffffa8a224 */ /* 0x000fe200078e0aa8 */
[C---:B------:R-:W-:Y:S01]  /*34d0*/  ISETP.GT.U32.AND P2, PT, R2.reuse, R176, PT ;  /* 0x000000b00200720c */ /* 0x040fe20003f44070 */
[----:B------:R-:W-:Y:S01]  /*34e0*/  IMAD R178, R2, R7, R178 ;  /* 0x0000000702b27224 */ /* 0x000fe200078e02b2 */
[----:B------:R-:W-:Y:S01]  /*34f0*/  IABS R220, R12 ;  /* 0x0000000c00dc7213 */ /* 0x000fe20000000000 */
[----:B------:R-:W-:-:S02]  /*3500*/  @!P1 IMAD.IADD R174, R174, 0x1, -R2 ;  /* 0x00000001aeae9824 */ /* 0x000fc400078e0a02 */
[----:B------:R-:W-:Y:S01]  /*3510*/  IMAD.HI.U32 R4, R5, R182, RZ ;  /* 0x000000b605047227 */ /* 0x000fe200078e00ff */
[----:B------:R-:W-:-:S03]  /*3520*/  ISETP.GT.U32.AND P1, PT, R2, R178, PT ;  /* 0x000000b20200720c */ /* 0x000fc60003f24070 */
[----:B------:R-:W-:Y:S01]  /*3530*/  @!P4 IMAD.IADD R172, R172, 0x1, -R2 ;  /* 0x00000001acacc824 */ /* 0x000fe200078e0a02 */
[----:B------:R-:W-:Y:S01]  /*3540*/  ISETP.GT.U32.AND P4, PT, R2, R180, PT ;  /* 0x000000b40200720c */ /* 0x000fe20003f84070 */
[----:B------:R-:W-:Y:S02]  /*3550*/  IMAD.MOV R7, RZ, RZ, -R4 ;  /* 0x000000ffff077224 */ /* 0x000fe400078e0a04 */
[----:B------:R-:W-:Y:S01]  /*3560*/  @!P2 IMAD.IADD R176, R176, 0x1, -R2 ;  /* 0x00000001b0b0a824 */ /* 0x000fe200078e0a02 */
[----:B------:R-:W-:Y:S01]  /*3570*/  ISETP.GE.AND P2, PT, R9, RZ, PT ;  /* 0x000000ff0900720c */ /* 0x000fe20003f46270 */
[----:B------:R-:W-:Y:S01]  /*3580*/  @!P0 IMAD.MOV R174, RZ, RZ, -R174 ;  /* 0x000000ffffae8224 */ /* 0x000fe200078e0aae */
[----:B------:R-:W-:Y:S01]  /*3590*/  LOP3.LUT R9, R3, 0x6a, RZ, 0xfc, !PT ;  /* 0x0000006a03097812 */ /* 0x000fe200078efcff */
[----:B------:R-:W-:Y:S02]  /*35a0*/  @!P3 IMAD.MOV R172, RZ, RZ, -R172 ;  /* 0x000000ffffacb224 */ /* 0x000fe400078e0aac */
[----:B------:R-:W-:Y:S01]  /*35b0*/  @!P1 IMAD.IADD R178, R178, 0x1, -R2 ;  /* 0x00000001b2b29824 */ /* 0x000fe200078e0a02 */
[----:B------:R-:W-:Y:S01]  /*35c0*/  IABS R184, R9 ;  /* 0x0000000900b87213 */ /* 0x000fe20000000000 */
[----:B------:R-:W-:Y:S01]  /*35d0*/  @!P6 IMAD.MOV R170, RZ, RZ, -R170 ;  /* 0x000000ffffaae224 */ /* 0x000fe200078e0aaa */
[----:B------:R-:W-:Y:S01]  /*35e0*/  ISETP.GE.AND P0, PT, R9, RZ, PT ;  /* 0x000000ff0900720c */ /* 0x000fe20003f06270 */
[----:B------:R-:W-:Y:S01]  /*35f0*/  @!P4 IMAD.IADD R180, R180, 0x1, -R2 ;  /* 0x00000001b4b4c824 */ /* 0x000fe200078e0a02 */
[----:B------:R-:W-:Y:S01]  /*3600*/  ISETP.GT.U32.AND P1, PT, R2, R178, PT ;  /* 0x000000b20200720c */ /* 0x000fe20003f24070 */
[----:B------:R-:W-:Y:S01]  /*3610*/  IMAD.HI.U32 R4, R5, R184, RZ ;  /* 0x000000b805047227 */ /* 0x000fe200078e00ff */
[----:B------:R-:W-:-:S02]  /*3620*/  ISETP.GE.AND P6, PT, R11, RZ, PT ;  /* 0x000000ff0b00720c */ /* 0x000fc40003fc6270 */
[----:B------:R-:W-:Y:S01]  /*3630*/  ISETP.GT.U32.AND P3, PT, R2, R180, PT ;  /* 0x000000b40200720c */ /* 0x000fe20003f64070 */
[----:B------:R-:W-:Y:S01]  /*3640*/  IMAD.MOV R9, RZ, RZ, -R4 ;  /* 0x000000ffff097224 */ /* 0x000fe200078e0a04 */
[----:B------:R-:W-:Y:S01]  /*3650*/  ISETP.GE.AND P4, PT, R8, RZ, PT ;  /* 0x000000ff0800720c */ /* 0x000fe20003f86270 */
[C---:B------:R-:W-:Y:S01]  /*3660*/  IMAD R182, R2.reuse, R7, R182 ;  /* 0x0000000702b67224 */ /* 0x040fe200078e02b6 */
[C---:B------:R-:W-:Y:S01]  /*3670*/  LOP3.LUT R8, R3.reuse, 0x6e, RZ, 0xfc, !PT ;  /* 0x0000006e03087812 */ /* 0x040fe200078efcff */
[C---:B------:R-:W-:Y:S01]  /*3680*/  IMAD R184, R2.reuse, R9, R184 ;  /* 0x0000000902b87224 */ /* 0x040fe200078e02b8 */
[----:B------:R-:W-:Y:S01]  /*3690*/  LOP3.LUT R11, R3, 0x7a, RZ, 0xfc, !PT ;  /* 0x0000007a030b7812 */ /* 0x000fe200078efcff */
[----:B------:R-:W-:Y:S01]  /*36a0*/  IMAD.HI.U32 R7, R5, R186, RZ ;  /* 0x000000ba05077227 */ /* 0x000fe200078e00ff */
[----:B------:R-:W-:Y:S02]  /*36b0*/  IABS R188, R8 ;  /* 0x0000000800bc7213 */ /* 0x000fe40000000000 */
[----:B------:R-:W-:Y:S01]  /*36c0*/  IABS R198, R11 ;  /* 0x0000000b00c67213 */ /* 0x000fe20000000000 */
[----:B------:R-:W-:Y:S01]  /*36d0*/  @!P5 IMAD.MOV R176, RZ, RZ, -R176 ;  /* 0x000000ffffb0d224 */ /* 0x000fe200078e0ab0 */
[----:B------:R-:W-:Y:S01]  /*36e0*/  ISETP.GT.U32.AND P5, PT, R2, R182, PT ;  /* 0x000000b60200720c */ /* 0x000fe20003fa4070 */
[----:B------:R-:W-:Y:S01]  /*36f0*/  @!P1 IMAD.IADD R178, R178, 0x1, -R2 ;  /* 0x00000001b2b29824 */ /* 0x000fe200078e0a02 */
[----:B------:R-:W-:Y:S01]  /*3700*/  ISETP.GT.U32.AND P1, PT, R2, R184, PT ;  /* 0x000000b80200720c */ /* 0x000fe20003f24070 */
[----:B------:R-:W-:-:S02]  /*3710*/  IMAD.MOV R7, RZ, RZ, -R7 ;  /* 0x000000ffff077224 */ /* 0x000fc400078e0a07 */
[----:B------:R-:W-:Y:S01]  /*3720*/  @!P3 IMAD.IADD R180, R180, 0x1, -R2 ;  /* 0x00000001b4b4b824 */ /* 0x000fe200078e0a02 */
[----:B------:R-:W-:Y:S01]  /*3730*/  ISETP.GE.AND P3, PT, R10, RZ, PT ;  /* 0x000000ff0a00720c */ /* 0x000fe20003f66270 */
[C---:B------:R-:W-:Y:S01]  /*3740*/  IMAD R186, R2.reuse, R7, R186 ;  /* 0x0000000702ba7224 */ /* 0x040fe200078e02ba */
[C---:B------:R-:W-:Y:S01]  /*3750*/  LOP3.LUT R10, R3.reuse, 0x72, RZ, 0xfc, !PT ;  /* 0x00000072030a7812 */ /* 0x040fe200078efcff */
[----:B------:R-:W-:Y:S01]  /*3760*/  @!P6 IMAD.MOV R180, RZ, RZ, -R180 ;  /* 0x000000ffffb4e224 */ /* 0x000fe200078e0ab4 */
[----:B------:R-:W-:Y:S01]  /*3770*/  LOP3.LUT R7, R3, 0x70, RZ, 0xfc, !PT ;  /* 0x0000007003077812 */ /* 0x000fe200078efcff */
[----:B------:R-:W-:Y:S01]  /*3780*/  IMAD.HI.U32 R4, R5, R188, RZ ;  /* 0x000000bc05047227 */ /* 0x000fe200078e00ff */
[----:B------:R-:W-:Y:S02]  /*3790*/  ISETP.GT.U32.AND P6, PT, R2, R186, PT ;  /* 0x000000ba0200720c */ /* 0x000fe40003fc4070 */
[----:B------:R-:W-:Y:S01]  /*37a0*/  IABS R192, R10 ;  /* 0x0000000a00c07213 */ /* 0x000fe20000000000 */
[--C-:B------:R-:W-:Y:S01]  /*37b0*/  @!P5 IMAD.IADD R182, R182, 0x1, -R2.reuse ;  /* 0x00000001b6b6d824 */ /* 0x100fe200078e0a02 */
[----:B------:R-:W-:Y:S01]  /*37c0*/  IABS R190, R7 ;  /* 0x0000000700be7213 */ /* 0x000fe20000000000 */
[----:B------:R-:W-:-:S02]  /*37d0*/  @!P1 IMAD.IADD R184, R184, 0x1, -R2 ;  /* 0x00000001b8b89824 */ /* 0x000fc400078e0a02 */
[----:B------:R-:W-:Y:S01]  /*37e0*/  IMAD.MOV R9, RZ, RZ, -R4 ;  /* 0x000000ffff097224 */ /* 0x000fe200078e0a04 */
[C---:B------:R-:W-:Y:S01]  /*37f0*/  ISETP.GT.U32.AND P5, PT, R2.reuse, R182, PT ;  /* 0x000000b60200720c */ /* 0x040fe20003fa4070 */
[----:B------:R-:W-:Y:S01]  /*3800*/  @!P2 IMAD.MOV R178, RZ, RZ, -R178 ;  /* 0x000000ffffb2a224 */ /* 0x000fe200078e0ab2 */
[C---:B------:R-:W-:Y:S01]  /*3810*/  ISETP.GT.U32.AND P1, PT, R2.reuse, R184, PT ;  /* 0x000000b80200720c */ /* 0x040fe20003f24070 */
[----:B------:R-:W-:Y:S01]  /*3820*/  IMAD R188, R2, R9, R188 ;  /* 0x0000000902bc7224 */ /* 0x000fe200078e02bc */
[----:B------:R-:W-:Y:S01]  /*3830*/  ISETP.GE.AND P2, PT, R8, RZ, PT ;  /* 0x000000ff0800720c */ /* 0x000fe20003f46270 */
[----:B------:R-:W-:Y:S01]  /*3840*/  @!P6 IMAD.IADD R186, R186, 0x1, -R2 ;  /* 0x00000001babae824 */ /* 0x000fe200078e0a02 */
[----:B------:R-:W-:Y:S01]  /*3850*/  LOP3.LUT R8, R3, 0x76, RZ, 0xfc, !PT ;  /* 0x0000007603087812 */ /* 0x000fe200078efcff */
[----:B------:R-:W-:-:S03]  /*3860*/  IMAD.HI.U32 R4, R5, R190, RZ ;  /* 0x000000be05047227 */ /* 0x000fc600078e00ff */
[----:B------:R-:W-:Y:S01]  /*3870*/  ISETP.GT.U32.AND P6, PT, R2, R186, PT ;  /* 0x000000ba0200720c */ /* 0x000fe20003fc4070 */
[----:B------:R-:W-:Y:S01]  /*3880*/  IMAD.MOV R9, RZ, RZ, -R4 ;  /* 0x000000ffff097224 */ /* 0x000fe200078e0a04 */
[----:B------:R-:W-:Y:S01]  /*3890*/  IABS R194, R8 ;  /* 0x0000000800c27213 */ /* 0x000fe20000000000 */
[--C-:B------:R-:W-:Y:S01]  /*38a0*/  @!P5 IMAD.IADD R182, R182, 0x1, -R2.reuse ;  /* 0x00000001b6b6d824 */ /* 0x100fe200078e0a02 */
[----:B------:R-:W-:Y:S01]  /*38b0*/  ISETP.GE.AND P5, PT, R7, RZ, PT ;  /* 0x000000ff0700720c */ /* 0x000fe20003fa6270 */
[----:B------:R-:W-:Y:S01]  /*38c0*/  @!P1 IMAD.IADD R184, R184, 0x1, -R2 ;  /* 0x00000001b8b89824 */ /* 0x000fe200078e0a02 */
[----:B------:R-:W-:Y:S01]  /*38d0*/  ISETP.GT.U32.AND P1, PT, R2, R188, PT ;  /* 0x000000bc0200720c */ /* 0x000fe20003f24070 */
[----:B------:R-:W-:Y:S01]  /*38e0*/  IMAD.HI.U32 R7, R5, R192, RZ ;  /* 0x000000c005077227 */ /* 0x000fe200078e00ff */
[----:B------:R-:W-:-:S03]  /*38f0*/  LOP3.LUT R4, R3, 0x74, RZ, 0xfc, !PT ;  /* 0x0000007403047812 */ /* 0x000fc600078efcff */
[----:B------:R-:W-:Y:S01]  /*3900*/  IMAD.MOV R7, RZ, RZ, -R7 ;  /* 0x000000ffff077224 */ /* 0x000fe200078e0a07 */
[----:B------:R-:W-:Y:S01]  /*3910*/  IABS R196, R4 ;  /* 0x0000000400c47213 */ /* 0x000fe20000000000 */
[----:B------:R-:W-:Y:S01]  /*3920*/  @!P6 IMAD.IADD R186, R186, 0x1, -R2 ;  /* 0x00000001babae824 */ /* 0x000fe200078e0a02 */
[----:B------:R-:W-:Y:S01]  /*3930*/  ISETP.GE.AND P6, PT, R4, RZ, PT ;  /* 0x000000ff0400720c */ /* 0x000fe20003fc6270 */
[----:B------:R-:W-:Y:S02]  /*3940*/  IMAD R192, R2, R7, R192 ;  /* 0x0000000702c07224 */ /* 0x000fe400078e02c0 */
[----:B------:R-:W-:Y:S02]  /*3950*/  @!P3 IMAD.MOV R186, RZ, RZ, -R186 ;  /* 0x000000ffffbab224 */ /* 0x000fe400078e0aba */
[----:B------:R-:W-:Y:S01]  /*3960*/  @!P1 IMAD.IADD R188, R188, 0x1, -R2 ;  /* 0x00000001bcbc9824 */ /* 0x000fe200078e0a02 */
[----:B------:R-:W-:Y:S01]  /*3970*/  ISETP.GT.U32.AND P3, PT, R2, R192, PT ;  /* 0x000000c00200720c */ /* 0x000fe20003f64070 */
[----:B------:R-:W-:-:S03]  /*3980*/  IMAD.HI.U32 R7, R5, R194, RZ ;  /* 0x000000c205077227 */ /* 0x000fc600078e00ff */
[C---:B------:R-:W-:Y:S01]  /*3990*/  ISETP.GT.U32.AND P1, PT, R2.reuse, R188, PT ;  /* 0x000000bc0200720c */ /* 0x040fe20003f24070 */
[C---:B------:R-:W-:Y:S02]  /*39a0*/  IMAD R190, R2.reuse, R9, R190 ;  /* 0x0000000902be7224 */ /* 0x040fe400078e02be */
[----:B------:R-:W-:Y:S02]  /*39b0*/  IMAD.MOV R7, RZ, RZ, -R7 ;  /* 0x000000ffff077224 */ /* 0x000fe400078e0a07 */
[----:B------:R-:W-:Y:S01]  /*39c0*/  @!P0 IMAD.MOV R184, RZ, RZ, -R184 ;  /* 0x000000ffffb88224 */ /* 0x000fe200078e0ab8 */
[C---:B------:R-:W-:Y:S01]  /*39d0*/  ISETP.GT.U32.AND P0, PT, R2.reuse, R190, PT ;  /* 0x000000be0200720c */ /* 0x040fe20003f04070 */
[----:B------:R-:W-:Y:S02]  /*39e0*/  IMAD R194, R2, R7, R194 ;  /* 0x0000000702c27224 */ /* 0x000fe400078e02c2 */
[----:B------:R-:W-:Y:S02]  /*39f0*/  @!P3 IMAD.IADD R192, R192, 0x1, -R2 ;  /* 0x00000001c0c0b824 */ /* 0x000fe400078e0a02 */
[----:B------:R-:W-:Y:S01]  /*3a00*/  @!P4 IMAD.MOV R182, RZ, RZ, -R182 ;  /* 0x000000ffffb6c224 */ /* 0x000fe200078e0ab6 */
[----:B------:R-:W-:Y:S01]  /*3a10*/  ISETP.GE.AND P4, PT, R10, RZ, PT ;  /* 0x000000ff0a00720c */ /* 0x000fe20003f86270 */
[----:B------:R-:W-:Y:S01]  /*3a20*/  @!P1 IMAD.IADD R188, R188, 0x1, -R2 ;  /* 0x00000001bcbc9824 */ /* 0x000fe200078e0a02 */
[----:B------:R-:W-:Y:S01]  /*3a30*/  ISETP.GT.U32.AND P3, PT, R2, R192, PT ;  /* 0x000000c00200720c */ /* 0x000fe20003f64070 */
[----:B------:R-:W-:Y:S01]  /*3a40*/  IMAD.HI.U32 R7, R5, R198, RZ ;  /* 0x000000c605077227 */ /* 0x000fe200078e00ff */
[----:B------:R-:W-:-:S02]  /*3a50*/  LOP3.LUT R10, R3, 0x78, RZ, 0xfc, !PT ;  /* 0x00000078030a7812 */ /* 0x000fc400078efcff */
[----:B------:R-:W-:Y:S01]  /*3a60*/  ISETP.GE.AND P1, PT, R8, RZ, PT ;  /* 0x000000ff0800720c */ /* 0x000fe20003f26270 */
[----:B------:R-:W-:Y:S01]  /*3a70*/  @!P2 IMAD.MOV R188, RZ, RZ, -R188 ;  /* 0x000000ffffbca224 */ /* 0x000fe200078e0abc */
[----:B------:R-:W-:Y:S01]  /*3a80*/  ISETP.GT.U32.AND P2, PT, R2, R194, PT ;  /* 0x000000c20200720c */ /* 0x000fe20003f44070 */
[----:B------:R-:W-:Y:S01]  /*3a90*/  IMAD.MOV R7, RZ, RZ, -R7 ;  /* 0x000000ffff077224 */ /* 0x000fe200078e0a07 */
[----:B------:R-:W-:Y:S01]  /*3aa0*/  IABS R200, R10 ;  /* 0x0000000a00c87213 */ /* 0x000fe20000000000 */
[----:B------:R-:W-:Y:S01]  /*3ab0*/  @!P0 IMAD.IADD R190, R190, 0x1, -R2 ;  /* 0x00000001bebe8824 */ /* 0x000fe200078e0a02 */
[----:B------:R-:W-:Y:S01]  /*3ac0*/  LOP3.LUT R8, R3, 0x7c, RZ, 0xfc, !PT ;  /* 0x0000007c03087812 */ /* 0x000fe200078efcff */
[----:B------:R-:W-:Y:S02]  /*3ad0*/  IMAD R198, R2, R7, R198 ;  /* 0x0000000702c67224 */ /* 0x000fe400078e02c6 */
[----:B------:R-:W-:Y:S01]  /*3ae0*/  @!P3 IMAD.IADD R192, R192, 0x1, -R2 ;  /* 0x00000001c0c0b824 */ /* 0x000fe200078e0a02 */
[----:B------:R-:W-:Y:S01]  /*3af0*/  ISETP.GT.U32.AND P0, PT, R2, R190, PT ;  /* 0x000000be0200720c */ /* 0x000fe20003f04070 */
[----:B------:R-:W-:Y:S01]  /*3b00*/  IMAD.HI.U32 R4, R5, R196, RZ ;  /* 0x000000c405047227 */ /* 0x000fe200078e00ff */
[----:B------:R-:W-:-:S03]  /*3b10*/  IABS R202, R8 ;  /* 0x0000000800ca7213 */ /* 0x000fc60000000000 */
[----:B------:R-:W-:Y:S02]  /*3b20*/  @!P2 IMAD.IADD R194, R194, 0x1, -R2 ;  /* 0x00000001c2c2a824 */ /* 0x000fe400078e0a02 */
[----:B------:R-:W-:Y:S01]  /*3b30*/  @!P4 IMAD.MOV R192, RZ, RZ, -R192 ;  /* 0x000000ffffc0c224 */ /* 0x000fe200078e0ac0 */
[C---:B------:R-:W-:Y:S01]  /*3b40*/  ISETP.GT.U32.AND P4, PT, R2.reuse, R198, PT ;  /* 0x000000c60200720c */ /* 0x040fe20003f84070 */
[----:B------:R-:W-:Y:S01]  /*3b50*/  IMAD.MOV R9, RZ, RZ, -R4 ;  /* 0x000000ffff097224 */ /* 0x000fe200078e0a04 */
[----:B------:R-:W-:Y:S01]  /*3b60*/  ISETP.GT.U32.AND P2, PT, R2, R194, PT ;  /* 0x000000c20200720c */ /* 0x000fe20003f44070 */
[----:B------:R-:W-:-:S04]  /*3b70*/  IMAD.HI.U32 R4, R5, R200, RZ ;  /* 0x000000c805047227 */ /* 0x000fc800078e00ff */
[----:B------:R-:W-:Y:S02]  /*3b80*/  IMAD R196, R2, R9, R196 ;  /* 0x0000000902c47224 */ /* 0x000fe400078e02c4 */
[----:B------:R-:W-:Y:S02]  /*3b90*/  IMAD.MOV R9, RZ, RZ, -R4 ;  /* 0x000000ffff097224 */ /* 0x000fe400078e0a04 */
[----:B------:R-:W-:-:S04]  /*3ba0*/  IMAD.HI.U32 R4, R5, R202, RZ ;  /* 0x000000ca05047227 */ /* 0x000fc800078e00ff */
[----:B------:R-:W-:Y:S01]  /*3bb0*/  IMAD R200, R2, R9, R200 ;  /* 0x0000000902c87224 */ /* 0x000fe200078e02c8 */
[----:B------:R-:W-:Y:S01]  /*3bc0*/  LOP3.LUT R9, R3, 0x7e, RZ, 0xfc, !PT ;  /* 0x0000007e03097812 */ /* 0x000fe200078efcff */
[--C-:B------:R-:W-:Y:S01]  /*3bd0*/  @!P0 IMAD.IADD R190, R190, 0x1, -R2.reuse ;  /* 0x00000001bebe8824 */ /* 0x100fe200078e0a02 */
[----:B------:R-:W-:Y:S01]  /*3be0*/  ISETP.GT.U32.AND P0, PT, R2, R196, PT ;  /* 0x000000c40200720c */ /* 0x000fe20003f04070 */
[----:B------:R-:W-:Y:S01]  /*3bf0*/  @!P4 IMAD.IADD R198, R198, 0x1, -R2 ;  /* 0x00000001c6c6c824 */ /* 0x000fe200078e0a02 */
[----:B------:R-:W-:Y:S01]  /*3c00*/  ISETP.GT.U32.AND P3, PT, R2, R200, PT ;  /* 0x000000c80200720c */ /* 0x000fe20003f64070 */
[----:B------:R-:W-:Y:S01]  /*3c10*/  IMAD.MOV R7, RZ, RZ, -R4 ;  /* 0x000000ffff077224 */ /* 0x000fe200078e0a04 */
[----:B------:R-:W-:Y:S01]  /*3c20*/  IABS R204, R9 ;  /* 0x0000000900cc7213 */ /* 0x000fe20000000000 */
[----:B------:R-:W-:Y:S01]  /*3c30*/  @!P2 IMAD.IADD R194, R194, 0x1, -R2 ;  /* 0x00000001c2c2a824 */ /* 0x000fe200078e0a02 */
[C---:B------:R-:W-:Y:S01]  /*3c40*/  ISETP.GT.U32.AND P4, PT, R2.reuse, R198, PT ;  /* 0x000000c60200720c */ /* 0x040fe20003f84070 */
[----:B------:R-:W-:-:S02]  /*3c50*/  IMAD R202, R2, R7, R202 ;  /* 0x0000000702ca7224 */ /* 0x000fc400078e02ca */
[----:B------:R-:W-:-:S03]  /*3c60*/  IMAD.HI.U32 R4, R5, R204, RZ ;  /* 0x000000cc05047227 */ /* 0x000fc600078e00ff */
[----:B------:R-:W-:Y:S01]  /*3c70*/  ISETP.GT.U32.AND P2, PT, R2, R202, PT ;  /* 0x000000ca0200720c */ /* 0x000fe20003f44070 */
[----:B------:R-:W-:Y:S01]  /*3c80*/  @!P1 IMAD.MOV R194, RZ, RZ, -R194 ;  /* 0x000000ffffc29224 */ /* 0x000fe200078e0ac2 */
[----:B------:R-:W-:Y:S01]  /*3c90*/  ISETP.GE.AND P1, PT, R9, RZ, PT ;  /* 0x000000ff0900720c */ /* 0x000fe20003f26270 */
[----:B------:R-:W-:Y:S01]  /*3ca0*/  IMAD.MOV R9, RZ, RZ, -R4 ;  /* 0x000000ffff097224 */ /* 0x000fe200078e0a04 */
[C---:B------:R-:W-:Y:S01]  /*3cb0*/  LOP3.LUT R4, R3.reuse, 0x82, RZ, 0xfc, !PT ;  /* 0x0000008203047812 */ /* 0x040fe200078efcff */
[--C-:B------:R-:W-:Y:S02]  /*3cc0*/  @!P0 IMAD.IADD R196, R196, 0x1, -R2.reuse ;  /* 0x00000001c4c48824 */ /* 0x100fe400078e0a02 */
[----:B------:R-:W-:Y:S01]  /*3cd0*/  @!P3 IMAD.IADD R200, R200, 0x1, -R2 ;  /* 0x00000001c8c8b824 */ /* 0x000fe200078e0a02 */
[----:B------:R-:W-:Y:S01]  /*3ce0*/  IABS R208, R4 ;  /* 0x0000000400d07213 */ /* 0x000fe20000000000 */
[C---:B------:R-:W-:Y:S01]  /*3cf0*/  IMAD R204, R2.reuse, R9, R204 ;  /* 0x0000000902cc7224 */ /* 0x040fe200078e02cc */
[----:B------:R-:W-:Y:S01]  /*3d00*/  ISETP.GT.U32.AND P0, PT, R2, R196, PT ;  /* 0x000000c40200720c */ /* 0x000fe20003f04070 */
[----:B------:R-:W-:Y:S01]  /*3d10*/  @!P5 IMAD.MOV R190, RZ, RZ, -R190 ;  /* 0x000000ffffbed224 */ /* 0x000fe200078e0abe */
[----:B------:R-:W-:Y:S01]  /*3d20*/  ISETP.GE.AND P5, PT, R10, RZ, PT ;  /* 0x000000ff0a00720c */ /* 0x000fe20003fa6270 */
[--C-:B------:R-:W-:Y:S01]  /*3d30*/  @!P4 IMAD.IADD R198, R198, 0x1, -R2.reuse ;  /* 0x00000001c6c6c824 */ /* 0x100fe200078e0a02 */
[----:B------:R-:W-:Y:S01]  /*3d40*/  LOP3.LUT R10, R3, 0x80, RZ, 0xfc, !PT ;  /* 0x00000080030a7812 */ /* 0x000fe200078efcff */
[----:B------:R-:W-:Y:S01]  /*3d50*/  @!P2 IMAD.IADD R202, R202, 0x1, -R2 ;  /* 0x00000001cacaa824 */ /* 0x000fe200078e0a02 */
[----:B------:R-:W-:-:S02]  /*3d60*/  ISETP.GT.U32.AND P3, PT, R2, R200, PT ;  /* 0x000000c80200720c */ /* 0x000fc40003f64070 */
[C---:B------:R-:W-:Y:S02]  /*3d70*/  ISETP.GT.U32.AND P4, PT, R2.reuse, R204, PT ;  /* 0x000000cc0200720c */ /* 0x040fe40003f84070 */
[----:B------:R-:W-:Y:S02]  /*3d80*/  IABS R206, R10 ;  /* 0x0000000a00ce7213 */ /* 0x000fe40000000000 */
[----:B------:R-:W-:Y:S01]  /*3d90*/  ISETP.GT.U32.AND P2, PT, R2, R202, PT ;  /* 0x000000ca0200720c */ /* 0x000fe20003f44070 */
[----:B------:R-:W-:Y:S01]  /*3da0*/  @!P0 IMAD.IADD R196, R196, 0x1, -R2 ;  /* 0x00000001c4c48824 */ /* 0x000fe200078e0a02 */
[----:B------:R-:W-:Y:S01]  /*3db0*/  ISETP.GE.AND P0, PT, R11, RZ, PT ;  /* 0x000000ff0b00720c */ /* 0x000fe20003f06270 */
[----:B------:R-:W-:Y:S01]  /*3dc0*/  IMAD.HI.U32 R7, R5, R206, RZ ;  /* 0x000000ce05077227 */ /* 0x000fe200078e00ff */
[----:B------:R-:W-:-:S03]  /*3dd0*/  LOP3.LUT R11, R3, 0x8c, RZ, 0xfc, !PT ;  /* 0x0000008c030b7812 */ /* 0x000fc600078efcff */
[----:B------:R-:W-:Y:S01]  /*3de0*/  IMAD.MOV R7, RZ, RZ, -R7 ;  /* 0x000000ffff077224 */ /* 0x000fe200078e0a07 */
[----:B------:R-:W-:Y:S01]  /*3df0*/  IABS R218, R11 ;  /* 0x0000000b00da7213 */ /* 0x000fe20000000000 */
[--C-:B------:R-:W-:Y:S01]  /*3e00*/  @!P3 IMAD.IADD R200, R200, 0x1, -R2.reuse ;  /* 0x00000001c8c8b824 */ /* 0x100fe200078e0a02 */
[----:B------:R-:W-:Y:S01]  /*3e10*/  ISETP.GE.AND P3, PT, R10, RZ, PT ;  /* 0x000000ff0a00720c */ /* 0x000fe20003f66270 */
[----:B------:R-:W-:Y:S01]  /*3e20*/  @!P4 IMAD.IADD R204, R204, 0x1, -R2 ;  /* 0x00000001ccccc824 */ /* 0x000fe200078e0a02 */
[C---:B------:R-:W-:Y:S01]  /*3e30*/  LOP3.LUT R10, R3.reuse, 0x88, RZ, 0xfc, !PT ;  /* 0x00000088030a7812 */ /* 0x040fe200078efcff */
[----:B------:R-:W-:Y:S01]  /*3e40*/  IMAD R206, R2, R7, R206 ;  /* 0x0000000702ce7224 */ /* 0x000fe200078e02ce */
[----:B------:R-:W-:Y:S01]  /*3e50*/  LOP3.LUT R7, R3, 0x84, RZ, 0xfc, !PT ;  /* 0x0000008403077812 */ /* 0x000fe200078efcff */
[----:B------:R-:W-:Y:S01]  /*3e60*/  @!P5 IMAD.MOV R200, RZ, RZ, -R200 ;  /* 0x000000ffffc8d224 */ /* 0x000fe200078e0ac8 */
[----:B------:R-:W-:Y:S01]  /*3e70*/  ISETP.GE.AND P5, PT, R4, RZ, PT ;  /* 0x000000ff0400720c */ /* 0x000fe20003fa6270 */
[----:B------:R-:W-:Y:S01]  /*3e80*/  IMAD.HI.U32 R4, R5, R208, RZ ;  /* 0x000000d005047227 */ /* 0x000fe200078e00ff */
[----:B------:R-:W-:-:S02]  /*3e90*/  ISETP.GT.U32.AND P4, PT, R2, R204, PT ;  /* 0x000000cc0200720c */ /* 0x000fc40003f84070 */
[----:B------:R-:W-:Y:S01]  /*3ea0*/  IABS R210, R7 ;  /* 0x0000000700d27213 */ /* 0x000fe20000000000 */
[----:B------:R-:W-:Y:S01]  /*3eb0*/  @!P2 IMAD.IADD R202, R202, 0x1, -R2 ;  /* 0x00000001cacaa824 */ /* 0x000fe200078e0a02 */
[----:B------:R-:W-:Y:S01]  /*3ec0*/  ISETP.GT.U32.AND P2, PT, R2, R206, PT ;  /* 0x000000ce0200720c */ /* 0x000fe20003f44070 */
[----:B------:R-:W-:Y:S01]  /*3ed0*/  IMAD.MOV R9, RZ, RZ, -R4 ;  /* 0x000000ffff097224 */ /* 0x000fe200078e0a04 */
[----:B------:R-:W-:Y:S01]  /*3ee0*/  IABS R214, R10 ;  /* 0x0000000a00d67213 */ /* 0x000fe20000000000 */
[----:B------:R-:W-:Y:S01]  /*3ef0*/  @!P6 IMAD.MOV R196, RZ, RZ, -R196 ;  /* 0x000000ffffc4e224 */ /* 0x000fe200078e0ac4 */
[----:B------:R-:W-:Y:S01]  /*3f00*/  ISETP.GE.AND P6, PT, R8, RZ, PT ;  /* 0x000000ff0800720c */ /* 0x000fe20003fc6270 */
[----:B------:R-:W-:Y:S01]  /*3f10*/  @!P0 IMAD.MOV R198, RZ, RZ, -R198 ;  /* 0x000000ffffc68224 */ /* 0x000fe200078e0ac6 */
[----:B------:R-:W-:Y:S01]  /*3f20*/  ISETP.GE.AND P0, PT, R7, RZ, PT ;  /* 0x000000ff0700720c */ /* 0x000fe20003f06270 */
[----:B------:R-:W-:Y:S01]  /*3f30*/  IMAD.HI.U32 R7, R5, R210, RZ ;  /* 0x000000d205077227 */ /* 0x000fe200078e00ff */
[----:B------:R-:W-:-:S03]  /*3f40*/  LOP3.LUT R8, R3, 0x86, RZ, 0xfc, !PT ;  /* 0x0000008603087812 */ /* 0x000fc600078efcff */
[----:B------:R-:W-:Y:S01]  /*3f50*/  IMAD R208, R2, R9, R208 ;  /* 0x0000000902d07224 */ /* 0x000fe200078e02d0 */
[----:B------:R-:W-:Y:S01]  /*3f60*/  IABS R212, R8 ;  /* 0x0000000800d47213 */ /* 0x000fe20000000000 */
[----:B------:R-:W-:Y:S02]  /*3f70*/  IMAD.MOV R7, RZ, RZ, -R7 ;  /* 0x000000ffff077224 */ /* 0x000fe400078e0a07 */
[----:B------:R-:W-:Y:S01]  /*3f80*/  @!P4 IMAD.IADD R204, R204, 0x1, -R2 ;  /* 0x00000001ccccc824 */ /* 0x000fe200078e0a02 */
[C---:B------:R-:W-:Y:S01]  /*3f90*/  ISETP.GT.U32.AND P4, PT, R2.reuse, R208, PT ;  /* 0x000000d00200720c */ /* 0x040fe20003f84070 */
[----:B------:R-:W-:Y:S02]  /*3fa0*/  IMAD R210, R2, R7, R210 ;  /* 0x0000000702d27224 */ /* 0x000fe400078e02d2 */
[----:B------:R-:W-:Y:S02]  /*3fb0*/  @!P2 IMAD.IADD R206, R206, 0x1, -R2 ;  /* 0x00000001cecea824 */ /* 0x000fe400078e0a02 */
[----:B------:R-:W-:Y:S01]  /*3fc0*/  @!P6 IMAD.MOV R202, RZ, RZ, -R202 ;  /* 0x000000ffffcae224 */ /* 0x000fe200078e0aca */
[C---:B------:R-:W-:Y:S01]  /*3fd0*/  ISETP.GT.U32.AND P6, PT, R2.reuse, R210, PT ;  /* 0x000000d20200720c */ /* 0x040fe20003fc4070 */
[----:B------:R-:W-:Y:S01]  /*3fe0*/  IMAD.HI.U32 R4, R5, R212, RZ ;  /* 0x000000d405047227 */ /* 0x000fe200078e00ff */
[----:B------:R-:W-:-:S03]  /*3ff0*/  ISETP.GT.U32.AND P2, PT, R2, R206, PT ;  /* 0x000000ce0200720c */ /* 0x000fc60003f44070 */
[----:B------:R-:W-:Y:S02]  /*4000*/  IMAD.MOV R9, RZ, RZ, -R4 ;  /* 0x000000ffff097224 */ /* 0x000fe400078e0a04 */
[----:B------:R-:W-:Y:S02]  /*4010*/  @!P4 IMAD.IADD R208, R208, 0x1, -R2 ;  /* 0x00000001d0d0c824 */ /* 0x000fe400078e0a02 */
[----:B------:R-:W-:-:S03]  /*4020*/  IMAD.HI.U32 R7, R5, R214, RZ ;  /* 0x000000d605077227 */ /* 0x000fc600078e00ff */
[----:B------:R-:W-:Y:S01]  /*4030*/  ISETP.GT.U32.AND P4, PT, R2, R208, PT ;  /* 0x000000d00200720c */ /* 0x000fe20003f84070 */
[--C-:B------:R-:W-:Y:S02]  /*4040*/  @!P6 IMAD.IADD R210, R210, 0x1, -R2.reuse ;  /* 0x00000001d2d2e824 */ /* 0x100fe400078e0a02 */
[----:B------:R-:W-:Y:S01]  /*4050*/  @!P2 IMAD.IADD R206, R206, 0x1, -R2 ;  /* 0x00000001cecea824 */ /* 0x000fe200078e0a02 */
[----:B------:R-:W-:Y:S01]  /*4060*/  ISETP.GE.AND P2, PT, R10, RZ, PT ;  /* 0x000000ff0a00720c */ /* 0x000fe20003f46270 */
[C---:B------:R-:W-:Y:S01]  /*4070*/  IMAD R212, R2.reuse, R9, R212 ;  /* 0x0000000902d47224 */ /* 0x040fe200078e02d4 */
[----:B------:R-:W-:Y:S01]  /*4080*/  LOP3.LUT R10, R3, 0x8a, RZ, 0xfc, !PT ;  /* 0x0000008a030a7812 */ /* 0x000fe200078efcff */
[----:B------:R-:W-:Y:S01]  /*4090*/  IMAD.MOV R7, RZ, RZ, -R7 ;  /* 0x000000ffff077224 */ /* 0x000fe200078e0a07 */
[C---:B------:R-:W-:Y:S01]  /*40a0*/  ISETP.GT.U32.AND P6, PT, R2.reuse, R210, PT ;  /* 0x000000d20200720c */ /* 0x040fe20003fc4070 */
[----:B------:R-:W-:Y:S01]  /*40b0*/  @!P1 IMAD.MOV R204, RZ, RZ, -R204 ;  /* 0x000000ffffcc9224 */ /* 0x000fe200078e0acc */
[----:B------:R-:W-:Y:S01]  /*40c0*/  IABS R216, R10 ;  /* 0x0000000a00d87213 */ /* 0x000fe20000000000 */
[----:B------:R-:W-:Y:S01]  /*40d0*/  IMAD R214, R2, R7, R214 ;  /* 0x0000000702d67224 */ /* 0x000fe200078e02d6 */
[----:B------:R-:W-:Y:S01]  /*40e0*/  ISETP.GE.AND P1, PT, R8, RZ, PT ;  /* 0x000000ff0800720c */ /* 0x000fe20003f26270 */
[----:B------:R-:W-:Y:S01]  /*40f0*/  @!P4 IMAD.IADD R208, R208, 0x1, -R2 ;  /* 0x00000001d0d0c824 */ /* 0x000fe200078e0a02 */
[----:B------:R-:W-:Y:S01]  /*4100*/  ISETP.GT.U32.AND P4, PT, R2, R212, PT ;  /* 0x000000d40200720c */ /* 0x000fe20003f84070 */
[----:B------:R-:W-:-:S04]  /*4110*/  IMAD.HI.U32 R4, R5, R216, RZ ;  /* 0x000000d805047227 */ /* 0x000fc800078e00ff */
[----:B------:R-:W-:Y:S02]  /*4120*/  IMAD.MOV R9, RZ, RZ, -R4 ;  /* 0x000000ffff097224 */ /* 0x000fe400078e0a04 */
[----:B------:R-:W-:Y:S01]  /*4130*/  @!P6 IMAD.IADD R210, R210, 0x1, -R2 ;  /* 0x00000001d2d2e824 */ /* 0x000fe200078e0a02 */
[----:B------:R-:W-:Y:S01]  /*4140*/  ISETP.GT.U32.AND P6, PT, R2, R214, PT ;  /* 0x000000d60200720c */ /* 0x000fe20003fc4070 */
[----:B------:R-:W-:-:S04]  /*4150*/  IMAD.HI.U32 R4, R5, R218, RZ ;  /* 0x000000da05047227 */ /* 0x000fc800078e00ff */
[----:B------:R-:W-:Y:S02]  /*4160*/  IMAD R216, R2, R9, R216 ;  /* 0x0000000902d87224 */ /* 0x000fe400078e02d8 */
[----:B------:R-:W-:Y:S02]  /*4170*/  IMAD.MOV R9, RZ, RZ, -R4 ;  /* 0x000000ffff097224 */ /* 0x000fe400078e0a04 */
[----:B------:R-:W-:Y:S01]  /*4180*/  @!P4 IMAD.IADD R212, R212, 0x1, -R2 ;  /* 0x00000001d4d4c824 */ /* 0x000fe200078e0a02 */
[C---:B------:R-:W-:Y:S01]  /*4190*/  ISETP.GT.U32.AND P4, PT, R2.reuse, R216, PT ;  /* 0x000000d80200720c */ /* 0x040fe20003f84070 */
[----:B------:R-:W-:Y:S02]  /*41a0*/  IMAD R218, R2, R9, R218 ;  /* 0x0000000902da7224 */ /* 0x000fe400078e02da */
[----:B------:R-:W-:Y:S02]  /*41b0*/  @!P6 IMAD.IADD R214, R214, 0x1, -R2 ;  /* 0x00000001d6d6e824 */ /* 0x000fe400078e0a02 */
[----:B------:R-:W-:Y:S01]  /*41c0*/  IMAD.HI.U32 R7, R5, R220, RZ ;  /* 0x000000dc05077227 */ /* 0x000fe200078e00ff */
[----:B------:R-:W-:-:S03]  /*41d0*/  ISETP.GT.U32.AND P6, PT, R2, R218, PT ;  /* 0x000000da0200720c */ /* 0x000fc60003fc4070 */
[----:B------:R-:W-:Y:S02]  /*41e0*/  @!P5 IMAD.MOV R208, RZ, RZ, -R208 ;  /* 0x000000ffffd0d224 */ /* 0x000fe400078e0ad0 */
[----:B------:R-:W-:Y:S02]  /*41f0*/  IMAD.MOV R7, RZ, RZ, -R7 ;  /* 0x000000ffff077224 */ /* 0x000fe400078e0a07 */
[----:B------:R-:W-:Y:S01]  /*4200*/  @!P4 IMAD.IADD R216, R216, 0x1, -R2 ;  /* 0x00000001d8d8c824 */ /* 0x000fe200078e0a02 */
[----:B------:R-:W-:Y:S01]  /*4210*/  ISETP.GT.U32.AND P4, PT, R2, R214, PT ;  /* 0x000000d60200720c */ /* 0x000fe20003f84070 */
[----:B------:R-:W-:-:S03]  /*4220*/  IMAD.HI.U32 R4, R5, R224, RZ ;  /* 0x000000e005047227 */ /* 0x000fc600078e00ff */
[----:B------:R-:W-:Y:S01]  /*4230*/  ISETP.GT.U32.AND P5, PT, R2, R216, PT ;  /* 0x000000d80200720c */ /* 0x000fe20003fa4070 */
[----:B------:R-:W-:Y:S02]  /*4240*/  @!P6 IMAD.IADD R218, R218, 0x1, -R2 ;  /* 0x00000001dadae824 */ /* 0x000fe400078e0a02 */
[C---:B------:R-:W-:Y:S02]  /*4250*/  IMAD R220, R2.reuse, R7, R220 ;  /* 0x0000000702dc7224 */ /* 0x040fe400078e02dc */
[----:B------:R-:W-:Y:S01]  /*4260*/  IMAD.MOV R7, RZ, RZ, -R4 ;  /* 0x000000ffff077224 */ /* 0x000fe200078e0a04 */
[----:B------:R-:W-:Y:S01]  /*4270*/  ISETP.GT.U32.AND P6, PT, R2, R218, PT ;  /* 0x000000da0200720c */ /* 0x000fe20003fc4070 */
[----:B------:R-:W-:-:S04]  /*4280*/  IMAD.HI.U32 R8, R5, R222, RZ ;  /* 0x000000de05087227 */ /* 0x000fc800078e00ff */
[----:B------:R-:W-:Y:S02]  /*4290*/  IMAD R224, R2, R7, R224 ;  /* 0x0000000702e07224 */ /* 0x000fe400078e02e0 */
[----:B------:R-:W-:Y:S01]  /*42a0*/  IMAD.MOV R9, RZ, RZ, -R8 ;  /* 0x000000ffff097224 */ /* 0x000fe200078e0a08 */
[----:B------:R-:W-:Y:S01]  /*42b0*/  LOP3.LUT R8, R3, 0x94, RZ, 0xfc, !PT ;  /* 0x0000009403087812 */ /* 0x000fe200078efcff */
[----:B------:R-:W-:Y:S01]  /*42c0*/  @!P5 IMAD.IADD R216, R216, 0x1, -R2 ;  /* 0x00000001d8d8d824 */ /* 0x000fe200078e0a02 */
[C---:B------:R-:W-:Y:S01]  /*42d0*/  ISETP.GT.U32.AND P5, PT, R2.reuse, R224, PT ;  /* 0x000000e00200720c */ /* 0x040fe20003fa4070 */
[----:B------:R-:W-:Y:S01]  /*42e0*/  @!P3 IMAD.MOV R206, RZ, RZ, -R206 ;  /* 0x000000ffffceb224 */ /* 0x000fe200078e0ace */
[----:B------:R-:W-:Y:S01]  /*42f0*/  IABS R226, R8 ;  /* 0x0000000800e27213 */ /* 0x000fe20000000000 */
[----:B------:R-:W-:Y:S01]  /*4300*/  @!P0 IMAD.MOV R210, RZ, RZ, -R210 ;  /* 0x000000ffffd28224 */ /* 0x000fe200078e0ad2 */
[C---:B------:R-:W-:Y:S01]  /*4310*/  ISETP.GT.U32.AND P3, PT, R2.reuse, R212, PT ;  /* 0x000000d40200720c */ /* 0x040fe20003f64070 */
[----:B------:R-:W-:Y:S01]  /*4320*/  IMAD.HI.U32 R7, R5, R228, RZ ;  /* 0x000000e405077227 */ /* 0x000fe200078e00ff */
[----:B------:R-:W-:-:S03]  /*4330*/  ISETP.GT.U32.AND P0, PT, R2, R220, PT ;  /* 0x000000dc0200720c */ /* 0x000fc60003f04070 */
[--C-:B------:R-:W-:Y:S01]  /*4340*/  @!P4 IMAD.IADD R214, R214, 0x1, -R2.reuse ;  /* 0x00000001d6d6c824 */ /* 0x100fe200078e0a02 */
[----:B------:R-:W-:Y:S01]  /*4350*/  ISETP.GE.AND P4, PT, R10, RZ, PT ;  /* 0x000000ff0a00720c */ /* 0x000fe20003f86270 */
[----:B------:R-:W-:Y:S01]  /*4360*/  @!P6 IMAD.IADD R218, R218, 0x1, -R2 ;  /* 0x00000001dadae824 */ /* 0x000fe200078e0a02 */
[----:B------:R-:W-:Y:S01]  /*4370*/  ISETP.GE.AND P6, PT, R11, RZ, PT ;  /* 0x000000ff0b00720c */ /* 0x000fe20003fc6270 */
[----:B------:R-:W-:Y:S01]  /*4380*/  IMAD.HI.U32 R4, R5, R226, RZ ;  /* 0x000000e205047227 */ /* 0x000fe200078e00ff */
[C---:B------:R-:W-:Y:S02]  /*4390*/  LOP3.LUT R10, R3.reuse, 0x9a, RZ, 0xfc, !PT ;  /* 0x0000009a030a7812 */ /* 0x040fe400078efcff */
[----:B------:R-:W-:Y:S01]  /*43a0*/  LOP3.LUT R11, R3, 0xa6, RZ, 0xfc, !PT ;  /* 0x000000a6030b7812 */ /* 0x000fe200078efcff */
[----:B------:R-:W-:Y:S01]  /*43b0*/  IMAD.MOV R7, RZ, RZ, -R7 ;  /* 0x000000ffff077224 */ /* 0x000fe200078e0a07 */
[----:B------:R-:W-:Y:S01]  /*43c0*/  IABS R230, R10 ;  /* 0x0000000a00e67213 */ /* 0x000fe20000000000 */
[----:B------:R-:W-:Y:S01]  /*43d0*/  IMAD R222, R2, R9, R222 ;  /* 0x0000000902de7224 */ /* 0x000fe200078e02de */
[----:B------:R-:W-:Y:S01]  /*43e0*/  IABS R250, R11 ;  /* 0x0000000b00fa7213 */ /* 0x000fe20000000000 */
[----:B------:R-:W-:-:S02]  /*43f0*/  IMAD.MOV R9, RZ, RZ, -R4 ;  /* 0x000000ffff097224 */ /* 0x000fc400078e0a04 */
[----:B------:R-:W-:Y:S01]  /*4400*/  IMAD R228, R2, R7, R228 ;  /* 0x0000000702e47224 */ /* 0x000fe200078e02e4 */
[----:B------:R-:W-:Y:S01]  /*4410*/  LOP3.LUT R7, R3, 0x98, RZ, 0xfc, !PT ;  /* 0x0000009803077812 */ /* 0x000fe200078efcff */
[--C-:B------:R-:W-:Y:S02]  /*4420*/  @!P5 IMAD.IADD R224, R224, 0x1, -R2.reuse ;  /* 0x00000001e0e0d824 */ /* 0x100fe400078e0a02 */
[--C-:B------:R-:W-:Y:S01]  /*4430*/  @!P3 IMAD.IADD R212, R212, 0x1, -R2.reuse ;  /* 0x00000001d4d4b824 */ /* 0x100fe200078e0a02 */
[----:B------:R-:W-:Y:S01]  /*4440*/  IABS R232, R7 ;  /* 0x0000000700e87213 */ /* 0x000fe20000000000 */
[----:B------:R-:W-:Y:S01]  /*4450*/  @!P0 IMAD.IADD R220, R220, 0x1, -R2 ;  /* 0x00000001dcdc8824 */ /* 0x000fe200078e0a02 */
[----:B------:R-:W-:Y:S01]  /*4460*/  ISETP.GE.AND P0, PT, R12, RZ, PT ;  /* 0x000000ff0c00720c */ /* 0x000fe20003f06270 */
[C---:B------:R-:W-:Y:S01]  /*4470*/  IMAD R226, R2.reuse, R9, R226 ;  /* 0x0000000902e27224 */ /* 0x040fe200078e02e2 */
[C---:B------:R-:W-:Y:S01]  /*4480*/  ISETP.GT.U32.AND P3, PT, R2.reuse, R222, PT ;  /* 0x000000de0200720c */ /* 0x040fe20003f64070 */
[----:B------:R-:W-:Y:S01]  /*4490*/  @!P2 IMAD.MOV R214, RZ, RZ, -R214 ;  /* 0x000000ffffd6a224 */ /* 0x000fe200078e0ad6 */
[C---:B------:R-:W-:Y:S01]  /*44a0*/  ISETP.GT.U32.AND P2, PT, R2.reuse, R224, PT ;  /* 0x000000e00200720c */ /* 0x040fe20003f44070 */
[----:B------:R-:W-:Y:S01]  /*44b0*/  @!P1 IMAD.MOV R212, RZ, RZ, -R212 ;  /* 0x000000ffffd49224 */ /* 0x000fe200078e0ad4 */
[C---:B------:R-:W-:Y:S01]  /*44c0*/  ISETP.GT.U32.AND P1, PT, R2.reuse, R220, PT ;  /* 0x000000dc0200720c */ /* 0x040fe20003f24070 */
[----:B------:R-:W-:Y:S01]  /*44d0*/  @!P4 IMAD.MOV R216, RZ, RZ, -R216 ;  /* 0x000000ffffd8c224 */ /* 0x000fe200078e0ad8 */
[----:B------:R-:W-:Y:S01]  /*44e0*/  ISETP.GT.U32.AND P4, PT, R2, R226, PT ;  /* 0x000000e20200720c */ /* 0x000fe20003f84070 */
[----:B------:R-:W-:Y:S01]  /*44f0*/  @!P6 IMAD.MOV R218, RZ, RZ, -R218 ;  /* 0x000000ffffdae224 */ /* 0x000fe200078e0ada */
[----:B------:R-:W-:Y:S01]  /*4500*/  ISETP.GE.AND P6, PT, R14, RZ, PT ;  /* 0x000000ff0e00720c */ /* 0x000fe20003fc6270 */
[----:B------:R-:W-:Y:S01]  /*4510*/  IMAD.HI.U32 R4, R5, R232, RZ ;  /* 0x000000e805047227 */ /* 0x000fe200078e00ff */
[----:B------:R-:W-:-:S02]  /*4520*/  LOP3.LUT R12, R3, 0xa8, RZ, 0xfc, !PT ;  /* 0x000000a8030c7812 */ /* 0x000fc400078efcff */
[C---:B------:R-:W-:Y:S01]  /*4530*/  LOP3.LUT R14, R3.reuse, 0xb8, RZ, 0xfc, !PT ;  /* 0x000000b8030e7812 */ /* 0x040fe200078efcff */
[----:B------:R-:W-:Y:S01]  /*4540*/  IMAD.MOV R9, RZ, RZ, -R4 ;  /* 0x000000ffff097224 */ /* 0x000fe200078e0a04 */
[----:B------:R-:W-:Y:S01]  /*4550*/  LOP3.LUT R4, R3, 0x9c, RZ, 0xfc, !PT ;  /* 0x0000009c03047812 */ /* 0x000fe200078efcff */
[----:B------:R-:W-:Y:S01]  /*4560*/  @!P2 IMAD.IADD R224, R224, 0x1, -R2 ;  /* 0x00000001e0e0a824 */ /* 0x000fe200078e0a02 */
[----:B------:R-:W-:Y:S01]  /*4570*/  ISETP.GE.AND P2, PT, R15, RZ, PT ;  /* 0x000000ff0f00720c */ /* 0x000fe20003f46270 */
[----:B------:R-:W-:Y:S01]  /*4580*/  IMAD R232, R2, R9, R232 ;  /* 0x0000000902e87224 */ /* 0x000fe200078e02e8 */
[----:B------:R-:W-:Y:S01]  /*4590*/  IABS R244, R4 ;  /* 0x0000000400f47213 */ /* 0x000fe20000000000 */
[--C-:B------:R-:W-:Y:S01]  /*45a0*/  @!P1 IMAD.IADD R220, R220, 0x1, -R2.reuse ;  /* 0x00000001dcdc9824 */ /* 0x100fe200078e0a02 */
[----:B------:R-:W-:Y:S01]  /*45b0*/  ISETP.GT.U32.AND P1, PT, R2, R228, PT ;  /* 0x000000e40200720c */ /* 0x000fe20003f24070 */
[----:B------:R-:W-:Y:S01]  /*45c0*/  @!P4 IMAD.IADD R226, R226, 0x1, -R2 ;  /* 0x00000001e2e2c824 */ /* 0x000fe200078e0a02 */
[----:B------:R-:W-:Y:S01]  /*45d0*/  ISETP.GE.AND P4, PT, R7, RZ, PT ;  /* 0x000000ff0700720c */ /* 0x000fe20003f86270 */
[----:B------:R-:W-:Y:S01]  /*45e0*/  @!P6 IMAD.MOV R224, RZ, RZ, -R224 ;  /* 0x000000ffffe0e224 */ /* 0x000fe200078e0ae0 */
[C---:B------:R-:W-:Y:S01]  /*45f0*/  ISETP.GT.U32.AND P6, PT, R2.reuse, R232, PT ;  /* 0x000000e80200720c */ /* 0x040fe20003fc4070 */
[----:B------:R-:W-:Y:S01]  /*4600*/  @!P0 IMAD.MOV R220, RZ, RZ, -R220 ;  /* 0x000000ffffdc8224 */ /* 0x000fe200078e0adc */
[----:B------:R-:W-:Y:S01]  /*4610*/  ISETP.GT.U32.AND P0, PT, R2, R226, PT ;  /* 0x000000e20200720c */ /* 0x000fe20003f04070 */
[----:B------:R-:W-:Y:S01]  /*4620*/  @!P3 IMAD.IADD R222, R222, 0x1, -R2 ;  /* 0x00000001dedeb824 */ /* 0x000fe200078e0a02 */
[----:B------:R-:W-:Y:S01]  /*4630*/  ISETP.GE.AND P3, PT, R13, RZ, PT ;  /* 0x000000ff0d00720c */ /* 0x000fe20003f66270 */
[----:B------:R-:W-:Y:S01]  /*4640*/  IMAD.HI.U32 R7, R5, R230, RZ ;  /* 0x000000e605077227 */ /* 0x000fe200078e00ff */
[----:B------:R-:W-:-:S02]  /*4650*/  IABS R252, R12 ;  /* 0x0000000c00fc7213 */ /* 0x000fc40000000000 */
[----:B------:R-:W-:Y:S01]  /*4660*/  ISETP.GT.U32.AND P5, PT, R2, R222, PT ;  /* 0x000000de0200720c */ /* 0x000fe20003fa4070 */
[--C-:B------:R-:W-:Y:S01]  /*4670*/  @!P1 IMAD.IADD R228, R228, 0x1, -R2.reuse ;  /* 0x00000001e4e49824 */ /* 0x100fe200078e0a02 */
[----:B------:R-:W-:Y:S01]  /*4680*/  LOP3.LUT R13, R3, 0xb2, RZ, 0xfc, !PT ;  /* 0x000000b2030d7812 */ /* 0x000fe200078efcff */
[----:B------:R-:W-:Y:S01]  /*4690*/  IMAD.MOV R7, RZ, RZ, -R7 ;  /* 0x000000ffff077224 */ /* 0x000fe200078e0a07 */
[----:B------:R-:W-:Y:S01]  /*46a0*/  IABS R15, R17 ;  /* 0x00000011000f7213 */ /* 0x000fe20000000000 */
[--C-:B------:R-:W-:Y:S01]  /*46b0*/  @!P6 IMAD.IADD R232, R232, 0x1, -R2.reuse ;  /* 0x00000001e8e8e824 */ /* 0x100fe200078e0a02 */
[----:B------:R-:W-:Y:S01]  /*46c0*/  ISETP.GT.U32.AND P1, PT, R2, R228, PT ;  /* 0x000000e40200720c */ /* 0x000fe20003f24070 */
[----:B------:R-:W-:Y:S01]  /*46d0*/  @!P0 IMAD.IADD R226, R226, 0x1, -R2 ;  /* 0x00000001e2e28824 */ /* 0x000fe200078e0a02 */
[----:B------:R-:W-:Y:S01]  /*46e0*/  ISETP.GE.AND P0, PT, R4, RZ, PT ;  /* 0x000000ff0400720c */ /* 0x000fe20003f06270 */
[----:B------:R-:W-:Y:S01]  /*46f0*/  IMAD.HI.U32 R4, R5, R244, RZ ;  /* 0x000000f405047227 */ /* 0x000fe200078e00ff */
[----:B------:R-:W-:-:S02]  /*4700*/  ISETP.GT.U32.AND P6, PT, R2, R232, PT ;  /* 0x000000e80200720c */ /* 0x000fc40003fc4070 */
[----:B------:R-:W-:Y:S01]  /*4710*/  IABS R33, R13 ;  /* 0x0000000d00217213 */ /* 0x000fe20000000000 */
[----:B------:R-:W-:Y:S01]  /*4720*/  @!P5 IMAD.IADD R222, R222, 0x1, -R2 ;  /* 0x00000001deded824 */ /* 0x000fe200078e0a02 */
[----:B------:R-:W-:Y:S01]  /*4730*/  ISETP.GE.AND P5, PT, R8, RZ, PT ;  /* 0x000000ff0800720c */ /* 0x000fe20003fa6270 */
[----:B------:R-:W-:Y:S02]  /*4740*/  IMAD.MOV R9, RZ, RZ, -R4 ;  /* 0x000000ffff097224 */ /* 0x000fe400078e0a04 */
[----:B------:R-:W-:Y:S01]  /*4750*/  @!P3 IMAD.MOV R222, RZ, RZ, -R222 ;  /* 0x000000ffffdeb224 */ /* 0x000fe200078e0ade */
[----:B------:R-:W-:Y:S01]  /*4760*/  ISETP.GE.AND P3, PT, R10, RZ, PT ;  /* 0x000000ff0a00720c */ /* 0x000fe20003f66270 */
[C---:B------:R-:W-:Y:S01]  /*4770*/  IMAD R244, R2.reuse, R9, R244 ;  /* 0x0000000902f47224 */ /* 0x040fe200078e02f4 */
[C---:B------:R-:W-:Y:S01]  /*4780*/  LOP3.LUT R10, R3.reuse, 0xa0, RZ, 0xfc, !PT ;  /* 0x000000a0030a7812 */ /* 0x040fe200078efcff */
[----:B------:R-:W-:Y:S01]  /*4790*/  IMAD R230, R2, R7, R230 ;  /* 0x0000000702e67224 */ /* 0x000fe200078e02e6 */
[----:B------:R-:W-:Y:S01]  /*47a0*/  LOP3.LUT R7, R3, 0x9e, RZ, 0xfc, !PT ;  /* 0x0000009e03077812 */ /* 0x000fe200078efcff */
[--C-:B------:R-:W-:Y:S01]  /*47b0*/  @!P6 IMAD.IADD R232, R232, 0x1, -R2.reuse ;  /* 0x00000001e8e8e824 */ /* 0x100fe200078e0a02 */
[----:B------:R-:W-:Y:S01]  /*47c0*/  IABS R234, R10 ;  /* 0x0000000a00ea7213 */ /* 0x000fe20000000000 */
[----:B------:R-:W-:Y:S01]  /*47d0*/  @!P1 IMAD.IADD R228, R228, 0x1, -R2 ;  /* 0x00000001e4e49824 */ /* 0x000fe200078e0a02 */
[C---:B------:R-:W-:Y:S01]  /*47e0*/  ISETP.GT.U32.AND P6, PT, R2.reuse, R244, PT ;  /* 0x000000f40200720c */ /* 0x040fe20003fc4070 */
[----:B------:R-:W-:Y:S01]  /*47f0*/  @!P5 IMAD.MOV R226, RZ, RZ, -R226 ;  /* 0x000000ffffe2d224 */ /* 0x000fe200078e0ae2 */
[----:B------:R-:W-:Y:S01]  /*4800*/  IABS R236, R7 ;  /* 0x0000000700ec7213 */ /* 0x000fe20000000000 */
[----:B------:R-:W-:Y:S01]  /*4810*/  IMAD.HI.U32 R8, R5, R234, RZ ;  /* 0x000000ea05087227 */ /* 0x000fe200078e00ff */
[----:B------:R-:W-:-:S02]  /*4820*/  ISETP.GT.U32.AND P1, PT, R2, R230, PT ;  /* 0x000000e60200720c */ /* 0x000fc40003f24070 */
[----:B------:R-:W-:Y:S01]  /*4830*/  ISETP.GE.AND P5, PT, R7, RZ, PT ;  /* 0x000000ff0700720c */ /* 0x000fe20003fa6270 */
[----:B------:R-:W-:Y:S01]  /*4840*/  IMAD.MOV R9, RZ, RZ, -R8 ;  /* 0x000000ffff097224 */ /* 0x000fe200078e0a08 */
[----:B------:R-:W-:Y:S01]  /*4850*/  LOP3.LUT R8, R3, 0xa2, RZ, 0xfc, !PT ;  /* 0x000000a203087812 */ /* 0x000fe200078efcff */
[----:B------:R-:W-:-:S03]  /*4860*/  IMAD.HI.U32 R7, R5, R236, RZ ;  /* 0x000000ec05077227 */ /* 0x000fc600078e00ff */
[----:B------:R-:W-:Y:S01]  /*4870*/  IABS R246, R8 ;  /* 0x0000000800f67213 */ /* 0x000fe20000000000 */
[----:B------:R-:W-:Y:S02]  /*4880*/  IMAD R234, R2, R9, R234 ;  /* 0x0000000902ea7224 */ /* 0x000fe400078e02ea */
[----:B------:R-:W-:Y:S02]  /*4890*/  @!P6 IMAD.IADD R244, R244, 0x1, -R2 ;  /* 0x00000001f4f4e824 */ /* 0x000fe400078e0a02 */
[----:B------:R-:W-:Y:S01]  /*48a0*/  @!P4 IMAD.MOV R232, RZ, RZ, -R232 ;  /* 0x000000ffffe8c224 */ /* 0x000fe200078e0ae8 */
[C---:B------:R-:W-:Y:S01]  /*48b0*/  ISETP.GT.U32.AND P6, PT, R2.reuse, R234, PT ;  /* 0x000000ea0200720c */ /* 0x040fe20003fc4070 */
[----:B------:R-:W-:Y:S01]  /*48c0*/  IMAD.MOV R7, RZ, RZ, -R7 ;  /* 0x000000ffff077224 */ /* 0x000fe200078e0a07 */
[----:B------:R-:W-:Y:S01]  /*48d0*/  ISETP.GT.U32.AND P4, PT, R2, R244, PT ;  /* 0x000000f40200720c */ /* 0x000fe20003f84070 */
[----:B------:R-:W-:-:S04]  /*48e0*/  IMAD.HI.U32 R4, R5, R246, RZ ;  /* 0x000000f605047227 */ /* 0x000fc800078e00ff */
[----:B------:R-:W-:Y:S02]  /*48f0*/  @!P1 IMAD.IADD R230, R230, 0x1, -R2 ;  /* 0x00000001e6e69824 */ /* 0x000fe400078e0a02 */
[----:B------:R-:W-:Y:S01]  /*4900*/  @!P2 IMAD.MOV R228, RZ, RZ, -R228 ;  /* 0x000000ffffe4a224 */ /* 0x000fe200078e0ae4 */
[----:B------:R-:W-:Y:S01]  /*4910*/  ISETP.GE.AND P2, PT, R10, RZ, PT ;  /* 0x000000ff0a00720c */ /* 0x000fe20003f46270 */
[C---:B------:R-:W-:Y:S01]  /*4920*/  IMAD R236, R2.reuse, R7, R236 ;  /* 0x0000000702ec7224 */ /* 0x040fe200078e02ec */
[----:B------:R-:W-:Y:S01]  /*4930*/  LOP3.LUT R10, R3, 0xa4, RZ, 0xfc, !PT ;  /* 0x000000a4030a7812 */ /* 0x000fe200078efcff */
[----:B------:R-:W-:Y:S01]  /*4940*/  IMAD.MOV R7, RZ, RZ, -R4 ;  /* 0x000000ffff077224 */ /* 0x000fe200078e0a04 */
[----:B------:R-:W-:Y:S01]  /*4950*/  ISETP.GT.U32.AND P1, PT, R2, R230, PT ;  /* 0x000000e60200720c */ /* 0x000fe20003f24070 */
[----:B------:R-:W-:Y:S01]  /*4960*/  @!P4 IMAD.IADD R244, R244, 0x1, -R2 ;  /* 0x00000001f4f4c824 */ /* 0x000fe200078e0a02 */
[----:B------:R-:W-:Y:S01]  /*4970*/  IABS R248, R10 ;  /* 0x0000000a00f87213 */ /* 0x000fe20000000000 */
[----:B------:R-:W-:-:S02]  /*4980*/  IMAD R246, R2, R7, R246 ;  /* 0x0000000702f67224 */ /* 0x000fc400078e02f6 */
[----:B------:R-:W-:Y:S02]  /*4990*/  @!P6 IMAD.IADD R234, R234, 0x1, -R2 ;  /* 0x00000001eaeae824 */ /* 0x000fe400078e0a02 */
[C---:B------:R-:W-:Y:S01]  /*49a0*/  IMAD.HI.U32 R4, R5.reuse, R248, RZ ;  /* 0x000000f805047227 */ /* 0x040fe200078e00ff */
[C---:B------:R-:W-:Y:S02]  /*49b0*/  ISETP.GT.U32.AND P4, PT, R2.reuse, R246, PT ;  /* 0x000000f60200720c */ /* 0x040fe40003f84070 */
[----:B------:R-:W-:Y:S01]  /*49c0*/  ISETP.GT.U32.AND P6, PT, R2, R234, PT ;  /* 0x000000ea0200720c */ /* 0x000fe20003fc4070 */
[----:B------:R-:W-:-:S04]  /*49d0*/  IMAD.HI.U32 R7, R5, R250, RZ ;  /* 0x000000fa05077227 */ /* 0x000fc800078e00ff */
[----:B------:R-:W-:Y:S02]  /*49e0*/  IMAD.MOV R9, RZ, RZ, -R4 ;  /* 0x000000ffff097224 */ /* 0x000fe400078e0a04 */
[----:B------:R-:W-:Y:S01]  /*49f0*/  @!P1 IMAD.IADD R230, R230, 0x1, -R2 ;  /* 0x00000001e6e69824 */ /* 0x000fe200078e0a02 */
[C---:B------:R-:W-:Y:S01]  /*4a00*/  ISETP.GT.U32.AND P1, PT, R2.reuse, R236, PT ;  /* 0x000000ec0200720c */ /* 0x040fe20003f24070 */
[----:B------:R-:W-:Y:S02]  /*4a10*/  IMAD.MOV R7, RZ, RZ, -R7 ;  /* 0x000000ffff077224 */ /* 0x000fe400078e0a07 */
[----:B------:R-:W-:Y:S02]  /*4a20*/  IMAD R248, R2, R9, R248 ;  /* 0x0000000902f87224 */ /* 0x000fe400078e02f8 */
[----:B------:R-:W-:Y:S01]  /*4a30*/  @!P3 IMAD.MOV R230, RZ, RZ, -R230 ;  /* 0x000000ffffe6b224 */ /* 0x000fe200078e0ae6 */
[----:B------:R-:W-:Y:S01]  /*4a40*/  ISETP.GE.AND P3, PT, R8, RZ, PT ;  /* 0x000000ff0800720c */ /* 0x000fe20003f66270 */
[----:B------:R-:W-:-:S02]  /*4a50*/  IMAD R250, R2, R7, R250 ;  /* 0x0000000702fa7224 */ /* 0x000fc400078e02fa */
[----:B------:R-:W-:Y:S01]  /*4a60*/  @!P4 IMAD.IADD R246, R246, 0x1, -R2 ;  /* 0x00000001f6f6c824 */ /* 0x000fe200078e0a02 */
[----:B------:R-:W-:Y:S01]  /*4a70*/  ISETP.GT.U32.AND P4, PT, R2, R248, PT ;  /* 0x000000f80200720c */ /* 0x000fe20003f84070 */
[----:B------:R-:W-:-:S04]  /*4a80*/  IMAD.HI.U32 R8, R5, R252, RZ ;  /* 0x000000fc05087227 */ /* 0x000fc800078e00ff */
[----:B------:R-:W-:Y:S01]  /*4a90*/  @!P6 IMAD.IADD R234, R234, 0x1, -R2 ;  /* 0x00000001eaeae824 */ /* 0x000fe200078e0a02 */
[----:B------:R-:W-:Y:S01]  /*4aa0*/  ISETP.GT.U32.AND P6, PT, R2, R250, PT ;  /* 0x000000fa0200720c */ /* 0x000fe20003fc4070 */
[----:B------:R-:W-:Y:S01]  /*4ab0*/  IMAD.MOV R9, RZ, RZ, -R8 ;  /* 0x000000ffff097224 */ /* 0x000fe200078e0a08 */
[----:B------:R-:W-:Y:S01]  /*4ac0*/  LOP3.LUT R8, R3, 0xaa, RZ, 0xfc, !PT ;  /* 0x000000aa03087812 */ /* 0x000fe200078efcff */
[----:B------:R-:W-:Y:S02]  /*4ad0*/  @!P1 IMAD.IADD R236, R236, 0x1, -R2 ;  /* 0x00000001ecec9824 */ /* 0x000fe400078e0a02 */
        /* <DEDUP_REMOVED lines=8> */
[----:B------:R-:W-:Y:S01]  /*4b60*/  @!P6 IMAD.IADD R250, R250, 0x1, -R2 ;  /* 0x00000001fafae824 */ /* 0x000fe200078e0a02 */
[----:B------:R-:W-:Y:S01]  /*4b70*/  ISETP.GT.U32.AND P6, PT, R2, R248, PT ;  /* 0x000000f80200720c */ /* 0x000fe20003fc4070 */
[----:B------:R-:W-:Y:S01]  /*4b80*/  IMAD.HI.U32 R4, R5, R37, RZ ;  /* 0x0000002505047227 */ /* 0x000fe200078e00ff */
[----:B------:R-:W-:-:S02]  /*4b90*/  LOP3.LUT R9, R3, 0xac, RZ, 0xfc, !PT ;  /* 0x000000ac03097812 */ /* 0x000fc400078efcff */
[----:B------:R-:W-:Y:S01]  /*4ba0*/  ISETP.GE.AND P4, PT, R8, RZ, PT ;  /* 0x000000ff0800720c */ /* 0x000fe20003f86270 */
[----:B------:R-:W-:Y:S01]  /*4bb0*/  IMAD.MOV R4, RZ, RZ, -R4 ;  /* 0x000000ffff047224 */ /* 0x000fe200078e0a04 */
[----:B------:R-:W-:Y:S01]  /*4bc0*/  IABS R7, R9 ;  /* 0x0000000900077213 */ /* 0x000fe20000000000 */
[--C-:B------:R-:W-:Y:S01]  /*4bd0*/  @!P1 IMAD.IADD R236, R236, 0x1, -R2.reuse ;  /* 0x00000001ecec9824 */ /* 0x100fe200078e0a02 */
[----:B------:R-:W-:Y:S01]  /*4be0*/  ISETP.GE.AND P1, PT, R10, RZ, PT ;  /* 0x000000ff0a00720c */ /* 0x000fe20003f26270 */
[----:B------:R-:W-:Y:S02]  /*4bf0*/  @!P2 IMAD.IADD R252, R252, 0x1, -R2 ;  /* 0x00000001fcfca824 */ /* 0x000fe400078e0a02 */
[----:B------:R-:W-:Y:S02]  /*4c00*/  IMAD R37, R2, R4, R37 ;  /* 0x0000000402257224 */ /* 0x000fe400078e0225 */
[----:B------:R-:W-:Y:S01]  /*4c10*/  @!P5 IMAD.MOV R236, RZ, RZ, -R236 ;  /* 0x000000ffffecd224 */ /* 0x000fe200078e0aec */
[----:B------:R-:W-:Y:S01]  /*4c20*/  ISETP.GE.AND P5, PT, R11, RZ, PT ;  /* 0x000000ff0b00720c */ /* 0x000fe20003fa6270 */
[--C-:B------:R-:W-:Y:S01]  /*4c30*/  @!P6 IMAD.IADD R248, R248, 0x1, -R2.reuse ;  /* 0x00000001f8f8e824 */ /* 0x100fe200078e0a02 */
[----:B------:R-:W-:Y:S01]  /*4c40*/  ISETP.GT.U32.AND P2, PT, R2, R252, PT ;  /* 0x000000fc0200720c */ /* 0x000fe20003f44070 */
[----:B------:R-:W-:Y:S01]  /*4c50*/  @!P0 IMAD.IADD R246, R246, 0x1, -R2 ;  /* 0x00000001f6f68824 */ /* 0x000fe200078e0a02 */
[----:B------:R-:W-:Y:S01]  /*4c60*/  LOP3.LUT R11, R3, 0xae, RZ, 0xfc, !PT ;  /* 0x000000ae030b7812 */ /* 0x000fe200078efcff */
[----:B------:R-:W-:Y:S01]  /*4c70*/  IMAD.HI.U32 R4, R5, R7, RZ ;  /* 0x0000000705047227 */ /* 0x000fe200078e00ff */
[----:B------:R-:W-:-:S02]  /*4c80*/  ISETP.GT.U32.AND P6, PT, R2, R37, PT ;  /* 0x000000250200720c */ /* 0x000fc40003fc4070 */
[----:B------:R-:W-:Y:S01]  /*4c90*/  ISETP.GE.AND P0, PT, R12, RZ, PT ;  /* 0x000000ff0c00720c */ /* 0x000fe20003f06270 */
[----:B------:R-:W-:Y:S01]  /*4ca0*/  IMAD.MOV R4, RZ, RZ, -R4 ;  /* 0x000000ffff047224 */ /* 0x000fe200078e0a04 */
[----:B------:R-:W-:Y:S01]  /*4cb0*/  LOP3.LUT R12, R3, 0xb0, RZ, 0xfc, !PT ;  /* 0x000000b0030c7812 */ /* 0x000fe200078efcff */
[----:B------:R-:W-:Y:S01]  /*4cc0*/  @!P3 IMAD.MOV R246, RZ, RZ, -R246 ;  /* 0x000000fffff6b224 */ /* 0x000fe200078e0af6 */
[----:B------:R-:W-:Y:S01]  /*4cd0*/  IABS R35, R11 ;  /* 0x0000000b00237213 */ /* 0x000fe20000000000 */
[----:B------:R-:W-:Y:S01]  /*4ce0*/  IMAD R7, R2, R4, R7 ;  /* 0x0000000402077224 */ /* 0x000fe200078e0207 */
[----:B------:R-:W-:Y:S01]  /*4cf0*/  IABS R10, R12 ;  /* 0x0000000c000a7213 */ /* 0x000fe20000000000 */
[----:B------:R-:W-:Y:S01]  /*4d00*/  @!P2 IMAD.IADD R252, R252, 0x1, -R2 ;  /* 0x00000001fcfca824 */ /* 0x000fe200078e0a02 */
[----:B------:R-:W-:Y:S01]  /*4d10*/  ISETP.GE.AND P2, PT, R9, RZ, PT ;  /* 0x000000ff0900720c */ /* 0x000fe20003f46270 */
[----:B------:R-:W-:Y:S01]  /*4d20*/  IMAD.HI.U32 R4, R5, R35, RZ ;  /* 0x0000002305047227 */ /* 0x000fe200078e00ff */
[----:B------:R-:W-:-:S03]  /*4d30*/  ISETP.GT.U32.AND P3, PT, R2, R250, PT ;  /* 0x000000fa0200720c */ /* 0x000fc60003f64070 */
[----:B------:R-:W-:-:S04]  /*4d40*/  IMAD.HI.U32 R8, R5, R10, RZ ;  /* 0x0000000a05087227 */ /* 0x000fc800078e00ff */
[----:B------:R-:W-:Y:S01]  /*4d50*/  @!P6 IMAD.IADD R37, R37, 0x1, -R2 ;  /* 0x000000012525e824 */ /* 0x000fe200078e0a02 */
[----:B------:R-:W-:Y:S01]  /*4d60*/  ISETP.GE.AND P6, PT, R11, RZ, PT ;  /* 0x000000ff0b00720c */ /* 0x000fe20003fc6270 */
[----:B------:R-:W-:Y:S02]  /*4d70*/  IMAD.MOV R4, RZ, RZ, -R4 ;  /* 0x000000ffff047224 */ /* 0x000fe400078e0a04 */
[----:B------:R-:W-:-:S04]  /*4d80*/  IMAD.HI.U32 R9, R5, R33, RZ ;  /* 0x0000002105097227 */ /* 0x000fc800078e00ff */
[----:B------:R-:W-:Y:S02]  /*4d90*/  IMAD.MOV R11, RZ, RZ, -R8 ;  /* 0x000000ffff0b7224 */ /* 0x000fe400078e0a08 */
[C---:B------:R-:W-:Y:S02]  /*4da0*/  IMAD R35, R2.reuse, R4, R35 ;  /* 0x0000000402237224 */ /* 0x040fe400078e0223 */
[----:B------:R-:W-:Y:S01]  /*4db0*/  @!P1 IMAD.MOV R248, RZ, RZ, -R248 ;  /* 0x000000fffff89224 */ /* 0x000fe200078e0af8 */
[C---:B------:R-:W-:Y:S01]  /*4dc0*/  ISETP.GT.U32.AND P1, PT, R2.reuse, R37, PT ;  /* 0x000000250200720c */ /* 0x040fe20003f24070 */
[----:B------:R-:W-:Y:S02]  /*4dd0*/  IMAD.MOV R4, RZ, RZ, -R9 ;  /* 0x000000ffff047224 */ /* 0x000fe400078e0a09 */
[----:B------:R-:W-:Y:S01]  /*4de0*/  IMAD R9, R2, R11, R10 ;  /* 0x0000000b02097224 */ /* 0x000fe200078e020a */
[----:B------:R-:W-:Y:S01]  /*4df0*/  LOP3.LUT R10, R3, 0xb4, RZ, 0xfc, !PT ;  /* 0x000000b4030a7812 */ /* 0x000fe200078efcff */
[----:B------:R-:W-:-:S02]  /*4e00*/  @!P0 IMAD.MOV R252, RZ, RZ, -R252 ;  /* 0x000000fffffc8224 */ /* 0x000fc400078e0afc */
[----:B------:R-:W-:Y:S01]  /*4e10*/  @!P3 IMAD.IADD R250, R250, 0x1, -R2 ;  /* 0x00000001fafab824 */ /* 0x000fe200078e0a02 */
[C---:B------:R-:W-:Y:S01]  /*4e20*/  ISETP.GT.U32.AND P0, PT, R2.reuse, R9, PT ;  /* 0x000000090200720c */ /* 0x040fe20003f04070 */
[C---:B------:R-:W-:Y:S01]  /*4e30*/  IMAD R33, R2.reuse, R4, R33 ;  /* 0x0000000402217224 */ /* 0x040fe200078e0221 */
[----:B------:R-:W-:Y:S01]  /*4e40*/  ISETP.GT.U32.AND P3, PT, R2, R7, PT ;  /* 0x000000070200720c */ /* 0x000fe20003f64070 */
[----:B------:R-:W-:Y:S01]  /*4e50*/  @!P5 IMAD.MOV R250, RZ, RZ, -R250 ;  /* 0x000000fffffad224 */ /* 0x000fe200078e0afa */
[----:B------:R-:W-:Y:S01]  /*4e60*/  IABS R11, R10 ;  /* 0x0000000a000b7213 */ /* 0x000fe20000000000 */
[----:B------:R-:W-:Y:S01]  /*4e70*/  @!P1 IMAD.IADD R37, R37, 0x1, -R2 ;  /* 0x0000000125259824 */ /* 0x000fe200078e0a02 */
[----:B------:R-:W-:Y:S02]  /*4e80*/  ISETP.GE.AND P1, PT, R12, RZ, PT ;  /* 0x000000ff0c00720c */ /* 0x000fe40003f26270 */
[----:B------:R-:W-:Y:S01]  /*4e90*/  LOP3.LUT R12, R3, 0xb6, RZ, 0xfc, !PT ;  /* 0x000000b6030c7812 */ /* 0x000fe200078efcff */
[----:B------:R-:W-:Y:S01]  /*4ea0*/  IMAD.HI.U32 R4, R5, R11, RZ ;  /* 0x0000000b05047227 */ /* 0x000fe200078e00ff */
[----:B------:R-:W-:-:S02]  /*4eb0*/  ISETP.GT.U32.AND P5, PT, R2, R35, PT ;  /* 0x000000230200720c */ /* 0x000fc40003fa4070 */
[----:B------:R-:W-:Y:S01]  /*4ec0*/  IABS R31, R12 ;  /* 0x0000000c001f7213 */ /* 0x000fe20000000000 */
[----:B------:R-:W-:Y:S02]  /*4ed0*/  @!P0 IMAD.IADD R9, R9, 0x1, -R2 ;  /* 0x0000000109098824 */ /* 0x000fe400078e0a02 */
[----:B------:R-:W-:Y:S02]  /*4ee0*/  @!P4 IMAD.MOV R37, RZ, RZ, -R37 ;  /* 0x000000ffff25c224 */ /* 0x000fe400078e0a25 */
[----:B------:R-:W-:Y:S01]  /*4ef0*/  IMAD.MOV R8, RZ, RZ, -R4 ;  /* 0x000000ffff087224 */ /* 0x000fe200078e0a04 */
[----:B------:R-:W-:Y:S01]  /*4f00*/  ISETP.GT.U32.AND P4, PT, R2, R9, PT ;  /* 0x000000090200720c */ /* 0x000fe20003f84070 */
[----:B------:R-:W-:-:S04]  /*4f10*/  IMAD.HI.U32 R4, R5, R31, RZ ;  /* 0x0000001f05047227 */ /* 0x000fc800078e00ff */
[----:B------:R-:W-:Y:S02]  /*4f20*/  @!P3 IMAD.IADD R7, R7, 0x1, -R2 ;  /* 0x000000010707b824 */ /* 0x000fe400078e0a02 */
[----:B------:R-:W-:Y:S02]  /*4f30*/  IMAD.MOV R4, RZ, RZ, -R4 ;  /* 0x000000ffff047224 */ /* 0x000fe400078e0a04 */
[--C-:B------:R-:W-:Y:S01]  /*4f40*/  @!P5 IMAD.IADD R35, R35, 0x1, -R2.reuse ;  /* 0x000000012323d824 */ /* 0x100fe200078e0a02 */
[C---:B------:R-:W-:Y:S01]  /*4f50*/  ISETP.GT.U32.AND P3, PT, R2.reuse, R7, PT ;  /* 0x000000070200720c */ /* 0x040fe20003f64070 */
[C---:B------:R-:W-:Y:S01]  /*4f60*/  IMAD R31, R2.reuse, R4, R31 ;  /* 0x00000004021f7224 */ /* 0x040fe200078e021f */
[----:B------:R-:W-:Y:S01]  /*4f70*/  ISETP.GE.AND P5, PT, R13, RZ, PT ;  /* 0x000000ff0d00720c */ /* 0x000fe20003fa6270 */
[----:B------:R-:W-:Y:S01]  /*4f80*/  @!P4 IMAD.IADD R9, R9, 0x1, -R2 ;  /* 0x000000010909c824 */ /* 0x000fe200078e0a02 */
[C---:B------:R-:W-:Y:S01]  /*4f90*/  ISETP.GT.U32.AND P0, PT, R2.reuse, R35, PT ;  /* 0x000000230200720c */ /* 0x040fe20003f04070 */
[C---:B------:R-:W-:Y:S01]  /*4fa0*/  IMAD R11, R2.reuse, R8, R11 ;  /* 0x00000008020b7224 */ /* 0x040fe200078e020b */
[----:B------:R-:W-:Y:S01]  /*4fb0*/  ISETP.GT.U32.AND P4, PT, R2, R31, PT ;  /* 0x0000001f0200720c */ /* 0x000fe20003f84070 */
[----:B------:R-:W-:Y:S01]  /*4fc0*/  @!P1 IMAD.MOV R9, RZ, RZ, -R9 ;  /* 0x000000ffff099224 */ /* 0x000fe200078e0a09 */
[----:B------:R-:W-:-:S02]  /*4fd0*/  IABS R13, R14 ;  /* 0x0000000e000d7213 */ /* 0x000fc40000000000 */
[----:B------:R-:W-:Y:S02]  /*4fe0*/  ISETP.GE.AND P1, PT, R14, RZ, PT ;  /* 0x000000ff0e00720c */ /* 0x000fe40003f26270 */
[----:B------:R-:W-:Y:S01]  /*4ff0*/  LOP3.LUT R14, R3, 0xca, RZ, 0xfc, !PT ;  /* 0x000000ca030e7812 */ /* 0x000fe200078efcff */
[----:B------:R-:W-:Y:S01]  /*5000*/  @!P3 IMAD.IADD R7, R7, 0x1, -R2 ;  /* 0x000000010707b824 */ /* 0x000fe200078e0a02 */
[----:B------:R-:W-:Y:S01]  /*5010*/  ISETP.GT.U32.AND P3, PT, R2, R33, PT ;  /* 0x000000210200720c */ /* 0x000fe20003f64070 */
[----:B------:R-:W-:Y:S01]  /*5020*/  IMAD.HI.U32 R4, R5, R13, RZ ;  /* 0x0000000d05047227 */ /* 0x000fe200078e00ff */
[----:B------:R-:W-:-:S03]  /*5030*/  IABS R80, R14 ;  /* 0x0000000e00507213 */ /* 0x000fc60000000000 */
[--C-:B------:R-:W-:Y:S02]  /*5040*/  @!P4 IMAD.IADD R31, R31, 0x1, -R2.reuse ;  /* 0x000000011f1fc824 */ /* 0x100fe400078e0a02 */
[----:B------:R-:W-:Y:S01]  /*5050*/  @!P0 IMAD.IADD R35, R35, 0x1, -R2 ;  /* 0x0000000123238824 */ /* 0x000fe200078e0a02 */
[C---:B------:R-:W-:Y:S01]  /*5060*/  ISETP.GT.U32.AND P0, PT, R2.reuse, R11, PT ;  /* 0x0000000b0200720c */ /* 0x040fe20003f04070 */
[----:B------:R-:W-:Y:S01]  /*5070*/  @!P2 IMAD.MOV R7, RZ, RZ, -R7 ;  /* 0x000000ffff07a224 */ /* 0x000fe200078e0a07 */
[----:B------:R-:W-:Y:S01]  /*5080*/  ISETP.GT.U32.AND P2, PT, R2, R31, PT ;  /* 0x0000001f0200720c */ /* 0x000fe20003f44070 */
[----:B------:R-:W-:Y:S02]  /*5090*/  IMAD.MOV R8, RZ, RZ, -R4 ;  /* 0x000000ffff087224 */ /* 0x000fe400078e0a04 */
[----:B------:R-:W-:-:S04]  /*50a0*/  IMAD.HI.U32 R4, R5, R29, RZ ;  /* 0x0000001d05047227 */ /* 0x000fc800078e00ff */
[----:B------:R-:W-:Y:S02]  /*50b0*/  @!P3 IMAD.IADD R33, R33, 0x1, -R2 ;  /* 0x000000012121b824 */ /* 0x000fe400078e0a02 */
[C---:B------:R-:W-:Y:S02]  /*50c0*/  IMAD R13, R2.reuse, R8, R13 ;  /* 0x00000008020d7224 */ /* 0x040fe400078e020d */
[----:B------:R-:W-:Y:S01]  /*50d0*/  IMAD.MOV R8, RZ, RZ, -R4 ;  /* 0x000000ffff087224 */ /* 0x000fe200078e0a04 */
[----:B------:R-:W-:Y:S01]  /*50e0*/  ISETP.GT.U32.AND P3, PT, R2, R33, PT ;  /* 0x000000210200720c */ /* 0x000fe20003f64070 */
[--C-:B------:R-:W-:Y:S01]  /*50f0*/  @!P0 IMAD.IADD R11, R11, 0x1, -R2.reuse ;  /* 0x000000010b0b8824 */ /* 0x100fe200078e0a02 */
[----:B------:R-:W-:Y:S01]  /*5100*/  ISETP.GE.AND P0, PT, R12, RZ, PT ;  /* 0x000000ff0c00720c */ /* 0x000fe20003f06270 */
[C---:B------:R-:W-:Y:S01]  /*5110*/  IMAD R29, R2.reuse, R8, R29 ;  /* 0x00000008021d7224 */ /* 0x040fe200078e021d */
[----:B------:R-:W-:Y:S01]  /*5120*/  LOP3.LUT R8, R3, 0xbe, RZ, 0xfc, !PT ;  /* 0x000000be03087812 */ /* 0x000fe200078efcff */
[----:B------:R-:W-:Y:S01]  /*5130*/  @!P2 IMAD.IADD R31, R31, 0x1, -R2 ;  /* 0x000000011f1fa824 */ /* 0x000fe200078e0a02 */
[C---:B------:R-:W-:Y:S01]  /*5140*/  ISETP.GT.U32.AND P4, PT, R2.reuse, R11, PT ;  /* 0x0000000b0200720c */ /* 0x040fe20003f84070 */
[----:B------:R-:W-:Y:S01]  /*5150*/  IMAD.HI.U32 R4, R5, R15, RZ ;  /* 0x0000000f05047227 */ /* 0x000fe200078e00ff */
[----:B------:R-:W-:-:S02]  /*5160*/  ISETP.GT.U32.AND P2, PT, R2, R29, PT ;  /* 0x0000001d0200720c */ /* 0x000fc40003f44070 */
[----:B------:R-:W-:Y:S01]  /*5170*/  IABS R86, R8 ;  /* 0x0000000800567213 */ /* 0x000fe20000000000 */
[----:B------:R-:W-:Y:S01]  /*5180*/  @!P6 IMAD.MOV R35, RZ, RZ, -R35 ;  /* 0x000000ffff23e224 */ /* 0x000fe200078e0a23 */
[----:B------:R-:W-:Y:S01]  /*5190*/  ISETP.GT.U32.AND P6, PT, R2, R13, PT ;  /* 0x0000000d0200720c */ /* 0x000fe20003fc4070 */
[----:B------:R-:W-:Y:S01]  /*51a0*/  IMAD.MOV R4, RZ, RZ, -R4 ;  /* 0x000000ffff047224 */ /* 0x000fe200078e0a04 */
[----:B------:R-:W-:Y:S01]  /*51b0*/  LOP3.LUT R12, R3, 0xc4, RZ, 0xfc, !PT ;  /* 0x000000c4030c7812 */ /* 0x000fe200078efcff */
[--C-:B------:R-:W-:Y:S01]  /*51c0*/  @!P3 IMAD.IADD R33, R33, 0x1, -R2.reuse ;  /* 0x000000012121b824 */ /* 0x100fe200078e0a02 */
[----:B------:R-:W-:Y:S01]  /*51d0*/  ISETP.GE.AND P3, PT, R10, RZ, PT ;  /* 0x000000ff0a00720c */ /* 0x000fe20003f66270 */
[C---:B------:R-:W-:Y:S01]  /*51e0*/  IMAD R15, R2.reuse, R4, R15 ;  /* 0x00000004020f7224 */ /* 0x040fe200078e020f */
[----:B------:R-:W-:Y:S01]  /*51f0*/  LOP3.LUT R10, R3, 0xc2, RZ, 0xfc, !PT ;  /* 0x000000c2030a7812 */ /* 0x000fe200078efcff */
[----:B------:R-:W-:Y:S01]  /*5200*/  @!P0 IMAD.MOV R31, RZ, RZ, -R31 ;  /* 0x000000ffff1f8224 */ /* 0x000fe200078e0a1f */
[----:B------:R-:W-:Y:S01]  /*5210*/  IABS R24, R12 ;  /* 0x0000000c00187213 */ /* 0x000fe20000000000 */
[--C-:B------:R-:W-:Y:S01]  /*5220*/  @!P2 IMAD.IADD R29, R29, 0x1, -R2.reuse ;  /* 0x000000011d1da824 */ /* 0x100fe200078e0a02 */
[C---:B------:R-:W-:Y:S01]  /*5230*/  ISETP.GT.U32.AND P0, PT, R2.reuse, R15, PT ;  /* 0x0000000f0200720c */ /* 0x040fe20003f04070 */
[--C-:B------:R-:W-:Y:S01]  /*5240*/  @!P4 IMAD.IADD R11, R11, 0x1, -R2.reuse ;  /* 0x000000010b0bc824 */ /* 0x100fe200078e0a02 */
[----:B------:R-:W-:Y:S01]  /*5250*/  ISETP.GE.AND P4, PT, R17, RZ, PT ;  /* 0x000000ff1100720c */ /* 0x000fe20003f86270 */
[----:B------:R-:W-:Y:S01]  /*5260*/  @!P6 IMAD.IADD R13, R13, 0x1, -R2 ;  /* 0x000000010d0de824 */ /* 0x000fe200078e0a02 */
[----:B------:R-:W-:Y:S01]  /*5270*/  ISETP.GT.U32.AND P2, PT, R2, R29, PT ;  /* 0x0000001d0200720c */ /* 0x000fe20003f44070 */
[----:B------:R-:W-:Y:S01]  /*5280*/  IMAD.HI.U32 R4, R5, R86, RZ ;  /* 0x0000005605047227 */ /* 0x000fe200078e00ff */
[----:B------:R-:W-:-:S02]  /*5290*/  IABS R84, R10 ;  /* 0x0000000a00547213 */ /* 0x000fc40000000000 */
[----:B------:R-:W-:Y:S01]  /*52a0*/  ISETP.GT.U32.AND P6, PT, R2, R13, PT ;  /* 0x0000000d0200720c */ /* 0x000fe20003fc4070 */
[----:B------:R-:W-:Y:S01]  /*52b0*/  @!P3 IMAD.MOV R11, RZ, RZ, -R11 ;  /* 0x000000ffff0bb224 */ /* 0x000fe200078e0a0b */
[----:B------:R-:W-:Y:S01]  /*52c0*/  ISETP.GE.AND P3, PT, R8, RZ, PT ;  /* 0x000000ff0800720c */ /* 0x000fe20003f66270 */
[----:B------:R-:W-:Y:S01]  /*52d0*/  IMAD.MOV R17, RZ, RZ, -R4 ;  /* 0x000000ffff117224 */ /* 0x000fe200078e0a04 */
[----:B------:R-:W-:Y:S01]  /*52e0*/  LOP3.LUT R8, R3, 0xc0, RZ, 0xfc, !PT ;  /* 0x000000c003087812 */ /* 0x000fe200078efcff */
[----:B------:R-:W-:Y:S02]  /*52f0*/  @!P0 IMAD.IADD R15, R15, 0x1, -R2 ;  /* 0x000000010f0f8824 */ /* 0x000fe400078e0a02 */
[C---:B------:R-:W-:Y:S01]  /*5300*/  IMAD R86, R2.reuse, R17, R86 ;  /* 0x0000001102567224 */ /* 0x040fe200078e0256 */
[----:B------:R-:W-:Y:S01]  /*5310*/  IABS R26, R8 ;  /* 0x00000008001a7213 */ /* 0x000fe20000000000 */
[----:B------:R-:W-:Y:S01]  /*5320*/  @!P2 IMAD.IADD R29, R29, 0x1, -R2 ;  /* 0x000000011d1da824 */ /* 0x000fe200078e0a02 */
[C---:B------:R-:W-:Y:S01]  /*5330*/  ISETP.GT.U32.AND P0, PT, R2.reuse, R15, PT ;  /* 0x0000000f0200720c */ /* 0x040fe20003f04070 */
[----:B------:R-:W-:Y:S01]  /*5340*/  @!P5 IMAD.MOV R33, RZ, RZ, -R33 ;  /* 0x000000ffff21d224 */ /* 0x000fe200078e0a21 */
[----:B------:R-:W-:Y:S01]  /*5350*/  ISETP.GT.U32.AND P2, PT, R2, R86, PT ;  /* 0x000000560200720c */ /* 0x000fe20003f44070 */
[----:B------:R-:W-:Y:S01]  /*5360*/  IMAD.HI.U32 R4, R5, R26, RZ ;  /* 0x0000001a05047227 */ /* 0x000fe200078e00ff */
[----:B------:R-:W-:-:S03]  /*5370*/  ISETP.GE.AND P5, PT, R16, RZ, PT ;  /* 0x000000ff1000720c */ /* 0x000fc60003fa6270 */
[----:B------:R-:W-:Y:S01]  /*5380*/  @!P6 IMAD.IADD R13, R13, 0x1, -R2 ;  /* 0x000000010d0de824 */ /* 0x000fe200078e0a02 */
[----:B------:R-:W-:Y:S01]  /*5390*/  ISETP.GE.AND P6, PT, R8, RZ, PT ;  /* 0x000000ff0800720c */ /* 0x000fe20003fc6270 */
[----:B------:R-:W-:-:S04]  /*53a0*/  IMAD.HI.U32 R8, R5, R84, RZ ;  /* 0x0000005405087227 */ /* 0x000fc800078e00ff */
[----:B------:R-:W-:Y:S02]  /*53b0*/  IMAD.MOV R17, RZ, RZ, -R4 ;  /* 0x000000ffff117224 */ /* 0x000fe400078e0a04 */
[----:B------:R-:W-:Y:S02]  /*53c0*/  IMAD.MOV R19, RZ, RZ, -R8 ;  /* 0x000000ffff137224 */ /* 0x000fe400078e0a08 */
[C---:B------:R-:W-:Y:S02]  /*53d0*/  IMAD R26, R2.reuse, R17, R26 ;  /* 0x00000011021a7224 */ /* 0x040fe400078e021a */
[C---:B------:R-:W-:Y:S02]  /*53e0*/  IMAD R84, R2.reuse, R19, R84 ;  /* 0x0000001302547224 */ /* 0x040fe400078e0254 */
[--C-:B------:R-:W-:Y:S01]  /*53f0*/  @!P0 IMAD.IADD R15, R15, 0x1, -R2.reuse ;  /* 0x000000010f0f8824 */ /* 0x100fe200078e0a02 */
[----:B------:R-:W-:Y:S01]  /*5400*/  ISETP.GT.U32.AND P0, PT, R2, R26, PT ;  /* 0x0000001a0200720c */ /* 0x000fe20003f04070 */
[----:B------:R-:W-:-:S02]  /*5410*/  @!P2 IMAD.IADD R86, R86, 0x1, -R2 ;  /* 0x000000015656a824 */ /* 0x000fc400078e0a02 */
[----:B------:R-:W-:Y:S01]  /*5420*/  @!P4 IMAD.MOV R15, RZ, RZ, -R15 ;  /* 0x000000ffff0fc224 */ /* 0x000fe200078e0a0f */
[C---:B------:R-:W-:Y:S01]  /*5430*/  ISETP.GT.U32.AND P4, PT, R2.reuse, R84, PT ;  /* 0x000000540200720c */ /* 0x040fe20003f84070 */
[----:B------:R-:W-:Y:S01]  /*5440*/  IMAD.HI.U32 R4, R5, R24, RZ ;  /* 0x0000001805047227 */ /* 0x000fe200078e00ff */
[----:B------:R-:W-:-:S03]  /*5450*/  ISETP.GT.U32.AND P2, PT, R2, R86, PT ;  /* 0x000000560200720c */ /* 0x000fc60003f44070 */
[----:B------:R-:W-:Y:S02]  /*5460*/  IMAD.MOV R17, RZ, RZ, -R4 ;  /* 0x000000ffff117224 */ /* 0x000fe400078e0a04 */
[----:B------:R-:W-:Y:S01]  /*5470*/  @!P1 IMAD.MOV R13, RZ, RZ, -R13 ;  /* 0x000000ffff0d9224 */ /* 0x000fe200078e0a0d */
[----:B------:R-:W-:Y:S01]  /*5480*/  ISETP.GE.AND P1, PT, R10, RZ, PT ;  /* 0x000000ff0a00720c */ /* 0x000fe20003f26270 */
[----:B------:R-:W-:Y:S01]  /*5490*/  @!P5 IMAD.MOV R29, RZ, RZ, -R29 ;  /* 0x000000ffff1dd224 */ /* 0x000fe200078e0a1d */
[----:B------:R-:W-:Y:S01]  /*54a0*/  ISETP.GE.AND P5, PT, R12, RZ, PT ;  /* 0x000000ff0c00720c */ /* 0x000fe20003fa6270 */
[----:B------:R-:W-:Y:S01]  /*54b0*/  IMAD R24, R2, R17, R24 ;  /* 0x0000001102187224 */ /* 0x000fe200078e0218 */
[C---:B------:R-:W-:Y:S01]  /*54c0*/  LOP3.LUT R10, R3.reuse, 0xc6, RZ, 0xfc, !PT ;  /* 0x000000c6030a7812 */ /* 0x040fe200078efcff */
[--C-:B------:R-:W-:Y:S01]  /*54d0*/  @!P0 IMAD.IADD R26, R26, 0x1, -R2.reuse ;  /* 0x000000011a1a8824 */ /* 0x100fe200078e0a02 */
[----:B------:R-:W-:Y:S01]  /*54e0*/  LOP3.LUT R12, R3, 0xc8, RZ, 0xfc, !PT ;  /* 0x000000c8030c7812 */ /* 0x000fe200078efcff */
[--C-:B------:R-:W-:Y:S01]  /*54f0*/  @!P4 IMAD.IADD R84, R84, 0x1, -R2.reuse ;  /* 0x000000015454c824 */ /* 0x100fe200078e0a02 */
[----:B------:R-:W-:Y:S01]  /*5500*/  IABS R82, R10 ;  /* 0x0000000a00527213 */ /* 0x000fe20000000000 */
[----:B------:R-:W-:Y:S01]  /*5510*/  @!P2 IMAD.IADD R86, R86, 0x1, -R2 ;  /* 0x000000015656a824 */ /* 0x000fe200078e0a02 */
[----:B------:R-:W-:-:S02]  /*5520*/  IABS R22, R12 ;  /* 0x0000000c00167213 */ /* 0x000fc40000000000 */
[C---:B------:R-:W-:Y:S01]  /*5530*/  ISETP.GT.U32.AND P0, PT, R2.reuse, R26, PT ;  /* 0x0000001a0200720c */ /* 0x040fe20003f04070 */
[C---:B------:R-:W-:Y:S01]  /*5540*/  IMAD.HI.U32 R4, R5.reuse, R82, RZ ;  /* 0x0000005205047227 */ /* 0x040fe200078e00ff */
[C---:B------:R-:W-:Y:S02]  /*5550*/  ISETP.GT.U32.AND P2, PT, R2.reuse, R24, PT ;  /* 0x000000180200720c */ /* 0x040fe40003f44070 */
[----:B------:R-:W-:Y:S01]  /*5560*/  ISETP.GT.U32.AND P4, PT, R2, R84, PT ;  /* 0x000000540200720c */ /* 0x000fe20003f84070 */
[----:B------:R-:W-:-:S04]  /*5570*/  IMAD.HI.U32 R8, R5, R22, RZ ;  /* 0x0000001605087227 */ /* 0x000fc800078e00ff */
[----:B------:R-:W-:Y:S01]  /*5580*/  IMAD.MOV R17, RZ, RZ, -R4 ;  /* 0x000000ffff117224 */ /* 0x000fe200078e0a04 */
[C---:B------:R-:W-:Y:S01]  /*5590*/  LOP3.LUT R4, R3.reuse, 0xcc, RZ, 0xfc, !PT ;  /* 0x000000cc03047812 */ /* 0x040fe200078efcff */
[----:B------:R-:W-:Y:S02]  /*55a0*/  IMAD.MOV R19, RZ, RZ, -R8 ;  /* 0x000000ffff137224 */ /* 0x000fe400078e0a08 */
[----:B------:R-:W-:Y:S01]  /*55b0*/  IMAD R82, R2, R17, R82 ;  /* 0x0000001102527224 */ /* 0x000fe200078e0252 */
[----:B------:R-:W-:Y:S01]  /*55c0*/  IABS R20, R4 ;  /* 0x0000000400147213 */ /* 0x000fe20000000000 */
[--C-:B------:R-:W-:Y:S01]  /*55d0*/  @!P0 IMAD.IADD R26, R26, 0x1, -R2.reuse ;  /* 0x000000011a1a8824 */ /* 0x100fe200078e0a02 */
[----:B------:R-:W-:Y:S01]  /*55e0*/  ISETP.GE.AND P0, PT, R12, RZ, PT ;  /* 0x000000ff0c00720c */ /* 0x000fe20003f06270 */
[----:B------:R-:W-:Y:S01]  /*55f0*/  @!P2 IMAD.IADD R24, R24, 0x1, -R2 ;  /* 0x000000011818a824 */ /* 0x000fe200078e0a02 */
[----:B------:R-:W-:Y:S01]  /*5600*/  LOP3.LUT R12, R3, 0xd0, RZ, 0xfc, !PT ;  /* 0x000000d0030c7812 */ /* 0x000fe200078efcff */
[----:B------:R-:W-:-:S02]  /*5610*/  IMAD R22, R2, R19, R22 ;  /* 0x0000001302167224 */ /* 0x000fc400078e0216 */
[----:B------:R-:W-:Y:S01]  /*5620*/  @!P4 IMAD.IADD R84, R84, 0x1, -R2 ;  /* 0x000000015454c824 */ /* 0x000fe200078e0a02 */
        /* <DEDUP_REMOVED lines=8> */
[----:B------:R-:W-:Y:S02]  /*56b0*/  IABS R78, R12 ;  /* 0x0000000c004e7213 */ /* 0x000fe40000000000 */
[----:B------:R-:W-:Y:S01]  /*56c0*/  ISETP.GE.AND P1, PT, R14, RZ, PT ;  /* 0x000000ff0e00720c */ /* 0x000fe20003f26270 */
[----:B------:R-:W-:Y:S01]  /*56d0*/  IMAD.MOV R21, RZ, RZ, -R10 ;  /* 0x000000ffff157224 */ /* 0x000fe200078e0a0a */
[----:B------:R-:W-:Y:S01]  /*56e0*/  LOP3.LUT R10, R3, 0xce, RZ, 0xfc, !PT ;  /* 0x000000ce030a7812 */ /* 0x000fe200078efcff */
[--C-:B------:R-:W-:Y:S01]  /*56f0*/  @!P4 IMAD.IADD R82, R82, 0x1, -R2.reuse ;  /* 0x000000015252c824 */ /* 0x100fe200078e0a02 */
[----:B------:R-:W-:Y:S01]  /*5700*/  ISETP.GE.AND P4, PT, R4, RZ, PT ;  /* 0x000000ff0400720c */ /* 0x000fe20003f86270 */
[--C-:B------:R-:W-:Y:S01]  /*5710*/  @!P2 IMAD.IADD R24, R24, 0x1, -R2.reuse ;  /* 0x000000011818a824 */ /* 0x100fe200078e0a02 */
[----:B------:R-:W-:Y:S01]  /*5720*/  IABS R18, R10 ;  /* 0x0000000a00127213 */ /* 0x000fe20000000000 */
[----:B------:R-:W-:Y:S01]  /*5730*/  @!P6 IMAD.IADD R22, R22, 0x1, -R2 ;  /* 0x000000011616e824 */ /* 0x000fe200078e0a02 */
[----:B------:R-:W-:Y:S01]  /*5740*/  ISETP.GT.U32.AND P6, PT, R2, R82, PT ;  /* 0x000000520200720c */ /* 0x000fe20003fc4070 */
[----:B------:R-:W-:Y:S01]  /*5750*/  IMAD.HI.U32 R4, R5, R20, RZ ;  /* 0x0000001405047227 */ /* 0x000fe200078e00ff */
[----:B------:R-:W-:-:S03]  /*5760*/  IABS R14, R23 ;  /* 0x00000017000e7213 */ /* 0x000fc60000000000 */
[----:B------:R-:W-:Y:S01]  /*5770*/  @!P5 IMAD.MOV R24, RZ, RZ, -R24 ;  /* 0x000000ffff18d224 */ /* 0x000fe200078e0a18 */
[----:B------:R-:W-:Y:S01]  /*5780*/  ISETP.GT.U32.AND P5, PT, R2, R22, PT ;  /* 0x000000160200720c */ /* 0x000fe20003fa4070 */
[----:B------:R-:W-:Y:S02]  /*5790*/  IMAD.MOV R17, RZ, RZ, -R4 ;  /* 0x000000ffff117224 */ /* 0x000fe400078e0a04 */
[----:B------:R-:W-:-:S04]  /*57a0*/  IMAD.HI.U32 R8, R5, R18, RZ ;  /* 0x0000001205087227 */ /* 0x000fc800078e00ff */
[C---:B------:R-:W-:Y:S02]  /*57b0*/  IMAD R20, R2.reuse, R17, R20 ;  /* 0x0000001102147224 */ /* 0x040fe400078e0214 */
[----:B------:R-:W-:Y:S02]  /*57c0*/  IMAD.MOV R17, RZ, RZ, -R8 ;  /* 0x000000ffff117224 */ /* 0x000fe400078e0a08 */
[C---:B------:R-:W-:Y:S01]  /*57d0*/  IMAD R80, R2.reuse, R21, R80 ;  /* 0x0000001502507224 */ /* 0x040fe200078e0250 */
[----:B------:R-:W-:Y:S01]  /*57e0*/  LOP3.LUT R21, R3, 0xd2, RZ, 0xfc, !PT ;  /* 0x000000d203157812 */ /* 0x000fe200078efcff */
[----:B------:R-:W-:Y:S02]  /*57f0*/  IMAD R18, R2, R17, R18 ;  /* 0x0000001102127224 */ /* 0x000fe400078e0212 */
[----:B------:R-:W-:Y:S01]  /*5800*/  @!P5 IMAD.IADD R22, R22, 0x1, -R2 ;  /* 0x000000011616d824 */ /* 0x000fe200078e0a02 */
[C---:B------:R-:W-:Y:S01]  /*5810*/  ISETP.GT.U32.AND P2, PT, R2.reuse, R80, PT ;  /* 0x000000500200720c */ /* 0x040fe20003f44070 */
[----:B------:R-:W-:Y:S01]  /*5820*/  IMAD.HI.U32 R4, R5, R78, RZ ;  /* 0x0000004e05047227 */ /* 0x000fe200078e00ff */
[----:B------:R-:W-:-:S02]  /*5830*/  ISETP.GT.U32.AND P5, PT, R2, R18, PT ;  /* 0x000000120200720c */ /* 0x000fc40003fa4070 */
[----:B------:R-:W-:Y:S01]  /*5840*/  IABS R16, R21 ;  /* 0x0000001500107213 */ /* 0x000fe20000000000 */
[----:B------:R-:W-:Y:S01]  /*5850*/  @!P6 IMAD.IADD R82, R82, 0x1, -R2 ;  /* 0x000000015252e824 */ /* 0x000fe200078e0a02 */
[----:B------:R-:W-:Y:S01]  /*5860*/  ISETP.GT.U32.AND P6, PT, R2, R20, PT ;  /* 0x000000140200720c */ /* 0x000fe20003fc4070 */
[----:B------:R-:W-:Y:S02]  /*5870*/  IMAD.MOV R17, RZ, RZ, -R4 ;  /* 0x000000ffff117224 */ /* 0x000fe400078e0a04 */
[----:B------:R-:W-:-:S04]  /*5880*/  IMAD.HI.U32 R4, R5, R16, RZ ;  /* 0x0000001005047227 */ /* 0x000fc800078e00ff */
[----:B------:R-:W-:Y:S02]  /*5890*/  IMAD R78, R2, R17, R78 ;  /* 0x00000011024e7224 */ /* 0x000fe400078e024e */
[----:B------:R-:W-:Y:S02]  /*58a0*/  @!P5 IMAD.IADD R18, R18, 0x1, -R2 ;  /* 0x000000011212d824 */ /* 0x000fe400078e0a02 */
[----:B------:R-:W-:Y:S02]  /*58b0*/  IMAD.MOV R17, RZ, RZ, -R4 ;  /* 0x000000ffff117224 */ /* 0x000fe400078e0a04 */
[----:B------:R-:W-:Y:S01]  /*58c0*/  @!P2 IMAD.IADD R80, R80, 0x1, -R2 ;  /* 0x000000015050a824 */ /* 0x000fe200078e0a02 */
[C---:B------:R-:W-:Y:S01]  /*58d0*/  ISETP.GT.U32.AND P5, PT, R2.reuse, R18, PT ;  /* 0x000000120200720c */ /* 0x040fe20003fa4070 */
[----:B------:R-:W-:Y:S02]  /*58e0*/  IMAD R16, R2, R17, R16 ;  /* 0x0000001102107224 */ /* 0x000fe400078e0210 */
[----:B------:R-:W-:Y:S01]  /*58f0*/  @!P6 IMAD.IADD R20, R20, 0x1, -R2 ;  /* 0x000000011414e824 */ /* 0x000fe200078e0a02 */
[----:B------:R-:W-:Y:S01]  /*5900*/  ISETP.GT.U32.AND P2, PT, R2, R80, PT ;  /* 0x000000500200720c */ /* 0x000fe20003f44070 */
[----:B------:R-:W-:-:S03]  /*5910*/  IMAD.HI.U32 R8, R5, R14, RZ ;  /* 0x0000000e05087227 */ /* 0x000fc600078e00ff */
[----:B------:R-:W-:Y:S01]  /*5920*/  ISETP.GT.U32.AND P6, PT, R2, R20, PT ;  /* 0x000000140200720c */ /* 0x000fe20003fc4070 */
[----:B------:R-:W-:Y:S01]  /*5930*/  IMAD.MOV R19, RZ, RZ, -R8 ;  /* 0x000000ffff137224 */ /* 0x000fe200078e0a08 */
[C---:B------:R-:W-:Y:S01]  /*5940*/  LOP3.LUT R8, R3.reuse, 0xd6, RZ, 0xfc, !PT ;  /* 0x000000d603087812 */ /* 0x040fe200078efcff */
[----:B------:R-:W-:Y:S01]  /*5950*/  @!P3 IMAD.MOV R82, RZ, RZ, -R82 ;  /* 0x000000ffff52b224 */ /* 0x000fe200078e0a52 */
[----:B------:R-:W-:Y:S01]  /*5960*/  ISETP.GE.AND P3, PT, R12, RZ, PT ;  /* 0x000000ff0c00720c */ /* 0x000fe20003f66270 */
[----:B------:R-:W-:Y:S01]  /*5970*/  @!P5 IMAD.IADD R18, R18, 0x1, -R2 ;  /* 0x000000011212d824 */ /* 0x000fe200078e0a02 */
[C---:B------:R-:W-:Y:S01]  /*5980*/  ISETP.GT.U32.AND P5, PT, R2.reuse, R16, PT ;  /* 0x000000100200720c */ /* 0x040fe20003fa4070 */
[----:B------:R-:W-:Y:S01]  /*5990*/  IMAD R14, R2, R19, R14 ;  /* 0x00000013020e7224 */ /* 0x000fe200078e020e */
[----:B------:R-:W-:Y:S01]  /*59a0*/  IABS R76, R8 ;  /* 0x00000008004c7213 */ /* 0x000fe20000000000 */
[----:B------:R-:W-:Y:S01]  /*59b0*/  @!P2 IMAD.IADD R80, R80, 0x1, -R2 ;  /* 0x000000015050a824 */ /* 0x000fe200078e0a02 */
[----:B------:R-:W-:Y:S01]  /*59c0*/  ISETP.GE.AND P2, PT, R10, RZ, PT ;  /* 0x000000ff0a00720c */ /* 0x000fe20003f46270 */
[----:B------:R-:W-:Y:S01]  /*59d0*/  @!P0 IMAD.MOV R22, RZ, RZ, -R22 ;  /* 0x000000ffff168224 */ /* 0x000fe200078e0a16 */
[----:B------:R-:W-:Y:S01]  /*59e0*/  LOP3.LUT R10, R3, 0xd8, RZ, 0xfc, !PT ;  /* 0x000000d8030a7812 */ /* 0x000fe200078efcff */
[----:B------:R-:W-:Y:S01]  /*59f0*/  @!P6 IMAD.IADD R20, R20, 0x1, -R2 ;  /* 0x000000011414e824 */ /* 0x000fe200078e0a02 */
[----:B------:R-:W-:Y:S01]  /*5a00*/  ISETP.GE.AND P6, PT, R23, RZ, PT ;  /* 0x000000ff1700720c */ /* 0x000fe20003fc6270 */
[----:B------:R-:W-:Y:S01]  /*5a10*/  IMAD.HI.U32 R4, R5, R76, RZ ;  /* 0x0000004c05047227 */ /* 0x000fe200078e00ff */
[----:B------:R-:W-:-:S02]  /*5a20*/  IABS R12, R10 ;  /* 0x0000000a000c7213 */ /* 0x000fc40000000000 */
[----:B------:R-:W-:Y:S01]  /*5a30*/  ISETP.GT.U32.AND P0, PT, R2, R78, PT ;  /* 0x0000004e0200720c */ /* 0x000fe20003f04070 */
[----:B------:R-:W-:Y:S01]  /*5a40*/  @!P5 IMAD.IADD R16, R16, 0x1, -R2 ;  /* 0x000000011010d824 */ /* 0x000fe200078e0a02 */
[----:B------:R-:W-:Y:S01]  /*5a50*/  LOP3.LUT R23, R3, 0xe0, RZ, 0xfc, !PT ;  /* 0x000000e003177812 */ /* 0x000fe200078efcff */
[----:B------:R-:W-:Y:S01]  /*5a60*/  @!P1 IMAD.MOV R80, RZ, RZ, -R80 ;  /* 0x000000ffff509224 */ /* 0x000fe200078e0a50 */
[----:B------:R-:W-:Y:S01]  /*5a70*/  ISETP.GE.AND P1, PT, R21, RZ, PT ;  /* 0x000000ff1500720c */ /* 0x000fe20003f26270 */
[----:B------:R-:W-:Y:S01]  /*5a80*/  @!P4 IMAD.MOV R20, RZ, RZ, -R20 ;  /* 0x000000ffff14c224 */ /* 0x000fe200078e0a14 */
[C---:B------:R-:W-:Y:S01]  /*5a90*/  ISETP.GT.U32.AND P5, PT, R2.reuse, R16, PT ;  /* 0x000000100200720c */ /* 0x040fe20003fa4070 */
[----:B------:R-:W-:Y:S01]  /*5aa0*/  IMAD.MOV R17, RZ, RZ, -R4 ;  /* 0x000000ffff117224 */ /* 0x000fe200078e0a04 */
[----:B------:R-:W-:Y:S01]  /*5ab0*/  ISETP.GT.U32.AND P4, PT, R2, R14, PT ;  /* 0x0000000e0200720c */ /* 0x000fe20003f84070 */
[----:B------:R-:W-:Y:S01]  /*5ac0*/  IMAD.HI.U32 R4, R5, R12, RZ ;  /* 0x0000000c05047227 */ /* 0x000fe200078e00ff */
[----:B------:R-:W-:-:S02]  /*5ad0*/  LOP3.LUT R21, R3, 0xda, RZ, 0xfc, !PT ;  /* 0x000000da03157812 */ /* 0x000fc400078efcff */
[----:B------:R-:W-:Y:S01]  /*5ae0*/  IABS R70, R23 ;  /* 0x0000001700467213 */ /* 0x000fe20000000000 */
[----:B------:R-:W-:Y:S01]  /*5af0*/  IMAD R76, R2, R17, R76 ;  /* 0x00000011024c7224 */ /* 0x000fe200078e024c */
[----:B------:R-:W-:Y:S01]  /*5b00*/  IABS R72, R21 ;  /* 0x0000001500487213 */ /* 0x000fe20000000000 */
[----:B------:R-:W-:Y:S01]  /*5b10*/  IMAD.MOV R17, RZ, RZ, -R4 ;  /* 0x000000ffff117224 */ /* 0x000fe200078e0a04 */
[----:B------:R-:W-:Y:S01]  /*5b20*/  LOP3.LUT R4, R3, 0xdc, RZ, 0xfc, !PT ;  /* 0x000000dc03047812 */ /* 0x000fe200078efcff */
[----:B------:R-:W-:Y:S01]  /*5b30*/  @!P2 IMAD.MOV R18, RZ, RZ, -R18 ;  /* 0x000000ffff12a224 */ /* 0x000fe200078e0a12 */
[----:B------:R-:W-:Y:S01]  /*5b40*/  ISETP.GE.AND P2, PT, R8, RZ, PT ;  /* 0x000000ff0800720c */ /* 0x000fe20003f46270 */
[----:B------:R-:W-:Y:S01]  /*5b50*/  @!P5 IMAD.IADD R16, R16, 0x1, -R2 ;  /* 0x000000011010d824 */ /* 0x000fe200078e0a02 */
[C---:B------:R-:W-:Y:S01]  /*5b60*/  ISETP.GT.U32.AND P5, PT, R2.reuse, R76, PT ;  /* 0x0000004c0200720c */ /* 0x040fe20003fa4070 */
[----:B------:R-:W-:Y:S01]  /*5b70*/  IMAD R12, R2, R17, R12 ;  /* 0x00000011020c7224 */ /* 0x000fe200078e020c */
[----:B------:R-:W-:Y:S01]  /*5b80*/  IABS R17, R4 ;  /* 0x0000000400117213 */ /* 0x000fe20000000000 */
[----:B------:R-:W-:-:S02]  /*5b90*/  @!P4 IMAD.IADD R14, R14, 0x1, -R2 ;  /* 0x000000010e0ec824 */ /* 0x000fc400078e0a02 */
[----:B------:R-:W-:Y:S01]  /*5ba0*/  @!P1 IMAD.MOV R16, RZ, RZ, -R16 ;  /* 0x000000ffff109224 */ /* 0x000fe200078e0a10 */
[C---:B------:R-:W-:Y:S01]  /*5bb0*/  ISETP.GT.U32.AND P1, PT, R2.reuse, R12, PT ;  /* 0x0000000c0200720c */ /* 0x040fe20003f24070 */
[----:B------:R-:W-:Y:S01]  /*5bc0*/  IMAD.HI.U32 R8, R5, R72, RZ ;  /* 0x0000004805087227 */ /* 0x000fe200078e00ff */
[----:B------:R-:W-:-:S03]  /*5bd0*/  ISETP.GT.U32.AND P4, PT, R2, R14, PT ;  /* 0x0000000e0200720c */ /* 0x000fc60003f84070 */
[----:B------:R-:W-:Y:S02]  /*5be0*/  IMAD.MOV R19, RZ, RZ, -R8 ;  /* 0x000000ffff137224 */ /* 0x000fe400078e0a08 */
[----:B------:R-:W-:Y:S02]  /*5bf0*/  @!P5 IMAD.IADD R76, R76, 0x1, -R2 ;  /* 0x000000014c4cd824 */ /* 0x000fe400078e0a02 */
[----:B------:R-:W-:Y:S01]  /*5c00*/  IMAD R72, R2, R19, R72 ;  /* 0x0000001302487224 */ /* 0x000fe200078e0248 */
[----:B------:R-:W-:Y:S01]  /*5c10*/  LOP3.LUT R19, R3, 0xde, RZ, 0xfc, !PT ;  /* 0x000000de03137812 */ /* 0x000fe200078efcff */
[--C-:B------:R-:W-:Y:S01]  /*5c20*/  @!P0 IMAD.IADD R78, R78, 0x1, -R2.reuse ;  /* 0x000000014e4e8824 */ /* 0x100fe200078e0a02 */
[----:B------:R-:W-:Y:S01]  /*5c30*/  ISETP.GT.U32.AND P5, PT, R2, R76, PT ;  /* 0x0000004c0200720c */ /* 0x000fe20003fa4070 */
[--C-:B------:R-:W-:Y:S01]  /*5c40*/  @!P1 IMAD.IADD R12, R12, 0x1, -R2.reuse ;  /* 0x000000010c0c9824 */ /* 0x100fe200078e0a02 */
[----:B------:R-:W-:Y:S01]  /*5c50*/  IABS R74, R19 ;  /* 0x00000013004a7213 */ /* 0x000fe20000000000 */
[----:B------:R-:W-:Y:S01]  /*5c60*/  @!P4 IMAD.IADD R14, R14, 0x1, -R2 ;  /* 0x000000010e0ec824 */ /* 0x000fe200078e0a02 */
[----:B------:R-:W-:Y:S01]  /*5c70*/  ISETP.GE.AND P4, PT, R4, RZ, PT ;  /* 0x000000ff0400720c */ /* 0x000fe20003f86270 */
[----:B------:R-:W-:Y:S01]  /*5c80*/  IMAD.HI.U32 R4, R5, R17, RZ ;  /* 0x0000001105047227 */ /* 0x000fe200078e00ff */
[----:B------:R-:W-:-:S02]  /*5c90*/  ISETP.GT.U32.AND P1, PT, R2, R12, PT ;  /* 0x0000000c0200720c */ /* 0x000fc40003f24070 */
[C---:B------:R-:W-:Y:S01]  /*5ca0*/  ISETP.GT.U32.AND P0, PT, R2.reuse, R78, PT ;  /* 0x0000004e0200720c */ /* 0x040fe20003f04070 */
[----:B------:R-:W-:Y:S02]  /*5cb0*/  IMAD.MOV R4, RZ, RZ, -R4 ;  /* 0x000000ffff047224 */ /* 0x000fe400078e0a04 */
[----:B------:R-:W-:Y:S01]  /*5cc0*/  @!P6 IMAD.MOV R14, RZ, RZ, -R14 ;  /* 0x000000ffff0ee224 */ /* 0x000fe200078e0a0e */
[C---:B------:R-:W-:Y:S01]  /*5cd0*/  ISETP.GT.U32.AND P6, PT, R2.reuse, R72, PT ;  /* 0x000000480200720c */ /* 0x040fe20003fc4070 */
[----:B------:R-:W-:Y:S02]  /*5ce0*/  IMAD R4, R2, R4, R17 ;  /* 0x0000000402047224 */ /* 0x000fe400078e0211 */
[----:B------:R-:W-:-:S04]  /*5cf0*/  IMAD.HI.U32 R8, R5, R74, RZ ;  /* 0x0000004a05087227 */ /* 0x000fc800078e00ff */
[--C-:B------:R-:W-:Y:S01]  /*5d00*/  @!P1 IMAD.IADD R12, R12, 0x1, -R2.reuse ;  /* 0x000000010c0c9824 */ /* 0x100fe200078e0a02 */
[----:B------:R-:W-:Y:S01]  /*5d10*/  ISETP.GT.U32.AND P1, PT, R2, R4, PT ;  /* 0x000000040200720c */ /* 0x000fe20003f24070 */
[----:B------:R-:W-:Y:S01]  /*5d20*/  @!P5 IMAD.IADD R76, R76, 0x1, -R2 ;  /* 0x000000014c4cd824 */ /* 0x000fe200078e0a02 */
[----:B------:R-:W-:Y:S01]  /*5d30*/  ISETP.GE.AND P5, PT, R19, RZ, PT ;  /* 0x000000ff1300720c */ /* 0x000fe20003fa6270 */
[----:B------:R-:W-:Y:S02]  /*5d40*/  IMAD.MOV R19, RZ, RZ, -R8 ;  /* 0x000000ffff137224 */ /* 0x000fe400078e0a08 */
[----:B------:R-:W-:Y:S01]  /*5d50*/  @!P6 IMAD.IADD R72, R72, 0x1, -R2 ;  /* 0x000000014848e824 */ /* 0x000fe200078e0a02 */
[----:B------:R-:W-:Y:S01]  /*5d60*/  ISETP.GE.AND P6, PT, R23, RZ, PT ;  /* 0x000000ff1700720c */ /* 0x000fe20003fc6270 */
[----:B------:R-:W-:Y:S01]  /*5d70*/  IMAD R74, R2, R19, R74 ;  /* 0x00000013024a7224 */ /* 0x000fe200078e024a */
[----:B------:R-:W-:Y:S01]  /*5d80*/  IABS R23, R41 ;  /* 0x0000002900177213 */ /* 0x000fe20000000000 */
[----:B------:R-:W-:Y:S01]  /*5d90*/  @!P0 IMAD.IADD R78, R78, 0x1, -R2 ;  /* 0x000000014e4e8824 */ /* 0x000fe200078e0a02 */
[----:B------:R-:W-:Y:S01]  /*5da0*/  ISETP.GE.AND P0, PT, R10, RZ, PT ;  /* 0x000000ff0a00720c */ /* 0x000fe20003f06270 */
[----:B------:R-:W-:-:S04]  /*5db0*/  IMAD.HI.U32 R10, R5, R70, RZ ;  /* 0x00000046050a7227 */ /* 0x000fc800078e00ff */
[----:B------:R-:W-:Y:S01]  /*5dc0*/  @!P1 IMAD.IADD R4, R4, 0x1, -R2 ;  /* 0x0000000104049824 */ /* 0x000fe200078e0a02 */
[----:B------:R-:W-:Y:S01]  /*5dd0*/  ISETP.GT.U32.AND P1, PT, R2, R72, PT ;  /* 0x000000480200720c */ /* 0x000fe20003f24070 */
[----:B------:R-:W-:Y:S01]  /*5de0*/  @!P3 IMAD.MOV R78, RZ, RZ, -R78 ;  /* 0x000000ffff4eb224 */ /* 0x000fe200078e0a4e */
[----:B------:R-:W-:Y:S01]  /*5df0*/  ISETP.GE.AND P3, PT, R21, RZ, PT ;  /* 0x000000ff1500720c */ /* 0x000fe20003f66270 */
[----:B------:R-:W-:Y:S02]  /*5e00*/  IMAD.MOV R21, RZ, RZ, -R10 ;  /* 0x000000ffff157224 */ /* 0x000fe400078e0a0a */
[----:B------:R-:W-:-:S04]  /*5e10*/  IMAD.HI.U32 R17, R5, R40, RZ ;  /* 0x0000002805117227 */ /* 0x000fc800078e00ff */
[----:B------:R-:W-:Y:S01]  /*5e20*/  IMAD R70, R2, R21, R70 ;  /* 0x0000001502467224 */ /* 0x000fe200078e0246 */
[----:B------:R-:W-:Y:S01]  /*5e30*/  IABS R21, R39 ;  /* 0x0000002700157213 */ /* 0x000fe20000000000 */
[----:B------:R-:W-:Y:S02]  /*5e40*/  IMAD.MOV R17, RZ, RZ, -R17 ;  /* 0x000000ffff117224 */ /* 0x000fe400078e0a11 */
[----:B------:R-:W-:Y:S01]  /*5e50*/  @!P1 IMAD.IADD R72, R72, 0x1, -R2 ;  /* 0x0000000148489824 */ /* 0x000fe200078e0a02 */
[C---:B------:R-:W-:Y:S01]  /*5e60*/  ISETP.GT.U32.AND P1, PT, R2.reuse, R74, PT ;  /* 0x0000004a0200720c */ /* 0x040fe20003f24070 */
[----:B------:R-:W-:Y:S01]  /*5e70*/  @!P2 IMAD.MOV R76, RZ, RZ, -R76 ;  /* 0x000000ffff4ca224 */ /* 0x000fe200078e0a4c */
[C---:B------:R-:W-:Y:S01]  /*5e80*/  ISETP.GT.U32.AND P2, PT, R2.reuse, R4, PT ;  /* 0x000000040200720c */ /* 0x040fe20003f44070 */
[----:B------:R-:W-:Y:S02]  /*5e90*/  IMAD R40, R2, R17, R40 ;  /* 0x0000001102287224 */ /* 0x000fe400078e0228 */
[----:B------:R-:W-:-:S04]  /*5ea0*/  IMAD.HI.U32 R10, R5, R21, RZ ;  /* 0x00000015050a7227 */ /* 0x000fc800078e00ff */
[----:B------:R-:W-:-:S04]  /*5eb0*/  IMAD.HI.U32 R17, R5, R23, RZ ;  /* 0x0000001705117227 */ /* 0x000fc800078e00ff */
[----:B------:R-:W-:Y:S01]  /*5ec0*/  @!P1 IMAD.IADD R74, R74, 0x1, -R2 ;  /* 0x000000014a4a9824 */ /* 0x000fe200078e0a02 */
[----:B------:R-:W-:Y:S01]  /*5ed0*/  ISETP.GT.U32.AND P1, PT, R2, R40, PT ;  /* 0x000000280200720c */ /* 0x000fe20003f24070 */
[----:B------:R-:W-:-:S04]  /*5ee0*/  IMAD.HI.U32 R8, R5, R68, RZ ;  /* 0x0000004405087227 */ /* 0x000fc800078e00ff */
[----:B------:R-:W-:Y:S02]  /*5ef0*/  IMAD.MOV R10, RZ, RZ, -R10 ;  /* 0x000000ffff0a7224 */ /* 0x000fe400078e0a0a */
[----:B------:R-:W-:Y:S01]  /*5f00*/  @!P0 IMAD.MOV R12, RZ, RZ, -R12 ;  /* 0x000000ffff0c8224 */ /* 0x000fe200078e0a0c */
[C---:B------:R-:W-:Y:S01]  /*5f10*/  ISETP.GT.U32.AND P0, PT, R2.reuse, R74, PT ;  /* 0x0000004a0200720c */ /* 0x040fe20003f04070 */
[----:B------:R-:W-:Y:S02]  /*5f20*/  IMAD.MOV R17, RZ, RZ, -R17 ;  /* 0x000000ffff117224 */ /* 0x000fe400078e0a11 */
[----:B------:R-:W-:Y:S02]  /*5f30*/  IMAD.MOV R19, RZ, RZ, -R8 ;  /* 0x000000ffff137224 */ /* 0x000fe400078e0a08 */
[C---:B------:R-:W-:Y:S02]  /*5f40*/  IMAD R8, R2.reuse, R10, R21 ;  /* 0x0000000a02087224 */ /* 0x040fe400078e0215 */
[----:B------:R-:W-:Y:S01]  /*5f50*/  IMAD R10, R2, R17, R23 ;  /* 0x00000011020a7224 */ /* 0x000fe200078e0217 */
[----:B------:R-:W-:Y:S01]  /*5f60*/  LOP3.LUT R23, R3, 0xfc, RZ, 0xfc, !PT ;  /* 0x000000fc03177812 */ /* 0x000fe200078efcff */
[----:B------:R-:W-:-:S03]  /*5f70*/  IMAD.HI.U32 R17, R5, R66, RZ ;  /* 0x0000004205117227 */ /* 0x000fc600078e00ff */
[----:B------:R-:W-:Y:S01]  /*5f80*/  IABS R54, R23 ;  /* 0x0000001700367213 */ /* 0x000fe20000000000 */
[----:B------:R-:W-:Y:S01]  /*5f90*/  @!P2 IMAD.IADD R4, R4, 0x1, -R2 ;  /* 0x000000010404a824 */ /* 0x000fe200078e0a02 */
[C---:B------:R-:W-:Y:S01]  /*5fa0*/  ISETP.GT.U32.AND P2, PT, R2.reuse, R70, PT ;  /* 0x000000460200720c */ /* 0x040fe20003f44070 */
[----:B------:R-:W-:Y:S02]  /*5fb0*/  IMAD R68, R2, R19, R68 ;  /* 0x0000001302447224 */ /* 0x000fe400078e0244 */
[----:B------:R-:W-:Y:S02]  /*5fc0*/  IMAD.MOV R19, RZ, RZ, -R17 ;  /* 0x000000ffff137224 */ /* 0x000fe400078e0a11 */
[----:B------:R-:W-:-:S04]  /*5fd0*/  IMAD.HI.U32 R17, R5, R64, RZ ;  /* 0x0000004005117227 */ /* 0x000fc800078e00ff */
[----:B------:R-:W-:Y:S02]  /*5fe0*/  IMAD R66, R2, R19, R66 ;  /* 0x0000001302427224 */ /* 0x000fe400078e0242 */
[----:B------:R-:W-:Y:S01]  /*5ff0*/  @!P0 IMAD.IADD R74, R74, 0x1, -R2 ;  /* 0x000000014a4a8824 */ /* 0x000fe200078e0a02 */
[----:B------:R-:W-:Y:S01]  /*6000*/  ISETP.GT.U32.AND P0, PT, R2, R10, PT ;  /* 0x0000000a0200720c */ /* 0x000fe20003f04070 */
[----:B------:R-:W-:Y:S02]  /*6010*/  IMAD.MOV R19, RZ, RZ, -R17 ;  /* 0x000000ffff137224 */ /* 0x000fe400078e0a11 */
[----:B------:R-:W-:-:S04]  /*6020*/  IMAD.HI.U32 R17, R5, R62, RZ ;  /* 0x0000003e05117227 */ /* 0x000fc800078e00ff */
[----:B------:R-:W-:Y:S02]  /*6030*/  IMAD.MOV R21, RZ, RZ, -R17 ;  /* 0x000000ffff157224 */ /* 0x000fe400078e0a11 */
[--C-:B------:R-:W-:Y:S01]  /*6040*/  @!P2 IMAD.IADD R70, R70, 0x1, -R2.reuse ;  /* 0x000000014646a824 */ /* 0x100fe200078e0a02 */
[----:B------:R-:W-:Y:S01]  /*6050*/  ISETP.GT.U32.AND P2, PT, R2, R68, PT ;  /* 0x000000440200720c */ /* 0x000fe20003f44070 */
[----:B------:R-:W-:Y:S01]  /*6060*/  @!P1 IMAD.IADD R40, R40, 0x1, -R2 ;  /* 0x0000000128289824 */ /* 0x000fe200078e0a02 */
[C---:B------:R-:W-:Y:S01]  /*6070*/  ISETP.GT.U32.AND P1, PT, R2.reuse, R8, PT ;  /* 0x000000080200720c */ /* 0x040fe20003f24070 */
[----:B------:R-:W-:Y:S02]  /*6080*/  IMAD R62, R2, R21, R62 ;  /* 0x00000015023e7224 */ /* 0x000fe400078e023e */
[----:B------:R-:W-:Y:S02]  /*6090*/  @!P0 IMAD.IADD R10, R10, 0x1, -R2 ;  /* 0x000000010a0a8824 */ /* 0x000fe400078e0a02 */
[----:B------:R-:W-:Y:S01]  /*60a0*/  IMAD.HI.U32 R17, R5, R60, RZ ;  /* 0x0000003c05117227 */ /* 0x000fe200078e00ff */
[----:B------:R-:W-:-:S03]  /*60b0*/  ISETP.GT.U32.AND P0, PT, R2, R62, PT ;  /* 0x0000003e0200720c */ /* 0x000fc60003f04070 */
[----:B------:R-:W-:Y:S01]  /*60c0*/  @!P4 IMAD.MOV R4, RZ, RZ, -R4 ;  /* 0x000000ffff04c224 */ /* 0x000fe200078e0a04 */
[----:B------:R-:W-:Y:S01]  /*60d0*/  ISETP.GT.U32.AND P4, PT, R2, R40, PT ;  /* 0x000000280200720c */ /* 0x000fe20003f84070 */
[----:B------:R-:W-:Y:S02]  /*60e0*/  IMAD.MOV R17, RZ, RZ, -R17 ;  /* 0x000000ffff117224 */ /* 0x000fe400078e0a11 */
[--C-:B------:R-:W-:Y:S01]  /*60f0*/  @!P2 IMAD.IADD R68, R68, 0x1, -R2.reuse ;  /* 0x000000014444a824 */ /* 0x100fe200078e0a02 */
[----:B------:R-:W-:Y:S01]  /*6100*/  ISETP.GT.U32.AND P2, PT, R2, R70, PT ;  /* 0x000000460200720c */ /* 0x000fe20003f44070 */
[----:B------:R-:W-:Y:S02]  /*6110*/  @!P1 IMAD.IADD R8, R8, 0x1, -R2 ;  /* 0x0000000108089824 */ /* 0x000fe400078e0a02 */
[C---:B------:R-:W-:Y:S02]  /*6120*/  IMAD R60, R2.reuse, R17, R60 ;  /* 0x00000011023c7224 */ /* 0x040fe400078e023c */
[C---:B------:R-:W-:Y:S01]  /*6130*/  IMAD R64, R2.reuse, R19, R64 ;  /* 0x0000001302407224 */ /* 0x040fe200078e0240 */
[----:B------:R-:W-:Y:S01]  /*6140*/  ISETP.GT.U32.AND P1, PT, R2, R8, PT ;  /* 0x000000080200720c */ /* 0x000fe20003f24070 */
[----:B------:R-:W-:Y:S01]  /*6150*/  @!P0 IMAD.IADD R62, R62, 0x1, -R2 ;  /* 0x000000013e3e8824 */ /* 0x000fe200078e0a02 */
[----:B------:R-:W-:Y:S01]  /*6160*/  ISETP.GT.U32.AND P0, PT, R2, R60, PT ;  /* 0x0000003c0200720c */ /* 0x000fe20003f04070 */
[----:B------:R-:W-:-:S04]  /*6170*/  IMAD.HI.U32 R19, R5, R242, RZ ;  /* 0x000000f205137227 */ /* 0x000fc800078e00ff */
[----:B------:R-:W-:Y:S01]  /*6180*/  @!P3 IMAD.MOV R72, RZ, RZ, -R72 ;  /* 0x000000ffff48b224 */ /* 0x000fe200078e0a48 */
[----:B------:R-:W-:Y:S01]  /*6190*/  ISETP.GT.U32.AND P3, PT, R2, R68, PT ;  /* 0x000000440200720c */ /* 0x000fe20003f64070 */
[--C-:B------:R-:W-:Y:S01]  /*61a0*/  @!P4 IMAD.IADD R40, R40, 0x1, -R2.reuse ;  /* 0x000000012828c824 */ /* 0x100fe200078e0a02 */
[----:B------:R-:W-:Y:S01]  /*61b0*/  ISETP.GT.U32.AND P4, PT, R2, R64, PT ;  /* 0x000000400200720c */ /* 0x000fe20003f84070 */
[----:B------:R-:W-:Y:S02]  /*61c0*/  IMAD.MOV R19, RZ, RZ, -R19 ;  /* 0x000000ffff137224 */ /* 0x000fe400078e0a13 */
[----:B------:R-:W-:Y:S01]  /*61d0*/  @!P2 IMAD.IADD R70, R70, 0x1, -R2 ;  /* 0x000000014646a824 */ /* 0x000fe200078e0a02 */
[C---:B------:R-:W-:Y:S01]  /*61e0*/  ISETP.GT.U32.AND P2, PT, R2.reuse, R66, PT ;  /* 0x000000420200720c */ /* 0x040fe20003f44070 */
[----:B------:R-:W-:Y:S02]  /*61f0*/  IMAD R242, R2, R19, R242 ;  /* 0x0000001302f27224 */ /* 0x000fe400078e02f2 */
[--C-:B------:R-:W-:Y:S01]  /*6200*/  @!P1 IMAD.IADD R8, R8, 0x1, -R2.reuse ;  /* 0x0000000108089824 */ /* 0x100fe200078e0a02 */
[----:B------:R-:W-:Y:S01]  /*6210*/  ISETP.GE.AND P1, PT, R27, RZ, PT ;  /* 0x000000ff1b00720c */ /* 0x000fe20003f26270 */
[--C-:B------:R-:W-:Y:S01]  /*6220*/  @!P0 IMAD.IADD R60, R60, 0x1, -R2.reuse ;  /* 0x000000013c3c8824 */ /* 0x100fe200078e0a02 */
[----:B------:R-:W-:Y:S01]  /*6230*/  ISETP.GT.U32.AND P0, PT, R2, R242, PT ;  /* 0x000000f20200720c */ /* 0x000fe20003f04070 */
[--C-:B------:R-:W-:Y:S01]  /*6240*/  @!P3 IMAD.IADD R68, R68, 0x1, -R2.reuse ;  /* 0x000000014444b824 */ /* 0x100fe200078e0a02 */
[----:B------:R-:W-:Y:S01]  /*6250*/  ISETP.GE.AND P3, PT, R25, RZ, PT ;  /* 0x000000ff1900720c */ /* 0x000fe20003f66270 */
[----:B------:R-:W-:Y:S01]  /*6260*/  @!P4 IMAD.IADD R64, R64, 0x1, -R2 ;  /* 0x000000014040c824 */ /* 0x000fe200078e0a02 */
[----:B------:R-:W-:Y:S01]  /*6270*/  ISETP.GE.AND P4, PT, R41, RZ, PT ;  /* 0x000000ff2900720c */ /* 0x000fe20003f86270 */
[----:B------:R-:W-:Y:S01]  /*6280*/  @!P5 IMAD.MOV R74, RZ, RZ, -R74 ;  /* 0x000000ffff4ad224 */ /* 0x000fe200078e0a4a */
[C---:B------:R-:W-:Y:S01]  /*6290*/  LOP3.LUT R27, R3.reuse, 0xf6, RZ, 0xfc, !PT ;  /* 0x000000f6031b7812 */ /* 0x040fe200078efcff */
[----:B------:R-:W-:Y:S01]  /*62a0*/  @!P2 IMAD.IADD R66, R66, 0x1, -R2 ;  /* 0x000000014242a824 */ /* 0x000fe200078e0a02 */
[C---:B------:R-:W-:Y:S01]  /*62b0*/  LOP3.LUT R41, R3.reuse, 0xfa, RZ, 0xfc, !PT ;  /* 0x000000fa03297812 */ /* 0x040fe200078efcff */
[----:B------:R-:W-:Y:S01]  /*62c0*/  @!P6 IMAD.MOV R70, RZ, RZ, -R70 ;  /* 0x000000ffff46e224 */ /* 0x000fe200078e0a46 */
[----:B------:R-:W-:Y:S01]  /*62d0*/  LOP3.LUT R25, R3, 0xf4, RZ, 0xfc, !PT ;  /* 0x000000f403197812 */ /* 0x000fe200078efcff */
[----:B------:R-:W-:Y:S01]  /*62e0*/  @!P1 IMAD.MOV R68, RZ, RZ, -R68 ;  /* 0x000000ffff449224 */ /* 0x000fe200078e0a44 */
[----:B------:R-:W-:Y:S01]  /*62f0*/  ISETP.GE.AND P2, PT, R39, RZ, PT ;  /* 0x000000ff2700720c */ /* 0x000fe20003f46270 */
[----:B------:R-:W-:Y:S01]  /*6300*/  @!P0 IMAD.IADD R242, R242, 0x1, -R2 ;  /* 0x00000001f2f28824 */ /* 0x000fe200078e0a02 */
[----:B------:R-:W-:Y:S01]  /*6310*/  LOP3.LUT R39, R3, 0xf8, RZ, 0xfc, !PT ;  /* 0x000000f803277812 */ /* 0x000fe200078efcff */
[----:B------:R-:W-:Y:S01]  /*6320*/  @!P3 IMAD.MOV R40, RZ, RZ, -R40 ;  /* 0x000000ffff28b224 */ /* 0x000fe200078e0a28 */
[----:B------:R-:W-:-:S02]  /*6330*/  IABS R240, R27 ;  /* 0x0000001b00f07213 */ /* 0x000fc40000000000 */
[----:B------:R-:W-:Y:S02]  /*6340*/  IABS R238, R41 ;  /* 0x0000002900ee7213 */ /* 0x000fe40000000000 */
[----:B------:R-:W-:Y:S01]  /*6350*/  IABS R58, R25 ;  /* 0x00000019003a7213 */ /* 0x000fe20000000000 */
[C---:B------:R-:W-:Y:S01]  /*6360*/  IMAD.HI.U32 R17, R5.reuse, R240, RZ ;  /* 0x000000f005117227 */ /* 0x040fe200078e00ff */
[----:B------:R-:W-:Y:S02]  /*6370*/  IABS R56, R39 ;  /* 0x0000002700387213 */ /* 0x000fe40000000000 */
[C---:B------:R-:W-:Y:S01]  /*6380*/  ISETP.GT.U32.AND P5, PT, R2.reuse, R66, PT ;  /* 0x000000420200720c */ /* 0x040fe20003fa4070 */
[C---:B------:R-:W-:Y:S01]  /*6390*/  IMAD.HI.U32 R21, R5.reuse, R238, RZ ;  /* 0x000000ee05157227 */ /* 0x040fe200078e00ff */
[C---:B------:R-:W-:Y:S02]  /*63a0*/  ISETP.GT.U32.AND P1, PT, R2.reuse, R62, PT ;  /* 0x0000003e0200720c */ /* 0x040fe40003f24070 */
[C---:B------:R-:W-:Y:S01]  /*63b0*/  ISETP.GT.U32.AND P0, PT, R2.reuse, R10, PT ;  /* 0x0000000a0200720c */ /* 0x040fe20003f04070 */
[----:B------:R-:W-:Y:S01]  /*63c0*/  IMAD.HI.U32 R3, R5, R58, RZ ;  /* 0x0000003a05037227 */ /* 0x000fe200078e00ff */
[----:B------:R-:W-:-:S02]  /*63d0*/  ISETP.GT.U32.AND P3, PT, R2, R64, PT ;  /* 0x000000400200720c */ /* 0x000fc40003f64070 */
[----:B------:R-:W-:Y:S01]  /*63e0*/  ISETP.GT.U32.AND P6, PT, R2, R60, PT ;  /* 0x0000003c0200720c */ /* 0x000fe20003fc4070 */
[----:B------:R-:W-:-:S04]  /*63f0*/  IMAD.HI.U32 R19, R5, R56, RZ ;  /* 0x0000003805137227 */ /* 0x000fc800078e00ff */
[----:B------:R-:W-:Y:S02]  /*6400*/  IMAD.MOV R17, RZ, RZ, -R17 ;  /* 0x000000ffff117224 */ /* 0x000fe400078e0a11 */
[----:B------:R-:W-:Y:S02]  /*6410*/  IMAD.MOV R21, RZ, RZ, -R21 ;  /* 0x000000ffff157224 */ /* 0x000fe400078e0a15 */
[----:B------:R-:W-:Y:S02]  /*6420*/  IMAD.MOV R3, RZ, RZ, -R3 ;  /* 0x000000ffff037224 */ /* 0x000fe400078e0a03 */
[----:B------:R-:W-:Y:S02]  /*6430*/  IMAD.MOV R19, RZ, RZ, -R19 ;  /* 0x000000ffff137224 */ /* 0x000fe400078e0a13 */
[C---:B------:R-:W-:Y:S02]  /*6440*/  IMAD R240, R2.reuse, R17, R240 ;  /* 0x0000001102f07224 */ /* 0x040fe400078e02f0 */
[----:B------:R-:W-:-:S02]  /*6450*/  IMAD R238, R2, R21, R238 ;  /* 0x0000001502ee7224 */ /* 0x000fc400078e02ee */
[----:B------:R-:W-:Y:S01]  /*6460*/  @!P2 IMAD.MOV R8, RZ, RZ, -R8 ;  /* 0x000000ffff08a224 */ /* 0x000fe200078e0a08 */
[C---:B------:R-:W-:Y:S01]  /*6470*/  ISETP.GT.U32.AND P2, PT, R2.reuse, R242, PT ;  /* 0x000000f20200720c */ /* 0x040fe20003f44070 */
[----:B------:R-:W-:Y:S02]  /*6480*/  IMAD R58, R2, R3, R58 ;  /* 0x00000003023a7224 */ /* 0x000fe400078e023a */
[----:B------:R-:W-:-:S04]  /*6490*/  IMAD.HI.U32 R5, R5, R54, RZ ;  /* 0x0000003605057227 */ /* 0x000fc800078e00ff */
[----:B------:R-:W-:Y:S02]  /*64a0*/  IMAD R56, R2, R19, R56 ;  /* 0x0000001302387224 */ /* 0x000fe400078e0238 */
[--C-:B------:R-:W-:Y:S01]  /*64b0*/  @!P5 IMAD.IADD R66, R66, 0x1, -R2.reuse ;  /* 0x000000014242d824 */ /* 0x100fe200078e0a02 */
[----:B------:R-:W-:Y:S01]  /*64c0*/  ISETP.GT.U32.AND P5, PT, R2, R240, PT ;  /* 0x000000f00200720c */ /* 0x000fe20003fa4070 */
[--C-:B------:R-:W-:Y:S01]  /*64d0*/  @!P1 IMAD.IADD R62, R62, 0x1, -R2.reuse ;  /* 0x000000013e3e9824 */ /* 0x100fe200078e0a02 */
[----:B------:R-:W-:Y:S01]  /*64e0*/  ISETP.GT.U32.AND P1, PT, R2, R238, PT ;  /* 0x000000ee0200720c */ /* 0x000fe20003f24070 */
[--C-:B------:R-:W-:Y:S01]  /*64f0*/  @!P0 IMAD.IADD R10, R10, 0x1, -R2.reuse ;  /* 0x000000010a0a8824 */ /* 0x100fe200078e0a02 */
[----:B------:R-:W-:Y:S01]  /*6500*/  ISETP.GT.U32.AND P0, PT, R2, R58, PT ;  /* 0x0000003a0200720c */ /* 0x000fe20003f04070 */
[----:B------:R-:W-:Y:S02]  /*6510*/  IMAD.MOV R5, RZ, RZ, -R5 ;  /* 0x000000ffff057224 */ /* 0x000fe400078e0a05 */
[----:B------:R-:W-:Y:S01]  /*6520*/  @!P3 IMAD.IADD R64, R64, 0x1, -R2 ;  /* 0x000000014040b824 */ /* 0x000fe200078e0a02 */
[C---:B------:R-:W-:Y:S01]  /*6530*/  ISETP.GT.U32.AND P3, PT, R2.reuse, R56, PT ;  /* 0x000000380200720c */ /* 0x040fe20003f64070 */
[----:B------:R-:W-:-:S02]  /*6540*/  IMAD R54, R2, R5, R54 ;  /* 0x0000000502367224 */ /* 0x000fc400078e0236 */
[--C-:B------:R-:W-:Y:S02]  /*6550*/  @!P2 IMAD.IADD R242, R242, 0x1, -R2.reuse ;  /* 0x00000001f2f2a824 */ /* 0x100fe400078e0a02 */
[--C-:B------:R-:W-:Y:S01]  /*6560*/  @!P6 IMAD.IADD R60, R60, 0x1, -R2.reuse ;  /* 0x000000013c3ce824 */ /* 0x100fe200078e0a02 */
[----:B------:R-:W-:Y:S01]  /*6570*/  ISETP.GT.U32.AND P2, PT, R2, R54, PT ;  /* 0x000000360200720c */ /* 0x000fe20003f44070 */
[--C-:B------:R-:W-:Y:S01]  /*6580*/  @!P5 IMAD.IADD R240, R240, 0x1, -R2.reuse ;  /* 0x00000001f0f0d824 */ /* 0x100fe200078e0a02 */
[----:B------:R-:W-:Y:S01]  /*6590*/  ISETP.GE.AND P6, PT, R43, RZ, PT ;  /* 0x000000ff2b00720c */ /* 0x000fe20003fc6270 */
[--C-:B------:R-:W-:Y:S01]  /*65a0*/  @!P1 IMAD.IADD R238, R238, 0x1, -R2.reuse ;  /* 0x00000001eeee9824 */ /* 0x100fe200078e0a02 */
[----:B------:R-:W-:Y:S01]  /*65b0*/  ISETP.GE.AND P5, PT, R47, RZ, PT ;  /* 0x000000ff2f00720c */ /* 0x000fe20003fa6270 */
[----:B------:R-:W-:Y:S01]  /*65c0*/  IMAD.U32 R3, RZ, RZ, UR5 ;  /* 0x00000005ff037e24 */ /* 0x000fe2000f8e00ff */
[----:B------:R-:W-:Y:S01]  /*65d0*/  ISETP.GE.AND P1, PT, R249, UR6, PT ;  /* 0x00000006f9007c0c */ /* 0x000fe2000bf26270 */
[--C-:B------:R-:W-:Y:S01]  /*65e0*/  @!P0 IMAD.IADD R58, R58, 0x1, -R2.reuse ;  /* 0x000000013a3a8824 */ /* 0x100fe200078e0a02 */
[----:B------:R-:W-:Y:S01]  /*65f0*/  ISETP.GE.AND P0, PT, R45, RZ, PT ;  /* 0x000000ff2d00720c */ /* 0x000fe20003f06270 */
[----:B------:R-:W-:Y:S01]  /*6600*/  @!P3 IMAD.IADD R56, R56, 0x1, -R2 ;  /* 0x000000013838b824 */ /* 0x000fe200078e0a02 */
[----:B------:R-:W-:Y:S01]  /*6610*/  ISETP.GE.AND P3, PT, R49, RZ, PT ;  /* 0x000000ff3100720c */ /* 0x000fe20003f66270 */
[----:B------:R-:W-:Y:S01]  /*6620*/  @!P4 IMAD.MOV R10, RZ, RZ, -R10 ;  /* 0x000000ffff0ac224 */ /* 0x000fe200078e0a0a */
[----:B------:R-:W-:Y:S01]  /*6630*/  SEL R3, R3, RZ, !P1 ;  /* 0x000000ff03037207 */ /* 0x000fe20004800000 */
[----:B------:R-:W-:Y:S01]  /*6640*/  @!P2 IMAD.IADD R54, R54, 0x1, -R2 ;  /* 0x000000013636a824 */ /* 0x000fe200078e0a02 */
[C---:B------:R-:W-:Y:S01]  /*6650*/  ISETP.GT.U32.AND P4, PT, R2.reuse, R240, PT ;  /* 0x000000f00200720c */ /* 0x040fe20003f84070 */
[----:B------:R-:W-:Y:S01]  /*6660*/  @!P6 IMAD.MOV R66, RZ, RZ, -R66 ;  /* 0x000000ffff42e224 */ /* 0x000fe200078e0a42 */
[C---:B------:R-:W-:Y:S01]  /*6670*/  ISETP.GT.U32.AND P1, PT, R2.reuse, R58, PT ;  /* 0x0000003a0200720c */ /* 0x040fe20003f24070 */
[----:B------:R-:W-:Y:S01]  /*6680*/  @!P5 IMAD.MOV R62, RZ, RZ, -R62 ;  /* 0x000000ffff3ed224 */ /* 0x000fe200078e0a3e */
[----:B------:R-:W-:Y:S01]  /*6690*/  ISETP.GE.AND P2, PT, R51, RZ, PT ;  /* 0x000000ff3300720c */ /* 0x000fe20003f46270 */
[----:B------:R-:W-:Y:S01]  /*66a0*/  ULDC.64 UR6, c[0x0][0x218] ;  /* 0x0000860000067ab9 */ /* 0x000fe20000000a00 */
[C---:B------:R-:W-:Y:S01]  /*66b0*/  ISETP.GT.U32.AND P6, PT, R2.reuse, R56, PT ;  /* 0x000000380200720c */ /* 0x040fe20003fc4070 */
[----:B------:R-:W-:Y:S01]  /*66c0*/  @!P0 IMAD.MOV R64, RZ, RZ, -R64 ;  /* 0x000000ffff408224 */ /* 0x000fe200078e0a40 */
[C---:B------:R-:W-:Y:S01]  /*66d0*/  ISETP.GT.U32.AND P5, PT, R2.reuse, R238, PT ;  /* 0x000000ee0200720c */ /* 0x040fe20003fa4070 */
[----:B------:R-:W-:Y:S01]  /*66e0*/  @!P3 IMAD.MOV R60, RZ, RZ, -R60 ;  /* 0x000000ffff3cb224 */ /* 0x000fe200078e0a3c */
[----:B------:R-:W-:Y:S01]  /*66f0*/  ISETP.GT.U32.AND P3, PT, R2, R54, PT ;  /* 0x000000360200720c */ /* 0x000fe20003f64070 */
[----:B------:R-:W-:Y:S01]  /*6700*/  ULDC UR5, c[0x0][0x240] ;  /* 0x0000900000057ab9 */ /* 0x000fe20000000800 */
[----:B------:R-:W-:Y:S01]  /*6710*/  ISETP.NE.U32.AND P0, PT, R3, RZ, PT ;  /* 0x000000ff0300720c */ /* 0x000fe20003f05070 */
[--C-:B------:R-:W-:Y:S01]  /*6720*/  @!P4 IMAD.IADD R240, R240, 0x1, -R2.reuse ;  /* 0x00000001f0f0c824 */ /* 0x100fe200078e0a02 */
[----:B------:R-:W-:Y:S01]  /*6730*/  ISETP.GE.AND P4, PT, R39, RZ, PT ;  /* 0x000000ff2700720c */ /* 0x000fe20003f86270 */
[----:B------:R-:W-:Y:S01]  /*6740*/  @!P1 IMAD.IADD R58, R58, 0x1, -R2 ;  /* 0x000000013a3a9824 */ /* 0x000fe200078e0a02 */
[----:B------:R-:W-:Y:S01]  /*6750*/  ISETP.GE.AND P1, PT, R27, RZ, PT ;  /* 0x000000ff1b00720c */ /* 0x000fe20003f26270 */
[----:B------:R-:W-:Y:S01]  /*6760*/  @!P2 IMAD.MOV R242, RZ, RZ, -R242 ;  /* 0x000000fffff2a224 */ /* 0x000fe200078e0af2 */
[----:B------:R-:W-:Y:S01]  /*6770*/  ISETP.GE.AND P2, PT, R25, RZ, PT ;  /* 0x000000ff1900720c */ /* 0x000fe20003f46270 */
[--C-:B------:R-:W-:Y:S01]  /*6780*/  @!P6 IMAD.IADD R56, R56, 0x1, -R2.reuse ;  /* 0x000000013838e824 */ /* 0x100fe200078e0a02 */
[----:B------:R-:W-:Y:S01]  /*6790*/  ISETP.GE.AND P6, PT, R41, RZ, PT ;  /* 0x000000ff2900720c */ /* 0x000fe20003fc6270 */
[--C-:B------:R-:W-:Y:S01]  /*67a0*/  @!P5 IMAD.IADD R238, R238, 0x1, -R2.reuse ;  /* 0x00000001eeeed824 */ /* 0x100fe200078e0a02 */
[----:B------:R-:W-:Y:S01]  /*67b0*/  ISETP.GE.AND P5, PT, R23, RZ, PT ;  /* 0x000000ff1700720c */ /* 0x000fe20003fa6270 */
[----:B------:R-:W-:Y:S01]  /*67c0*/  @!P3 IMAD.IADD R54, R54, 0x1, -R2 ;  /* 0x000000013636b824 */ /* 0x000fe200078e0a02 */
[----:B------:R-:W-:Y:S01]  /*67d0*/  ISETP.GE.AND P3, PT, R57, RZ, PT ;  /* 0x000000ff3900720c */ /* 0x000fe20003f66270 */
[----:B------:R-:W3:Y:S02]  /*67e0*/  LDC.64 R2, c[0x0][0x238] ;  /* 0x00008e00ff027b82 */ /* 0x000ee40000000a00 */
[----:B------:R-:W-:Y:S01]  /*67f0*/  @!P4 IMAD.MOV R56, RZ, RZ, -R56 ;  /* 0x000000ffff38c224 */ /* 0x000fe200078e0a38 */
[----:B------:R-:W-:Y:S01]  /*6800*/  ISETP.GE.AND P4, PT, R53, RZ, PT ;  /* 0x000000ff3500720c */ /* 0x000fe20003f86270 */
[----:B------:R-:W-:Y:S01]  /*6810*/  @!P1 IMAD.MOV R240, RZ, RZ, -R240 ;  /* 0x000000fffff09224 */ /* 0x000fe200078e0af0 */
[----:B------:R-:W-:Y:S01]  /*6820*/  ISETP.GE.AND P1, PT, R55, RZ, PT ;  /* 0x000000ff3700720c */ /* 0x000fe20003f26270 */
[----:B------:R-:W-:Y:S01]  /*6830*/  @!P2 IMAD.MOV R58, RZ, RZ, -R58 ;  /* 0x000000ffff3aa224 */ /* 0x000fe200078e0a3a */
[----:B------:R-:W-:Y:S01]  /*6840*/  ISETP.NE.AND P2, PT, R59, RZ, PT ;  /* 0x000000ff3b00720c */ /* 0x000fe20003f45270 */
[----:B------:R-:W-:-:S02]  /*6850*/  @!P6 IMAD.MOV R238, RZ, RZ, -R238 ;  /* 0x000000ffffeee224 */ /* 0x000fc400078e0aee */
[----:B------:R-:W-:Y:S01]  /*6860*/  @!P5 IMAD.MOV R54, RZ, RZ, -R54 ;  /* 0x000000ffff36d224 */ /* 0x000fe200078e0a36 */
[C---:B------:R-:W-:Y:S01]  /*6870*/  SEL R201, R237.reuse, R34, !P2 ;  /* 0x00000022edc97207 */ /* 0x040fe20005000000 */
[----:B------:R-:W-:Y:S01]  /*6880*/  @!P3 IMAD.MOV R52, RZ, RZ, -R52 ;  /* 0x000000ffff34b224 */ /* 0x000fe200078e0a34 */
[C---:B------:R-:W-:Y:S02]  /*6890*/  SEL R207, R237.reuse, R30, !P2 ;  /* 0x0000001eedcf7207 */ /* 0x040fe40005000000 */
[C---:B------:R-:W-:Y:S01]  /*68a0*/  SEL R205, R237.reuse, R28, !P2 ;  /* 0x0000001cedcd7207 */ /* 0x040fe20005000000 */
[----:B------:R-:W-:Y:S01]  /*68b0*/  @!P4 IMAD.MOV R48, RZ, RZ, -R48 ;  /* 0x000000ffff30c224 */ /* 0x000fe200078e0a30 */
[C---:B------:R-:W-:Y:S01]  /*68c0*/  SEL R203, R237.reuse, R32, !P2 ;  /* 0x00000020edcb7207 */ /* 0x040fe20005000000 */
[----:B------:R-:W-:Y:S01]  /*68d0*/  @!P1 IMAD.MOV R50, RZ, RZ, -R50 ;  /* 0x000000ffff329224 */ /* 0x000fe200078e0a32 */
[----:B------:R-:W-:Y:S01]  /*68e0*/  SEL R199, R237, R36, !P2 ;  /* 0x00000024edc77207 */ /* 0x000fe20005000000 */
[----:B------:R-:W-:Y:S01]  /*68f0*/  IMAD R207, R207, UR9, RZ ;  /* 0x00000009cfcf7c24 */ /* 0x000fe2000f8e02ff */
        /* <DEDUP_REMOVED lines=10> */
[C---:B------:R-:W-:Y:S01]  /*69a0*/  SEL R28, R237.reuse, R15, !P2 ;  /* 0x0000000fed1c7207 */ /* 0x040fe20005000000 */
[----:B------:R-:W-:Y:S01]  /*69b0*/  ULDC UR10, c[0x0][0x240] ;  /* 0x00009000000a7ab9 */ /* 0x000fe20000000800 */
[----:B------:R-:W-:-:S02]  /*69c0*/  SEL R9, R237, R4, !P2 ;  /* 0x00000004ed097207 */ /* 0x000fc40005000000 */
[C---:B------:R-:W-:Y:S02]  /*69d0*/  SEL R195, R237.reuse, R88, !P2 ;  /* 0x00000058edc37207 */ /* 0x040fe40005000000 */
[C---:B------:R-:W-:Y:S02]  /*69e0*/  SEL R193, R237.reuse, R90, !P2 ;  /* 0x0000005aedc17207 */ /* 0x040fe40005000000 */
        /* <DEDUP_REMOVED lines=133> */
[C---:B--2---:R-:W-:Y:S01]  /*7240*/  SEL R57, R237.reuse, R226, !P2 ;  /* 0x000000e2ed397207 */ /* 0x044fe20005000000 */
[----:B------:R-:W-:Y:S01]  /*7250*/  ULDC UR59, c[0x0][0x240] ;  /* 0x00009000003b7ab9 */ /* 0x000fe20000000800 */
[C---:B----4-:R-:W-:Y:S01]  /*7260*/  SEL R55, R237.reuse, R228, !P2 ;  /* 0x000000e4ed377207 */ /* 0x050fe20005000000 */
[----:B------:R-:W-:Y:S01]  /*7270*/  ULDC UR50, c[0x0][0x240] ;  /* 0x0000900000327ab9 */ /* 0x000fe20000000800 */
[C---:B-1----:R-:W-:Y:S01]  /*7280*/  SEL R53, R237.reuse, R232, !P2 ;  /* 0x000000e8ed357207 */ /* 0x042fe20005000000 */
[----:B------:R-:W-:Y:S01]  /*7290*/  ULDC UR58, c[0x0][0x240] ;  /* 0x00009000003a7ab9 */ /* 0x000fe20000000800 */
[----:B------:R-:W-:Y:S01]  /*72a0*/  SEL R51, R237, R230, !P2 ;  /* 0x000000e6ed337207 */ /* 0x000fe20005000000 */
[----:B------:R-:W-:Y:S01]  /*72b0*/  IMAD R55, R55, UR56, RZ ;  /* 0x0000003837377c24 */ /* 0x000fe2000f8e02ff */
[C---:B------:R-:W-:Y:S01]  /*72c0*/  SEL R49, R237.reuse, R244, !P2 ;  /* 0x000000f4ed317207 */ /* 0x040fe20005000000 */
[----:B------:R-:W-:Y:S01]  /*72d0*/  IMAD.MOV.U32 R244, RZ, RZ, R6 ;  /* 0x000000fffff47224 */ /* 0x000fe200078e0006 */
        /* <DEDUP_REMOVED lines=14> */
[C---:B------:R-:W-:Y:S01]  /*73c0*/  SEL R35, R237.reuse, R35, !P2 ;  /* 0x00000023ed237207 */ /* 0x040fe20005000000 */
[----:B------:R-:W-:Y:S01]  /*73d0*/  ULDC UR53, c[0x0][0x240] ;  /* 0x0000900000357ab9 */ /* 0x000fe20000000800 */
[C---:B------:R-:W-:Y:S01]  /*73e0*/  SEL R33, R237.reuse, R33, !P2 ;  /* 0x00000021ed217207 */ /* 0x040fe20005000000 */
[----:B------:R-:W-:Y:S01]  /*73f0*/  ULDC UR44, c[0x0][0x240] ;  /* 0x00009000002c7ab9 */ /* 0x000fe20000000800 */
[C---:B------:R-:W-:Y:S01]  /*7400*/  SEL R31, R237.reuse, R31, !P2 ;  /* 0x0000001fed1f7207 */ /* 0x040fe20005000000 */
[----:B------:R-:W-:Y:S01]  /*7410*/  ULDC UR55, c[0x0][0x240] ;  /* 0x0000900000377ab9 */ /* 0x000fe20000000800 */
        /* <DEDUP_REMOVED lines=30> */
[C---:B------:R-:W-:Y:S01]  /*7600*/  SEL R11, R237.reuse, R72, !P2 ;  /* 0x00000048ed0b7207 */ /* 0x040fe20005000000 */
        /* <DEDUP_REMOVED lines=21> */
[C---:B------:R-:W-:Y:S01]  /*7760*/  SEL R242, R237.reuse, R242, !P2 ;  /* 0x000000f2edf27207 */ /* 0x040fe20005000000 */
[----:B------:R-:W-:Y:S01]  /*7770*/  IMAD R36, R36, UR45, RZ ;  /* 0x0000002d24247c24 */ /* 0x000fe2000f8e02ff */
[C---:B------:R-:W-:Y:S01]  /*7780*/  SEL R241, R237.reuse, R58, !P2 ;  /* 0x0000003aedf17207 */ /* 0x040fe20005000000 */
[----:B------:R-:W-:Y:S01]  /*7790*/  IMAD R32, R32, UR41, RZ ;  /* 0x0000002920207c24 */ /* 0x000fe2000f8e02ff */
[----:B------:R-:W-:Y:S01]  /*77a0*/  SEL R240, R237, R240, !P2 ;  /* 0x000000f0edf07207 */ /* 0x000fe20005000000 */
[----:B------:R-:W-:Y:S01]  /*77b0*/  IMAD R23, R23, UR34, RZ ;  /* 0x0000002217177c24 */ /* 0x000fe2000f8e02ff */
[C---:B------:R-:W-:Y:S01]  /*77c0*/  SEL R239, R237.reuse, R56, !P2 ;  /* 0x00000038edef7207 */ /* 0x040fe20005000000 */
[----:B------:R-:W1:Y:S01]  /*77d0*/  LDC R246, c[0x0][0x230] ;  /* 0x00008c00fff67b82 */ /* 0x000e620000000800 */
[C---:B------:R-:W-:Y:S01]  /*77e0*/  SEL R238, R237.reuse, R238, !P2 ;  /* 0x000000eeedee7207 */ /* 0x040fe20005000000 */
[----:B------:R-:W-:Y:S01]  /*77f0*/  IMAD R34, R34, UR43, RZ ;  /* 0x0000002b22227c24 */ /* 0x000fe2000f8e02ff */
[----:B------:R-:W-:Y:S01]  /*7800*/  SEL R237, R237, R54, !P2 ;  /* 0x00000036eded7207 */ /* 0x000fe20005000000 */
[----:B---3--:R-:W-:Y:S01]  /*7810*/  IMAD R54, R249, R3, RZ ;  /* 0x00000003f9367224 */ /* 0x008fe200078e02ff */
[----:B------:R-:W-:Y:S01]  /*7820*/  ISETP.GE.AND P5, PT, R219, RZ, PT ;  /* 0x000000ffdb00720c */ /* 0x000fe20003fa6270 */
[----:B------:R-:W-:Y:S01]  /*7830*/  ULDC UR32, c[0x0][0x240] ;  /* 0x0000900000207ab9 */ /* 0x000fe20000000800 */
[----:B------:R-:W-:Y:S01]  /*7840*/  ISETP.GE.AND P4, PT, R211, RZ, PT ;  /* 0x000000ffd300720c */ /* 0x000fe20003f86270 */
[----:B------:R-:W-:Y:S01]  /*7850*/  IMAD R31, R31, UR40, RZ ;  /* 0x000000281f1f7c24 */ /* 0x000fe2000f8e02ff */
[----:B------:R-:W-:Y:S01]  /*7860*/  ISETP.GE.AND P2, PT, R217, RZ, PT ;  /* 0x000000ffd900720c */ /* 0x000fe20003f46270 */
[----:B------:R-:W-:Y:S01]  /*7870*/  ULDC UR39, c[0x0][0x240] ;  /* 0x0000900000277ab9 */ /* 0x000fe20000000800 */
[----:B------:R-:W-:Y:S01]  /*7880*/  ISETP.GE.AND P3, PT, R215, RZ, PT ;  /* 0x000000ffd700720c */ /* 0x000fe20003f66270 */
[----:B------:R-:W-:Y:S01]  /*7890*/  ULDC UR35, c[0x0][0x240] ;  /* 0x0000900000237ab9 */ /* 0x000fe20000000800 */
[----:B------:R-:W-:Y:S01]  /*78a0*/  ISETP.GE.AND P1, PT, R213, RZ, PT ;  /* 0x000000ffd500720c */ /* 0x000fe20003f26270 */
[----:B------:R-:W-:Y:S01]  /*78b0*/  ULDC UR28, c[0x0][0x240] ;  /* 0x00009000001c7ab9 */ /* 0x000fe20000000800 */
[----:B------:R-:W-:Y:S01]  /*78c0*/  LOP3.LUT R3, RZ, R209, RZ, 0x33, !PT ;  /* 0x000000d1ff037212 */ /* 0x000fe200078e33ff */
[----:B------:R-:W-:Y:S01]  /*78d0*/  ULDC UR37, c[0x0][0x240] ;  /* 0x0000900000257ab9 */ /* 0x000fe20000000800 */
[----:B------:R-:W-:Y:S01]  /*78e0*/  IMAD R21, R21, UR32, RZ ;  /* 0x0000002015157c24 */ /* 0x000fe2000f8e02ff */
[----:B------:R-:W-:Y:S01]  /*78f0*/  ULDC UR61, c[0x0][0x240] ;  /* 0x00009000003d7ab9 */ /* 0x000fe20000000800 */
[----:B------:R-:W-:Y:S01]  /*7900*/  @!P5 IMAD.MOV R46, RZ, RZ, -R46 ;  /* 0x000000ffff2ed224 */ /* 0x000fe200078e0a2e */
[----:B------:R-:W-:Y:S01]  /*7910*/  ISETP.NE.AND P5, PT, R209, RZ, PT ;  /* 0x000000ffd100720c */ /* 0x000fe20003fa5270 */
[----:B------:R-:W-:Y:S01]  /*7920*/  @!P4 IMAD.MOV R0, RZ, RZ, -R0 ;  /* 0x000000ffff00c224 */ /* 0x000fe200078e0a00 */
[----:B------:R-:W-:Y:S01]  /*7930*/  ULDC UR26, c[0x0][0x240] ;  /* 0x00009000001a7ab9 */ /* 0x000fe20000000800 */
[----:B------:R-:W-:Y:S01]  /*7940*/  @!P2 IMAD.MOV R44, RZ, RZ, -R44 ;  /* 0x000000ffff2ca224 */ /* 0x000fe200078e0a2c */
[----:B------:R-:W-:Y:S01]  /*7950*/  LEA R6, P2, R54, UR6, 0x2 ;  /* 0x0000000636067c11 */ /* 0x000fe2000f8410ff */
[----:B------:R-:W-:Y:S01]  /*7960*/  @!P3 IMAD.MOV R42, RZ, RZ, -R42 ;  /* 0x000000ffff2ab224 */ /* 0x000fe200078e0a2a */
[C---:B------:R-:W-:Y:S01]  /*7970*/  SEL R236, R3.reuse, R0, !P5 ;  /* 0x0000000003ec7207 */ /* 0x040fe20006800000 */
[----:B------:R-:W-:Y:S01]  /*7980*/  @!P1 IMAD.MOV R244, RZ, RZ, -R244 ;  /* 0x000000fffff49224 */ /* 0x000fe200078e0af4 */
        /* <DEDUP_REMOVED lines=10> */
[C---:B------:R-:W-:Y:S01]  /*7a30*/  SEL R234, R3.reuse, R42, !P5 ;  /* 0x0000002a03ea7207 */ /* 0x040fe20006800000 */
[----:B------:R-:W-:Y:S01]  /*7a40*/  IMAD R26, R26, UR35, RZ ;  /* 0x000000231a1a7c24 */ /* 0x000fe2000f8e02ff */
[----:B------:R-:W-:Y:S01]  /*7a50*/  SEL R244, R3, R244, !P5 ;  /* 0x000000f403f47207 */ /* 0x000fe20006800000 */
[----:B------:R-:W-:Y:S01]  /*7a60*/  IMAD R16, R16, UR28, RZ ;  /* 0x0000001c10107c24 */ /* 0x000fe2000f8e02ff */
[----:B------:R-:W-:Y:S01]  /*7a70*/  LEA.HI.X.SX32 R0, R54, UR7, 0x2, P2 ;  /* 0x0000000736007c11 */ /* 0x000fe200090f16ff */
[----:B------:R-:W-:Y:S01]  /*7a80*/  ULDC UR7, c[0x0][0x240] ;  /* 0x0000900000077ab9 */ /* 0x000fe20000000800 */
[-C--:B------:R-:W-:Y:S01]  /*7a90*/  LEA R208, P1, R207, R6.reuse, 0x2 ;  /* 0x00000006cfd07211 */ /* 0x080fe200078210ff */
[----:B------:R-:W-:Y:S01]  /*7aa0*/  IMAD R179, R179, UR7, RZ ;  /* 0x00000007b3b37c24 */ /* 0x000fe2000f8e02ff */
[-C--:B------:R-:W-:Y:S01]  /*7ab0*/  LEA R226, P5, R205, R6.reuse, 0x2 ;  /* 0x00000006cde27211 */ /* 0x080fe200078a10ff */
[----:B------:R-:W-:Y:S01]  /*7ac0*/  ULDC UR7, c[0x0][0x240] ;  /* 0x0000900000077ab9 */ /* 0x000fe20000000800 */
[----:B------:R-:W-:Y:S01]  /*7ad0*/  LEA R214, P3, R199, R6, 0x2 ;  /* 0x00000006c7d67211 */ /* 0x000fe200078610ff */
[----:B------:R-:W-:Y:S01]  /*7ae0*/  IMAD R67, R67, UR7, RZ ;  /* 0x0000000743437c24 */ /* 0x000fe2000f8e02ff */
[----:B------:R-:W-:Y:S01]  /*7af0*/  LEA.HI.X.SX32 R209, R207, R0, 0x2, P1 ;  /* 0x00000000cfd17211 */ /* 0x000fe200008f16ff */
[----:B------:R-:W-:Y:S01]  /*7b00*/  IMAD R28, R28, UR37, RZ ;  /* 0x000000251c1c7c24 */ /* 0x000fe2000f8e02ff */
[----:B------:R-:W-:Y:S01]  /*7b10*/  LEA R218, P1, R203, R6, 0x2 ;  /* 0x00000006cbda7211 */ /* 0x000fe200078210ff */
[----:B------:R-:W-:Y:S01]  /*7b20*/  IMAD R25, R25, UR61, RZ ;  /* 0x0000003d19197c24 */ /* 0x000fe2000f8e02ff */
[----:B------:R-:W-:Y:S01]  /*7b30*/  LEA.HI.X.SX32 R227, R205, R0, 0x2, P5 ;  /* 0x00000000cde37211 */ /* 0x000fe200028f16ff */
[----:B------:R2:W-:Y:S01]  /*7b40*/  STL.64 [R1+0x80], R208 ;  /* 0x000080d001007387 */ /* 0x0005e20000100a00 */
[-C--:B------:R-:W-:Y:S01]  /*7b50*/  LEA R216, P2, R201, R6.reuse, 0x2 ;  /* 0x00000006c9d87211 */ /* 0x080fe200078410ff */
[----:B------:R-:W-:Y:S01]  /*7b60*/  ULDC UR60, c[0x0][0x240] ;  /* 0x00009000003c7ab9 */ /* 0x000fe20000000800 */
[----:B------:R-:W-:Y:S01]  /*7b70*/  LEA R210, P5, R195, R6, 0x2 ;  /* 0x00000006c3d27211 */ /* 0x000fe200078a10ff */
[----:B------:R3:W-:Y:S01]  /*7b80*/  STL.64 [R1+0x3ab0], R226 ;  /* 0x003ab0e201007387 */ /* 0x0007e20000100a00 */
[----:B-----5:R-:W-:Y:S01]  /*7b90*/  LEA.HI.X.SX32 R215, R199, R0, 0x2, P3 ;  /* 0x00000000c7d77211 */ /* 0x020fe200018f16ff */
[----:B------:R-:W-:Y:S01]  /*7ba0*/  ULDC UR31, c[0x0][0x240] ;  /* 0x00009000001f7ab9 */ /* 0x000fe20000000800 */
[-C--:B------:R-:W-:Y:S01]  /*7bb0*/  LEA R200, P3, R187, R6.reuse, 0x2 ;  /* 0x00000006bbc87211 */ /* 0x080fe200078610ff */
[----:B------:R-:W-:Y:S01]  /*7bc0*/  ULDC UR22, c[0x0][0x240] ;  /* 0x0000900000167ab9 */ /* 0x000fe20000000800 */
[----:B------:R-:W-:Y:S01]  /*7bd0*/  LEA R212, P4, R197, R6, 0x2 ;  /* 0x00000006c5d47211 */ /* 0x000fe200078810ff */
[----:B------:R-:W-:Y:S01]  /*7be0*/  ULDC UR33, c[0x0][0x240] ;  /* 0x0000900000217ab9 */ /* 0x000fe20000000800 */
[----:B------:R-:W-:Y:S01]  /*7bf0*/  LEA.HI.X.SX32 R219, R203, R0, 0x2, P1 ;  /* 0x00000000cbdb7211 */ /* 0x000fe200008f16ff */
[----:B------:R-:W-:Y:S01]  /*7c00*/  IMAD R13, R13, UR26, RZ ;  /* 0x0000001a0d0d7c24 */ /* 0x000fe2000f8e02ff */
[----:B--2---:R-:W-:Y:S01]  /*7c10*/  LEA R208, P6, R193, R6, 0x2 ;  /* 0x00000006c1d07211 */ /* 0x004fe200078c10ff */
[----:B------:R-:W-:Y:S01]  /*7c20*/  ULDC UR30, c[0x0][0x240] ;  /* 0x00009000001e7ab9 */ /* 0x000fe20000000800 */
[-C--:B------:R-:W-:Y:S01]  /*7c30*/  LEA.HI.X.SX32 R217, R201, R0.reuse, 0x2, P2 ;  /* 0x00000000c9d97211 */ /* 0x080fe200010f16ff */
[----:B------:R-:W-:Y:S01]  /*7c40*/  STL.64 [R1+0x78], R218 ;  /* 0x000078da01007387 */ /* 0x000fe20000100a00 */
[----:B------:R-:W-:Y:S01]  /*7c50*/  LEA.HI.X.SX32 R211, R195, R0, 0x2, P5 ;  /* 0x00000000c3d37211 */ /* 0x000fe200028f16ff */
[----:B------:R-:W-:Y:S01]  /*7c60*/  IMAD R24, R24, UR60, RZ ;  /* 0x0000003c18187c24 */ /* 0x000fe2000f8e02ff */
[-C--:B------:R-:W-:Y:S01]  /*7c70*/  LEA R204, P1, R191, R6.reuse, 0x2 ;  /* 0x00000006bfcc7211 */ /* 0x080fe200078210ff */
[----:B------:R2:W-:Y:S01]  /*7c80*/  STL.64 [R1+0x70], R216 ;  /* 0x000070d801007387 */ /* 0x0005e20000100a00 */
[----:B------:R-:W-:Y:S01]  /*7c90*/  LEA R196, P5, R183, R6, 0x2 ;  /* 0x00000006b7c47211 */ /* 0x000fe200078a10ff */
[----:B------:R-:W-:Y:S01]  /*7ca0*/  IMAD R20, R20, UR31, RZ ;  /* 0x0000001f14147c24 */ /* 0x000fe2000f8e02ff */
[----:B------:R-:W-:Y:S01]  /*7cb0*/  LEA.HI.X.SX32 R201, R187, R0, 0x2, P3 ;  /* 0x00000000bbc97211 */ /* 0x000fe200018f16ff */
[----:B------:R-:W-:Y:S01]  /*7cc0*/  STL.64 [R1+0x68], R214 ;  /* 0x000068d601007387 */ /* 0x000fe20000100a00 */
[----:B------:R-:W-:Y:S01]  /*7cd0*/  LEA R202, P2, R189, R6, 0x2 ;  /* 0x00000006bdca7211 */ /* 0x000fe200078410ff */
[----:B------:R-:W-:Y:S01]  /*7ce0*/  IMAD R7, R7, UR22, RZ ;  /* 0x0000001607077c24 */ /* 0x000fe2000f8e02ff */
[----:B------:R-:W-:Y:S01]  /*7cf0*/  LEA.HI.X.SX32 R213, R197, R0, 0x2, P4 ;  /* 0x00000000c5d57211 */ /* 0x000fe200020f16ff */
[----:B------:R-:W-:Y:S01]  /*7d00*/  IMAD R22, R22, UR33, RZ ;  /* 0x0000002116167c24 */ /* 0x000fe2000f8e02ff */
[-C--:B---3--:R-:W-:Y:S01]  /*7d10*/  LEA R226, P3, R175, R6.reuse, 0x2 ;  /* 0x00000006afe27211 */ /* 0x088fe200078610ff */
[----:B------:R-:W-:Y:S01]  /*7d20*/  ULDC UR20, c[0x0][0x240] ;  /* 0x0000900000147ab9 */ /* 0x000fe20000000800 */
[----:B------:R-:W-:Y:S01]  /*7d30*/  LEA R198, P4, R185, R6, 0x2 ;  /* 0x00000006b9c67211 */ /* 0x000fe200078810ff */
[----:B------:R3:W-:Y:S01]  /*7d40*/  STL.64 [R1+0x60], R212 ;  /* 0x000060d401007387 */ /* 0x0007e20000100a00 */
[-C--:B------:R-:W-:Y:S01]  /*7d50*/  LEA.HI.X.SX32 R209, R193, R0.reuse, 0x2, P6 ;  /* 0x00000000c1d17211 */ /* 0x080fe200030f16ff */
[----:B------:R-:W-:Y:S01]  /*7d60*/  IMAD R18, R18, UR30, RZ ;  /* 0x0000001e12127c24 */ /* 0x000fe2000f8e02ff */
[-C--:B------:R-:W-:Y:S01]  /*7d70*/  LEA.HI.X.SX32 R205, R191, R0.reuse, 0x2, P1 ;  /* 0x00000000bfcd7211 */ /* 0x080fe200008f16ff */
[----:B------:R-:W-:Y:S01]  /*7d80*/  STL.64 [R1+0x58], R210 ;  /* 0x000058d201007387 */ /* 0x000fe20000100a00 */
[----:B------:R-:W-:Y:S01]  /*7d90*/  LEA.HI.X.SX32 R197, R183, R0, 0x2, P5 ;  /* 0x00000000b7c57211 */ /* 0x000fe200028f16ff */
[----:B------:R-:W-:Y:S01]  /*7da0*/  ULDC UR25, c[0x0][0x240] ;  /* 0x0000900000197ab9 */ /* 0x000fe20000000800 */
[----:B------:R-:W-:Y:S01]  /*7db0*/  LEA R194, P6, R181, R6, 0x2 ;  /* 0x00000006b5c27211 */ /* 0x000fe200078c10ff */
[----:B------:R-:W-:Y:S01]  /*7dc0*/  STL.64 [R1+0x50], R208 ;  /* 0x000050d001007387 */ /* 0x000fe20000100a00 */
[----:B------:R-:W-:Y:S01]  /*7dd0*/  LEA.HI.X.SX32 R203, R189, R0, 0x2, P2 ;  /* 0x00000000bdcb7211 */ /* 0x000fe200010f16ff */
[----:B------:R-:W-:Y:S01]  /*7de0*/  ULDC UR16, c[0x0][0x240] ;  /* 0x0000900000107ab9 */ /* 0x000fe20000000800 */
[----:B------:R-:W-:Y:S01]  /*7df0*/  LEA R224, P5, R171, R6, 0x2 ;  /* 0x00000006abe07211 */ /* 0x000fe200078a10ff */
[----:B------:R4:W-:Y:S01]  /*7e00*/  STL.64 [R1+0x48], R204 ;  /* 0x000048cc01007387 */ /* 0x0009e20000100a00 */
[----:B------:R-:W-:Y:S01]  /*7e10*/  LEA.HI.X.SX32 R227, R175, R0, 0x2, P3 ;  /* 0x00000000afe37211 */ /* 0x000fe200018f16ff */
[----:B------:R-:W-:Y:S01]  /*7e20*/  ULDC UR29, c[0x0][0x240] ;  /* 0x00009000001d7ab9 */ /* 0x000fe20000000800 */
[-C--:B------:R-:W-:Y:S01]  /*7e30*/  LEA R192, P1, R179, R6.reuse, 0x2 ;  /* 0x00000006b3c07211 */ /* 0x080fe200078210ff */
[----:B------:R-:W-:Y:S01]  /*7e40*/  STL.64 [R1+0x40], R202 ;  /* 0x000040ca01007387 */ /* 0x000fe20000100a00 */
[----:B--2---:R-:W-:Y:S01]  /*7e50*/  LEA R216, P3, R163, R6, 0x2 ;  /* 0x00000006a3d87211 */ /* 0x004fe200078610ff */
[----:B------:R-:W-:Y:S01]  /*7e60*/  ULDC UR27, c[0x0][0x240] ;  /* 0x00009000001b7ab9 */ /* 0x000fe20000000800 */
[-C--:B------:R-:W-:Y:S01]  /*7e70*/  LEA.HI.X.SX32 R199, R185, R0.reuse, 0x2, P4 ;  /* 0x00000000b9c77211 */ /* 0x080fe200020f16ff */
[----:B------:R2:W-:Y:S01]  /*7e80*/  STL.64 [R1+0x38], R200 ;  /* 0x000038c801007387 */ /* 0x0005e20000100a00 */
[-C--:B------:R-:W-:Y:S01]  /*7e90*/  LEA.HI.X.SX32 R195, R181, R0.reuse, 0x2, P6 ;  /* 0x00000000b5c37211 */ /* 0x080fe200030f16ff */
[----:B------:R-:W-:Y:S01]  /*7ea0*/  IMAD R3, R40, UR20, RZ ;  /* 0x0000001428037c24 */ /* 0x000fe2000f8e02ff */
[-C--:B------:R-:W-:Y:S01]  /*7eb0*/  LEA.HI.X.SX32 R225, R171, R0.reuse, 0x2, P5 ;  /* 0x00000000abe17211 */ /* 0x080fe200028f16ff */
[----:B------:R-:W-:Y:S01]  /*7ec0*/  STL.64 [R1+0x30], R198 ;  /* 0x000030c601007387 */ /* 0x000fe20000100a00 */
[----:B------:R-:W-:Y:S01]  /*7ed0*/  LEA.HI.X.SX32 R193, R179, R0, 0x2, P1 ;  /* 0x00000000b3c17211 */ /* 0x000fe200008f16ff */
[----:B------:R-:W-:Y:S01]  /*7ee0*/  ULDC UR24, c[0x0][0x240] ;  /* 0x0000900000187ab9 */ /* 0x000fe20000000800 */
[----:B---3--:R-:W-:Y:S01]  /*7ef0*/  LEA R212, P5, R159, R6, 0x2 ;  /* 0x000000069fd47211 */ /* 0x008fe200078a10ff */
[----:B------:R-:W-:Y:S01]  /*7f00*/  STL.64 [R1+0x28], R196 ;  /* 0x000028c401007387 */ /* 0x000fe20000100a00 */
[----:B------:R-:W-:Y:S01]  /*7f10*/  LEA.HI.X.SX32 R217, R163, R0, 0x2, P3 ;  /* 0x00000000a3d97211 */ /* 0x000fe200018f16ff */
[----:B------:R-:W-:Y:S01]  /*7f20*/  IMAD R12, R12, UR25, RZ ;  /* 0x000000190c0c7c24 */ /* 0x000fe2000f8e02ff */
[-C--:B------:R-:W-:Y:S01]  /*7f30*/  LEA R190, P2, R177, R6.reuse, 0x2 ;  /* 0x00000006b1be7211 */ /* 0x080fe200078410ff */
[----:B------:R-:W-:Y:S01]  /*7f40*/  STL.64 [R1+0x20], R194 ;  /* 0x000020c201007387 */ /* 0x000fe20000100a00 */
[-C--:B------:R-:W-:Y:S01]  /*7f50*/  LEA R222, P6, R169, R6.reuse, 0x2 ;  /* 0x00000006a9de7211 */ /* 0x080fe200078c10ff */
[----:B------:R-:W-:Y:S01]  /*7f60*/  IMAD R15, R15, UR16, RZ ;  /* 0x000000100f0f7c24 */ /* 0x000fe2000f8e02ff */
[-C--:B----4-:R-:W-:Y:S01]  /*7f70*/  LEA R204, P3, R151, R6.reuse, 0x2 ;  /* 0x0000000697cc7211 */ /* 0x090fe200078610ff */
[----:B------:R3:W-:Y:S01]  /*7f80*/  STL.64 [R1+0x18], R192 ;  /* 0x000018c001007387 */ /* 0x0007e20000100a00 */
[-C--:B------:R-:W-:Y:S01]  /*7f90*/  LEA R186, P4, R173, R6.reuse, 0x2 ;  /* 0x00000006adba7211 */ /* 0x080fe200078810ff */
[----:B------:R-:W-:Y:S01]  /*7fa0*/  IMAD R17, R17, UR29, RZ ;  /* 0x0000001d11117c24 */ /* 0x000fe2000f8e02ff */
[----:B------:R-:W-:Y:S01]  /*7fb0*/  LEA R220, P1, R167, R6, 0x2 ;  /* 0x00000006a7dc7211 */ /* 0x000fe200078210ff */
[----:B------:R-:W-:Y:S01]  /*7fc0*/  IMAD R14, R14, UR27, RZ ;  /* 0x0000001b0e0e7c24 */ /* 0x000fe2000f8e02ff */
[-C--:B------:R-:W-:Y:S01]  /*7fd0*/  LEA.HI.X.SX32 R213, R159, R0.reuse, 0x2, P5 ;  /* 0x000000009fd57211 */ /* 0x080fe200028f16ff */
[----:B------:R-:W-:Y:S01]  /*7fe0*/  ULDC UR14, c[0x0][0x240] ;  /* 0x00009000000e7ab9 */ /* 0x000fe20000000800 */
[-C--:B------:R-:W-:Y:S01]  /*7ff0*/  LEA.HI.X.SX32 R191, R177, R0.reuse, 0x2, P2 ;  /* 0x00000000b1bf7211 */ /* 0x080fe200010f16ff */
[----:B------:R-:W-:Y:S01]  /*8000*/  IMAD R11, R11, UR24, RZ ;  /* 0x000000180b0b7c24 */ /* 0x000fe2000f8e02ff */
[----:B------:R-:W-:Y:S01]  /*8010*/  LEA.HI.X.SX32 R223, R169, R0, 0x2, P6 ;  /* 0x00000000a9df7211 */ /* 0x000fe200030f16ff */
[----:B------:R-:W-:Y:S01]  /*8020*/  ULDC UR10, c[0x0][0x240] ;  /* 0x00009000000a7ab9 */ /* 0x000fe20000000800 */
[----:B--2---:R-:W-:Y:S01]  /*8030*/  LEA R200, P5, R147, R6, 0x2 ;  /* 0x0000000693c87211 */ /* 0x004fe200078a10ff */
[----:B------:R-:W-:Y:S01]  /*8040*/  STL.64 [R1+0x10], R190 ;  /* 0x000010be01007387 */ /* 0x000fe20000100a00 */
[----:B------:R-:W-:Y:S01]  /*8050*/  LEA.HI.X.SX32 R205, R151, R0, 0x2, P3 ;  /* 0x0000000097cd7211 */ /* 0x000fe200018f16ff */
[----:B------:R-:W-:Y:S01]  /*8060*/  ULDC UR23, c[0x0][0x240] ;  /* 0x0000900000177ab9 */ /* 0x000fe20000000800 */
[----:B------:R-:W-:Y:S01]  /*8070*/  LEA R218, P2, R165, R6, 0x2 ;  /* 0x00000006a5da7211 */ /* 0x000fe200078410ff */
[----:B------:R-:W-:Y:S01]  /*8080*/  STL.64 [R1+0x8], R226 ;  /* 0x000008e201007387 */ /* 0x000fe20000100a00 */
[----:B------:R-:W-:Y:S01]  /*8090*/  LEA.HI.X.SX32 R187, R173, R0, 0x2, P4 ;  /* 0x00000000adbb7211 */ /* 0x000fe200020f16ff */
[----:B------:R-:W-:Y:S01]  /*80a0*/  ULDC UR21, c[0x0][0x240] ;  /* 0x0000900000157ab9 */ /* 0x000fe20000000800 */
[-C--:B------:R-:W-:Y:S01]  /*80b0*/  LEA R210, P6, R157, R6.reuse, 0x2 ;  /* 0x000000069dd27211 */ /* 0x080fe200078c10ff */
[----:B------:R-:W-:Y:S01]  /*80c0*/  STL.64 [R1+0x3ab8], R226 ;  /* 0x003ab8e201007387 */ /* 0x000fe20000100a00 */
[-C--:B---3--:R-:W-:Y:S01]  /*80d0*/  LEA R192, P3, R139, R6.reuse, 0x2 ;  /* 0x000000068bc07211 */ /* 0x088fe200078610ff */
[----:B------:R-:W-:Y:S01]  /*80e0*/  IMAD R233, R233, UR14, RZ ;  /* 0x0000000ee9e97c24 */ /* 0x000fe2000f8e02ff */
[----:B------:R-:W-:Y:S01]  /*80f0*/  LEA R214, P4, R161, R6, 0x2 ;  /* 0x00000006a1d67211 */ /* 0x000fe200078810ff */
[----:B------:R2:W-:Y:S01]  /*8100*/  STL.64 [R1], R186 ;  /* 0x000000ba01007387 */ /* 0x0005e20000100a00 */
[----:B------:R-:W-:Y:S01]  /*8110*/  LEA.HI.X.SX32 R221, R167, R0, 0x2, P1 ;  /* 0x00000000a7dd7211 */ /* 0x000fe200008f16ff */
[----:B------:R-:W-:Y:S01]  /*8120*/  ULDC UR19, c[0x0][0x240] ;  /* 0x0000900000137ab9 */ /* 0x000fe20000000800 */
[----:B------:R-:W-:Y:S01]  /*8130*/  LEA R208, P1, R155, R6, 0x2 ;  /* 0x000000069bd07211 */ /* 0x000fe200078210ff */
[----:B------:R-:W-:Y:S01]  /*8140*/  STL.64 [R1+0x3ad8], R224 ;  /* 0x003ad8e001007387 */ /* 0x000fe20000100a00 */
[-C--:B------:R-:W-:Y:S01]  /*8150*/  LEA.HI.X.SX32 R201, R147, R0.reuse, 0x2, P5 ;  /* 0x0000000093c97211 */ /* 0x080fe200028f16ff */
[----:B------:R-:W-:Y:S01]  /*8160*/  ULDC UR18, c[0x0][0x240] ;  /* 0x0000900000127ab9 */ /* 0x000fe20000000800 */
[-C--:B------:R-:W-:Y:S01]  /*8170*/  LEA.HI.X.SX32 R219, R165, R0.reuse, 0x2, P2 ;  /* 0x00000000a5db7211 */ /* 0x080fe200010f16ff */
[----:B------:R-:W-:Y:S01]  /*8180*/  STL.64 [R1+0x3ad0], R222 ;  /* 0x003ad0de01007387 */ /* 0x000fe20000100a00 */
[----:B------:R-:W-:Y:S01]  /*8190*/  LEA.HI.X.SX32 R211, R157, R0, 0x2, P6 ;  /* 0x000000009dd37211 */ /* 0x000fe200030f16ff */
[----:B------:R-:W-:Y:S01]  /*81a0*/  IMAD R240, R240, UR10, RZ ;  /* 0x0000000af0f07c24 */ /* 0x000fe2000f8e02ff */
[----:B------:R-:W-:Y:S01]  /*81b0*/  LEA R188, P5, R135, R6, 0x2 ;  /* 0x0000000687bc7211 */ /* 0x000fe200078a10ff */
[----:B------:R-:W-:Y:S01]  /*81c0*/  STL.64 [R1+0x3ac0], R220 ;  /* 0x003ac0dc01007387 */ /* 0x000fe20000100a00 */
[----:B------:R-:W-:Y:S01]  /*81d0*/  LEA.HI.X.SX32 R193, R139, R0, 0x2, P3 ;  /* 0x000000008bc17211 */ /* 0x000fe200018f16ff */
[----:B------:R-:W-:Y:S01]  /*81e0*/  ULDC UR6, c[0x0][0x240] ;  /* 0x0000900000067ab9 */ /* 0x000fe20000000800 */
[----:B------:R-:W-:Y:S01]  /*81f0*/  LEA R206, P2, R153, R6, 0x2 ;  /* 0x0000000699ce7211 */ /* 0x000fe200078410ff */
[----:B------:R-:W-:Y:S01]  /*8200*/  IMAD R9, R9, UR23, RZ ;  /* 0x0000001709097c24 */ /* 0x000fe2000f8e02ff */
[----:B------:R-:W-:Y:S01]  /*8210*/  LEA.HI.X.SX32 R215, R161, R0, 0x2, P4 ;  /* 0x00000000a1d77211 */ /* 0x000fe200020f16ff */
[----:B------:R-:W-:Y:S01]  /*8220*/  IMAD R4, R4, UR21, RZ ;  /* 0x0000001504047c24 */ /* 0x000fe2000f8e02ff */
[-C--:B------:R-:W-:Y:S01]  /*8230*/  LEA R198, P6, R145, R6.reuse, 0x2 ;  /* 0x0000000691c67211 */ /* 0x080fe200078c10ff */
[----:B------:R-:W-:Y:S01]  /*8240*/  STL.64 [R1+0x3ae0], R218 ;  /* 0x003ae0da01007387 */ /* 0x000fe20000100a00 */
[-C--:B------:R-:W-:Y:S01]  /*8250*/  LEA R180, P3, R127, R6.reuse, 0x2 ;  /* 0x000000067fb47211 */ /* 0x080fe200078610ff */
[----:B------:R-:W-:Y:S01]  /*8260*/  IMAD R5, R5, UR19, RZ ;  /* 0x0000001305057c24 */ /* 0x000fe2000f8e02ff */
[----:B------:R-:W-:Y:S01]  /*8270*/  LEA R202, P4, R149, R6, 0x2 ;  /* 0x0000000695ca7211 */ /* 0x000fe200078810ff */
[----:B------:R-:W-:Y:S01]  /*8280*/  IMAD R8, R8, UR18, RZ ;  /* 0x0000001208087c24 */ /* 0x000fe2000f8e02ff */
[----:B------:R-:W-:Y:S01]  /*8290*/  LEA.HI.X.SX32 R209, R155, R0, 0x2, P1 ;  /* 0x000000009bd17211 */ /* 0x000fe200008f16ff */
[----:B------:R-:W-:Y:S01]  /*82a0*/  STL.64 [R1+0x3ae8], R216 ;  /* 0x003ae8d801007387 */ /* 0x000fe20000100a00 */
[----:B------:R-:W-:Y:S01]  /*82b0*/  LEA R196, P1, R143, R6, 0x2 ;  /* 0x000000068fc47211 */ /* 0x000fe200078210ff */
[----:B------:R-:W-:Y:S01]  /*82c0*/  ULDC UR17, c[0x0][0x240] ;  /* 0x0000900000117ab9 */ /* 0x000fe20000000800 */
[-C--:B------:R-:W-:Y:S01]  /*82d0*/  LEA.HI.X.SX32 R189, R135, R0.reuse, 0x2, P5 ;  /* 0x0000000087bd7211 */ /* 0x080fe200028f16ff */
[----:B------:R-:W-:Y:S01]  /*82e0*/  STL.64 [R1+0x3af0], R214 ;  /* 0x003af0d601007387 */ /* 0x000fe20000100a00 */
[-C--:B------:R-:W-:Y:S01]  /*82f0*/  LEA.HI.X.SX32 R207, R153, R0.reuse, 0x2, P2 ;  /* 0x0000000099cf7211 */ /* 0x080fe200010f16ff */
[----:B------:R-:W-:Y:S01]  /*8300*/  ULDC UR15, c[0x0][0x240] ;  /* 0x00009000000f7ab9 */ /* 0x000fe20000000800 */
[----:B------:R-:W-:Y:S01]  /*8310*/  LEA.HI.X.SX32 R199, R145, R0, 0x2, P6 ;  /* 0x0000000091c77211 */ /* 0x000fe200030f16ff */
[----:B------:R-:W-:Y:S01]  /*8320*/  IMAD R237, R237, UR6, RZ ;  /* 0x00000006eded7c24 */ /* 0x000fe2000f8e02ff */
[----:B------:R-:W-:Y:S01]  /*8330*/  LEA R176, P5, R123, R6, 0x2 ;  /* 0x000000067bb07211 */ /* 0x000fe200078a10ff */
[----:B------:R-:W-:Y:S01]  /*8340*/  STL.64 [R1+0x3ac8], R212 ;  /* 0x003ac8d401007387 */ /* 0x000fe20000100a00 */
[----:B------:R-:W-:Y:S01]  /*8350*/  LEA.HI.X.SX32 R181, R127, R0, 0x2, P3 ;  /* 0x000000007fb57211 */ /* 0x000fe200018f16ff */
[----:B------:R-:W-:Y:S01]  /*8360*/  ULDC UR13, c[0x0][0x240] ;  /* 0x00009000000d7ab9 */ /* 0x000fe20000000800 */
[----:B------:R-:W-:Y:S01]  /*8370*/  LEA R194, P2, R141, R6, 0x2 ;  /* 0x000000068dc27211 */ /* 0x000fe200078410ff */
[----:B------:R-:W-:Y:S01]  /*8380*/  ULDC UR12, c[0x0][0x240] ;  /* 0x00009000000c7ab9 */ /* 0x000fe20000000800 */
[----:B------:R-:W-:Y:S01]  /*8390*/  LEA.HI.X.SX32 R203, R149, R0, 0x2, P4 ;  /* 0x0000000095cb7211 */ /* 0x000fe200020f16ff */
[----:B-1----:R-:W-:Y:S01]  /*83a0*/  VIADD R246, R246, 0xffffffff ;  /* 0xfffffffff6f67836 */ /* 0x002fe20000000000 */
[-C--:B--2---:R-:W-:Y:S01]  /*83b0*/  LEA R186, P6, R133, R6.reuse, 0x2 ;  /* 0x0000000685ba7211 */ /* 0x084fe200078c10ff */
[----:B------:R-:W-:Y:S01]  /*83c0*/  STL.64 [R1+0x3af8], R210 ;  /* 0x003af8d201007387 */ /* 0x000fe20000100a00 */
[-C--:B------:R-:W-:Y:S01]  /*83d0*/  LEA R168, P3, R115, R6.reuse, 0x2 ;  /* 0x0000000673a87211 */ /* 0x080fe200078610ff */
[----:B------:R-:W1:Y:S01]  /*83e0*/  S2UR UR6, SR_CgaCtaId ;  /* 0x00000000000679c3 */ /* 0x000e620000008800 */
[----:B------:R-:W-:Y:S01]  /*83f0*/  LEA R190, P4, R137, R6, 0x2 ;  /* 0x0000000689be7211 */ /* 0x000fe200078810ff */
[----:B------:R-:W-:Y:S01]  /*8400*/  IMAD R10, R10, UR17, RZ ;  /* 0x000000110a0a7c24 */ /* 0x000fe2000f8e02ff */
[----:B------:R-:W-:Y:S01]  /*8410*/  LEA.HI.X.SX32 R197, R143, R0, 0x2, P1 ;  /* 0x000000008fc57211 */ /* 0x000fe200008f16ff */
[----:B------:R-:W-:Y:S01]  /*8420*/  IMAD R19, R19, UR15, RZ ;  /* 0x0000000f13137c24 */ /* 0x000fe2000f8e02ff */
[----:B------:R-:W-:Y:S01]  /*8430*/  LEA R184, P1, R131, R6, 0x2 ;  /* 0x0000000683b87211 */ /* 0x000fe200078210ff */
[----:B------:R-:W-:Y:S01]  /*8440*/  STL.64 [R1+0x3b00], R208 ;  /* 0x003b00d001007387 */ /* 0x000fe20000100a00 */
[-C--:B------:R-:W-:Y:S01]  /*8450*/  LEA.HI.X.SX32 R177, R123, R0.reuse, 0x2, P5 ;  /* 0x000000007bb17211 */ /* 0x080fe200028f16ff */
[----:B------:R-:W-:Y:S01]  /*8460*/  IMAD R235, R235, UR13, RZ ;  /* 0x0000000debeb7c24 */ /* 0x000fe2000f8e02ff */
[-C--:B------:R-:W-:Y:S01]  /*8470*/  LEA.HI.X.SX32 R195, R141, R0.reuse, 0x2, P2 ;  /* 0x000000008dc37211 */ /* 0x080fe200010f16ff */
[----:B------:R-:W-:Y:S01]  /*8480*/  IMAD R242, R242, UR12, RZ ;  /* 0x0000000cf2f27c24 */ /* 0x000fe2000f8e02ff */
[----:B------:R-:W-:Y:S01]  /*8490*/  LEA.HI.X.SX32 R187, R133, R0, 0x2, P6 ;  /* 0x0000000085bb7211 */ /* 0x000fe200030f16ff */
[----:B------:R-:W-:Y:S01]  /*84a0*/  STL.64 [R1+0x3b08], R206 ;  /* 0x003b08ce01007387 */ /* 0x000fe20000100a00 */
[----:B------:R-:W-:Y:S01]  /*84b0*/  LEA R164, P5, R111, R6, 0x2 ;  /* 0x000000066fa47211 */ /* 0x000fe200078a10ff */
[----:B------:R-:W-:Y:S01]  /*84c0*/  ULDC UR7, c[0x0][0x240] ;  /* 0x0000900000077ab9 */ /* 0x000fe20000000800 */
[----:B------:R-:W-:Y:S01]  /*84d0*/  LEA.HI.X.SX32 R169, R115, R0, 0x2, P3 ;  /* 0x0000000073a97211 */ /* 0x000fe200018f16ff */
[----:B------:R-:W-:Y:S01]  /*84e0*/  STL.64 [R1+0x3b10], R204 ;  /* 0x003b10cc01007387 */ /* 0x000fe20000100a00 */
[----:B------:R-:W-:Y:S01]  /*84f0*/  LEA R182, P2, R129, R6, 0x2 ;  /* 0x0000000681b67211 */ /* 0x000fe200078410ff */
[----:B------:R-:W-:Y:S01]  /*8500*/  ULDC UR11, c[0x0][0x240] ;  /* 0x00009000000b7ab9 */ /* 0x000fe20000000800 */
[----:B------:R-:W-:Y:S01]  /*8510*/  LEA.HI.X.SX32 R191, R137, R0, 0x2, P4 ;  /* 0x0000000089bf7211 */ /* 0x000fe200020f16ff */
[----:B------:R-:W-:Y:S01]  /*8520*/  ULDC UR9, c[0x0][0x240] ;  /* 0x0000900000097ab9 */ /* 0x000fe20000000800 */
[-C--:B------:R-:W-:Y:S01]  /*8530*/  LEA R174, P6, R121, R6.reuse, 0x2 ;  /* 0x0000000679ae7211 */ /* 0x080fe200078c10ff */
[----:B------:R-:W-:Y:S01]  /*8540*/  STL.64 [R1+0x3b18], R202 ;  /* 0x003b18ca01007387 */ /* 0x000fe20000100a00 */
[-C--:B------:R-:W-:Y:S01]  /*8550*/  LEA R156, P3, R103, R6.reuse, 0x2 ;  /* 0x00000006679c7211 */ /* 0x080fe200078610ff */
[----:B------:R-:W-:Y:S01]  /*8560*/  IMAD R238, R238, UR7, RZ ;  /* 0x00000007eeee7c24 */ /* 0x000fe2000f8e02ff */
[----:B------:R-:W-:Y:S01]  /*8570*/  LEA R178, P4, R125, R6, 0x2 ;  /* 0x000000067db27211 */ /* 0x000fe200078810ff */
[----:B------:R-:W-:Y:S01]  /*8580*/  STL.64 [R1+0x3b20], R200 ;  /* 0x003b20c801007387 */ /* 0x000fe20000100a00 */
[----:B------:R-:W-:Y:S01]  /*8590*/  LEA.HI.X.SX32 R185, R131, R0, 0x2, P1 ;  /* 0x0000000083b97211 */ /* 0x000fe200008f16ff */
[----:B------:R-:W-:Y:S01]  /*85a0*/  ULDC UR5, c[0x0][0x234] ;  /* 0x00008d0000057ab9 */ /* 0x000fe20000000800 */
[----:B------:R-:W-:Y:S01]  /*85b0*/  LEA R172, P1, R119, R6, 0x2 ;  /* 0x0000000677ac7211 */ /* 0x000fe200078210ff */
[----:B------:R-:W-:Y:S01]  /*85c0*/  IMAD R241, R241, UR11, RZ ;  /* 0x0000000bf1f17c24 */ /* 0x000fe2000f8e02ff */
[-C--:B------:R-:W-:Y:S01]  /*85d0*/  LEA.HI.X.SX32 R165, R111, R0.reuse, 0x2, P5 ;  /* 0x000000006fa57211 */ /* 0x080fe200028f16ff */
[----:B------:R-:W-:Y:S01]  /*85e0*/  IMAD R239, R239, UR9, RZ ;  /* 0x00000009efef7c24 */ /* 0x000fe2000f8e02ff */
[-C--:B------:R-:W-:Y:S01]  /*85f0*/  LEA.HI.X.SX32 R183, R129, R0.reuse, 0x2, P2 ;  /* 0x0000000081b77211 */ /* 0x080fe200010f16ff */
[----:B------:R-:W-:Y:S01]  /*8600*/  STL.64 [R1+0x3b28], R198 ;  /* 0x003b28c601007387 */ /* 0x000fe20000100a00 */
[----:B------:R-:W-:Y:S01]  /*8610*/  LEA.HI.X.SX32 R175, R121, R0, 0x2, P6 ;  /* 0x0000000079af7211 */ /* 0x000fe200030f16ff */
[----:B------:R-:W-:Y:S01]  /*8620*/  IMAD R229, R229, UR5, RZ ;  /* 0x00000005e5e57c24 */ /* 0x000fe2000f8e02ff */
[----:B------:R-:W-:Y:S01]  /*8630*/  LEA R152, P5, R99, R6, 0x2 ;  /* 0x0000000663987211 */ /* 0x000fe200078a10ff */
[----:B------:R-:W-:Y:S01]  /*8640*/  STL.64 [R1+0x3b30], R196 ;  /* 0x003b30c401007387 */ /* 0x000fe20000100a00 */
[----:B------:R-:W-:Y:S01]  /*8650*/  LEA.HI.X.SX32 R157, R103, R0, 0x2, P3 ;  /* 0x00000000679d7211 */ /* 0x000fe200018f16ff */
[----:B------:R-:W-:Y:S01]  /*8660*/  ULDC.64 UR10, c[0x0][0x210] ;  /* 0x00008400000a7ab9 */ /* 0x000fe20000000a00 */
[----:B------:R-:W-:Y:S01]  /*8670*/  LEA R170, P2, R117, R6, 0x2 ;  /* 0x0000000675aa7211 */ /* 0x000fe200078410ff */
[----:B------:R-:W-:Y:S01]  /*8680*/  STL.64 [R1+0x3b38], R194 ;  /* 0x003b38c201007387 */ /* 0x000fe20000100a00 */
[----:B------:R-:W-:Y:S01]  /*8690*/  LEA.HI.X.SX32 R179, R125, R0, 0x2, P4 ;  /* 0x000000007db37211 */ /* 0x000fe200020f16ff */
[----:B------:R-:W-:Y:S01]  /*86a0*/  IMAD R230, R230, UR5, RZ ;  /* 0x00000005e6e67c24 */ /* 0x000fe2000f8e02ff */
[-C--:B------:R-:W-:Y:S01]  /*86b0*/  LEA R162, P6, R109, R6.reuse, 0x2 ;  /* 0x000000066da27211 */ /* 0x080fe200078c10ff */
[----:B------:R-:W-:Y:S01]  /*86c0*/  STL.64 [R1+0x3b40], R192 ;  /* 0x003b40c001007387 */ /* 0x000fe20000100a00 */
[-C--:B------:R-:W-:Y:S01]  /*86d0*/  LEA R144, P3, R91, R6.reuse, 0x2 ;  /* 0x000000065b907211 */ /* 0x080fe200078610ff */
[----:B------:R-:W-:Y:S01]  /*86e0*/  IMAD R228, R228, UR5, RZ ;  /* 0x00000005e4e47c24 */ /* 0x000fe2000f8e02ff */
[----:B------:R-:W-:Y:S01]  /*86f0*/  LEA R166, P4, R113, R6, 0x2 ;  /* 0x0000000671a67211 */ /* 0x000fe200078810ff */
[----:B------:R-:W-:Y:S01]  /*8700*/  STL.64 [R1+0x3b48], R190 ;  /* 0x003b48be01007387 */ /* 0x000fe20000100a00 */
[----:B------:R-:W-:Y:S01]  /*8710*/  LEA.HI.X.SX32 R173, R119, R0, 0x2, P1 ;  /* 0x0000000077ad7211 */ /* 0x000fe200008f16ff */
[----:B------:R-:W-:Y:S01]  /*8720*/  IMAD R231, R231, UR5, RZ ;  /* 0x00000005e7e77c24 */ /* 0x000fe2000f8e02ff */
[----:B------:R-:W-:Y:S01]  /*8730*/  LEA R160, P1, R107, R6, 0x2 ;  /* 0x000000066ba07211 */ /* 0x000fe200078210ff */
[----:B------:R-:W-:Y:S01]  /*8740*/  STL.64 [R1+0x3b50], R188 ;  /* 0x003b50bc01007387 */ /* 0x000fe20000100a00 */
[-C--:B------:R-:W-:Y:S01]  /*8750*/  LEA.HI.X.SX32 R153, R99, R0.reuse, 0x2, P5 ;  /* 0x0000000063997211 */ /* 0x080fe200028f16ff */
[----:B------:R-:W-:Y:S01]  /*8760*/  IMAD.SHL.U32 R248, R251, 0x4, RZ ;  /* 0x00000004fbf87824 */ /* 0x000fe200078e00ff */
[-C--:B------:R-:W-:Y:S01]  /*8770*/  LEA.HI.X.SX32 R171, R117, R0.reuse, 0x2, P2 ;  /* 0x0000000075ab7211 */ /* 0x080fe200010f16ff */
[----:B------:R-:W-:Y:S01]  /*8780*/  STL.64 [R1+0x3b58], R186 ;  /* 0x003b58ba01007387 */ /* 0x000fe20000100a00 */
[----:B------:R-:W-:Y:S01]  /*8790*/  LEA.HI.X.SX32 R163, R109, R0, 0x2, P6 ;  /* 0x000000006da37211 */ /* 0x000fe200030f16ff */
[----:B------:R-:W-:Y:S01]  /*87a0*/  ULDC.64 UR24, c[0x0][0x208] ;  /* 0x0000820000187ab9 */ /* 0x000fe20000000a00 */
[----:B------:R-:W-:Y:S01]  /*87b0*/  LEA R140, P5, R87, R6, 0x2 ;  /* 0x00000006578c7211 */ /* 0x000fe200078a10ff */
[----:B------:R-:W-:Y:S01]  /*87c0*/  STL.64 [R1+0x3b60], R184 ;  /* 0x003b60b801007387 */ /* 0x000fe20000100a00 */
[----:B------:R-:W-:Y:S01]  /*87d0*/  LEA.HI.X.SX32 R145, R91, R0, 0x2, P3 ;  /* 0x000000005b917211 */ /* 0x000fe200018f16ff */
[C---:B------:R-:W-:Y:S01]  /*87e0*/  IMAD R250, R2.reuse, 0x1b, RZ ;  /* 0x0000001b02fa7824 */ /* 0x040fe200078e02ff */
[----:B------:R-:W-:Y:S01]  /*87f0*/  LEA R158, P2, R105, R6, 0x2 ;  /* 0x00000006699e7211 */ /* 0x000fe200078410ff */
[----:B------:R-:W-:Y:S01]  /*8800*/  STL.64 [R1+0x3b68], R182 ;  /* 0x003b68b601007387 */ /* 0x000fe20000100a00 */
[----:B------:R-:W-:Y:S01]  /*8810*/  LEA.HI.X.SX32 R167, R113, R0, 0x2, P4 ;  /* 0x0000000071a77211 */ /* 0x000fe200020f16ff */
[----:B------:R-:W-:Y:S01]  /*8820*/  IMAD R252, R2, 0x1f, RZ ;  /* 0x0000001f02fc7824 */ /* 0x000fe200078e02ff */
[-C--:B------:R-:W-:Y:S01]  /*8830*/  LEA R150, P6, R97, R6.reuse, 0x2 ;  /* 0x0000000661967211 */ /* 0x080fe200078c10ff */
[----:B------:R-:W-:Y:S01]  /*8840*/  STL.64 [R1+0x3b70], R180 ;  /* 0x003b70b401007387 */ /* 0x000fe20000100a00 */
[-C--:B------:R-:W-:Y:S01]  /*8850*/  LEA R132, P3, R79, R6.reuse, 0x2 ;  /* 0x000000064f847211 */ /* 0x080fe200078610ff */
[----:B------:R-:W-:Y:S01]  /*8860*/  ULDC UR7, c[0x0][0x230] ;  /* 0x00008c0000077ab9 */ /* 0x000fe20000000800 */
[----:B------:R-:W-:Y:S01]  /*8870*/  LEA R154, P4, R101, R6, 0x2 ;  /* 0x00000006659a7211 */ /* 0x000fe200078810ff */
[----:B------:R-:W-:Y:S01]  /*8880*/  STL.64 [R1+0x3b78], R178 ;  /* 0x003b78b201007387 */ /* 0x000fe20000100a00 */
[----:B------:R-:W-:-:S02]  /*8890*/  LEA.HI.X.SX32 R161, R107, R0, 0x2, P1 ;  /* 0x000000006ba17211 */ /* 0x000fc400008f16ff */
[----:B------:R-:W-:Y:S01]  /*88a0*/  LEA R148, P1, R95, R6, 0x2 ;  /* 0x000000065f947211 */ /* 0x000fe200078210ff */
[----:B------:R-:W-:Y:S01]  /*88b0*/  STL.64 [R1+0x3b80], R176 ;  /* 0x003b80b001007387 */ /* 0x000fe20000100a00 */
[-C--:B------:R-:W-:Y:S02]  /*88c0*/  LEA.HI.X.SX32 R141, R87, R0.reuse, 0x2, P5 ;  /* 0x00000000578d7211 */ /* 0x080fe400028f16ff */
[-C--:B------:R-:W-:Y:S01]  /*88d0*/  LEA.HI.X.SX32 R159, R105, R0.reuse, 0x2, P2 ;  /* 0x00000000699f7211 */ /* 0x080fe200010f16ff */
[----:B------:R-:W-:Y:S01]  /*88e0*/  STL.64 [R1+0x3b88], R174 ;  /* 0x003b88ae01007387 */ /* 0x000fe20000100a00 */
[----:B------:R-:W-:Y:S02]  /*88f0*/  LEA.HI.X.SX32 R151, R97, R0, 0x2, P6 ;  /* 0x0000000061977211 */ /* 0x000fe400030f16ff */
[----:B------:R-:W-:Y:S01]  /*8900*/  LEA R128, P5, R75, R6, 0x2 ;  /* 0x000000064b807211 */ /* 0x000fe200078a10ff */
[----:B------:R-:W-:Y:S01]  /*8910*/  STL.64 [R1+0x3b90], R172 ;  /* 0x003b90ac01007387 */ /* 0x000fe20000100a00 */
[----:B------:R-:W-:-:S02]  /*8920*/  LEA.HI.X.SX32 R133, R79, R0, 0x2, P3 ;  /* 0x000000004f857211 */ /* 0x000fc400018f16ff */
[----:B------:R-:W-:Y:S01]  /*8930*/  LEA R146, P2, R93, R6, 0x2 ;  /* 0x000000065d927211 */ /* 0x000fe200078410ff */
[----:B------:R-:W-:Y:S01]  /*8940*/  STL.64 [R1+0x3b98], R170 ;  /* 0x003b98aa01007387 */ /* 0x000fe20000100a00 */
[----:B------:R-:W-:Y:S02]  /*8950*/  LEA.HI.X.SX32 R155, R101, R0, 0x2, P4 ;  /* 0x00000000659b7211 */ /* 0x000fe400020f16ff */
[-C--:B------:R-:W-:Y:S01]  /*8960*/  LEA R138, P6, R85, R6.reuse, 0x2 ;  /* 0x00000006558a7211 */ /* 0x080fe200078c10ff */
[----:B------:R-:W-:Y:S01]  /*8970*/  STL.64 [R1+0x3ba0], R168 ;  /* 0x003ba0a801007387 */ /* 0x000fe20000100a00 */
[-C--:B------:R-:W-:Y:S02]  /*8980*/  LEA R120, P3, R67, R6.reuse, 0x2 ;  /* 0x0000000643787211 */ /* 0x080fe400078610ff */
        /* <DEDUP_REMOVED lines=22> */
[----:B------:R2:W-:Y:S01]  /*8af0*/  STL.64 [R1+0x3be0], R152 ;  /* 0x003be09801007387 */ /* 0x0005e20000100a00 */
[-C--:B------:R-:W-:Y:S02]  /*8b00*/  LEA.HI.X.SX32 R117, R63, R0.reuse, 0x2, P5 ;  /* 0x000000003f757211 */ /* 0x080fe400028f16ff */
[-C--:B------:R-:W-:Y:S02]  /*8b10*/  LEA.HI.X.SX32 R135, R81, R0.reuse, 0x2, P2 ;  /* 0x0000000051877211 */ /* 0x080fe400010f16ff */
[----:B------:R-:W-:Y:S02]  /*8b20*/  LEA.HI.X.SX32 R127, R73, R0, 0x2, P6 ;  /* 0x00000000497f7211 */ /* 0x000fe400030f16ff */
[----:B------:R-:W-:Y:S02]  /*8b30*/  LEA R104, P5, R51, R6, 0x2 ;  /* 0x0000000633687211 */ /* 0x000fe400078a10ff */
[----:B------:R-:W-:-:S02]  /*8b40*/  LEA.HI.X.SX32 R109, R55, R0, 0x2, P3 ;  /* 0x00000000376d7211 */ /* 0x000fc400018f16ff */
[----:B------:R-:W-:Y:S02]  /*8b50*/  LEA R122, P2, R69, R6, 0x2 ;  /* 0x00000006457a7211 */ /* 0x000fe400078410ff */
[----:B------:R-:W-:Y:S02]  /*8b60*/  LEA.HI.X.SX32 R131, R77, R0, 0x2, P4 ;  /* 0x000000004d837211 */ /* 0x000fe400020f16ff */
[-C--:B------:R-:W-:Y:S02]  /*8b70*/  LEA R114, P6, R61, R6.reuse, 0x2 ;  /* 0x000000063d727211 */ /* 0x080fe400078c10ff */
[-C--:B------:R-:W-:Y:S02]  /*8b80*/  LEA R96, P3, R43, R6.reuse, 0x2 ;  /* 0x000000062b607211 */ /* 0x080fe400078610ff */
[----:B------:R-:W-:Y:S02]  /*8b90*/  LEA R118, P4, R65, R6, 0x2 ;  /* 0x0000000641767211 */ /* 0x000fe400078810ff */
[----:B------:R-:W-:-:S02]  /*8ba0*/  LEA.HI.X.SX32 R125, R71, R0, 0x2, P1 ;  /* 0x00000000477d7211 */ /* 0x000fc400008f16ff */
[----:B------:R-:W-:Y:S02]  /*8bb0*/  LEA R112, P1, R59, R6, 0x2 ;  /* 0x000000063b707211 */ /* 0x000fe400078210ff */
        /* <DEDUP_REMOVED lines=65> */
[----:B------:R-:W-:Y:S02]  /*8fd0*/  LEA.HI.X.SX32 R59, R22, R0, 0x2, P4 ;  /* 0x00000000163b7211 */ /* 0x000fe400020f16ff */
[-C--:B------:R-:W-:Y:S02]  /*8fe0*/  LEA R42, P6, R12, R6.reuse, 0x2 ;  /* 0x000000060c2a7211 */ /* 0x080fe400078c10ff */
[-C--:B------:R-:W-:Y:S02]  /*8ff0*/  LEA R24, P3, R15, R6.reuse, 0x2 ;  /* 0x000000060f187211 */ /* 0x080fe400078610ff */
[-C--:B------:R-:W-:Y:S02]  /*9000*/  LEA R50, P2, R17, R6.reuse, 0x2 ;  /* 0x0000000611327211 */ /* 0x080fe400078410ff */
[----:B------:R-:W-:Y:S02]  /*9010*/  LEA R46, P4, R14, R6, 0x2 ;  /* 0x000000060e2e7211 */ /* 0x000fe400078810ff */
[----:B------:R-:W-:-:S02]  /*9020*/  LEA.HI.X.SX32 R53, R18, R0, 0x2, P1 ;  /* 0x0000000012357211 */ /* 0x000fc400008f16ff */
[----:B------:R-:W-:Y:S02]  /*9030*/  LEA R40, P1, R11, R6, 0x2 ;  /* 0x000000060b287211 */ /* 0x000fe400078210ff */
[-C--:B------:R-:W-:Y:S01]  /*9040*/  LEA.HI.X.SX32 R33, R3, R0.reuse, 0x2, P5 ;  /* 0x0000000003217211 */ /* 0x080fe200028f16ff */
[----:B------:R-:W-:Y:S01]  /*9050*/  IMAD R3, R244, UR5, RZ ;  /* 0x00000005f4037c24 */ /* 0x000fe2000f8e02ff */
[----:B------:R-:W-:Y:S01]  /*9060*/  LEA.HI.X.SX32 R43, R12, R0, 0x2, P6 ;  /* 0x000000000c2b7211 */ /* 0x000fe200030f16ff */
[----:B------:R-:W3:Y:S01]  /*9070*/  LDC R244, c[0x0][0x230] ;  /* 0x00008c00fff47b82 */ /* 0x000ee20000000800 */
[----:B------:R-:W-:Y:S02]  /*9080*/  LEA R20, P5, R233, R6, 0x2 ;  /* 0x00000006e9147211 */ /* 0x000fe400078a10ff */
[-C--:B------:R-:W-:Y:S02]  /*9090*/  LEA.HI.X.SX32 R25, R15, R0.reuse, 0x2, P3 ;  /* 0x000000000f197211 */ /* 0x080fe400018f16ff */
[----:B------:R-:W-:-:S02]  /*90a0*/  LEA.HI.X.SX32 R51, R17, R0, 0x2, P2 ;  /* 0x0000000011337211 */ /* 0x000fc400010f16ff */
[----:B------:R-:W-:Y:S02]  /*90b0*/  LEA.HI.X.SX32 R47, R14, R0, 0x2, P4 ;  /* 0x000000000e2f7211 */ /* 0x000fe400020f16ff */
[-C--:B------:R-:W-:Y:S02]  /*90c0*/  LEA R12, P3, R240, R6.reuse, 0x2 ;  /* 0x00000006f00c7211 */ /* 0x080fe400078610ff */
[-C--:B------:R-:W-:Y:S02]  /*90d0*/  LEA R38, P2, R9, R6.reuse, 0x2 ;  /* 0x0000000609267211 */ /* 0x080fe400078410ff */
[----:B------:R-:W-:Y:S02]  /*90e0*/  LEA R34, P4, R4, R6, 0x2 ;  /* 0x0000000604227211 */ /* 0x000fe400078810ff */
[----:B------:R-:W-:Y:S02]  /*90f0*/  LEA.HI.X.SX32 R41, R11, R0, 0x2, P1 ;  /* 0x000000000b297211 */ /* 0x000fe400008f16ff */
[----:B------:R-:W-:-:S02]  /*9100*/  LEA R30, P6, R5, R6, 0x2 ;  /* 0x00000006051e7211 */ /* 0x000fc400078c10ff */
[----:B------:R-:W-:Y:S02]  /*9110*/  LEA R28, P1, R8, R6, 0x2 ;  /* 0x00000006081c7211 */ /* 0x000fe400078210ff */
[-C--:B------:R-:W-:Y:S02]  /*9120*/  LEA.HI.X.SX32 R21, R233, R0.reuse, 0x2, P5 ;  /* 0x00000000e9157211 */ /* 0x080fe400028f16ff */
[-C--:B------:R-:W-:Y:S01]  /*9130*/  LEA.HI.X.SX32 R13, R240, R0.reuse, 0x2, P3 ;  /* 0x00000000f00d7211 */ /* 0x080fe200018f16ff */
[----:B------:R-:W4:Y:S01]  /*9140*/  LDC R233, c[0x0][0x230] ;  /* 0x00008c00ffe97b82 */ /* 0x000f220000000800 */
[-C--:B------:R-:W-:Y:S02]  /*9150*/  LEA.HI.X.SX32 R39, R9, R0.reuse, 0x2, P2 ;  /* 0x0000000009277211 */ /* 0x080fe400010f16ff */
[----:B------:R-:W-:Y:S01]  /*9160*/  LEA.HI.X.SX32 R35, R4, R0, 0x2, P4 ;  /* 0x0000000004237211 */ /* 0x000fe200020f16ff */
[----:B------:R-:W-:Y:S01]  /*9170*/  IMAD R4, R234, UR5, RZ ;  /* 0x00000005ea047c24 */ /* 0x000fe2000f8e02ff */
[----:B------:R-:W-:-:S02]  /*9180*/  ISETP.GE.U32.AND P3, PT, R246, 0x7fffffe0, PT ;  /* 0x7fffffe0f600780c */ /* 0x000fc40003f66070 */
[-C--:B------:R-:W-:Y:S01]  /*9190*/  LEA R26, P2, R10, R6.reuse, 0x2 ;  /* 0x000000060a1a7211 */ /* 0x080fe200078410ff */
[----:B------:R-:W5:Y:S01]  /*91a0*/  LDC R246, c[0x0][0x230] ;  /* 0x00008c00fff67b82 */ /* 0x000f620000000800 */
[----:B------:R-:W-:Y:S02]  /*91b0*/  LEA R22, P4, R19, R6, 0x2 ;  /* 0x0000000613167211 */ /* 0x000fe400078810ff */
[-C--:B------:R-:W-:Y:S01]  /*91c0*/  LEA.HI.X.SX32 R31, R5, R0.reuse, 0x2, P6 ;  /* 0x00000000051f7211 */ /* 0x080fe200030f16ff */
[----:B------:R-:W-:Y:S01]  /*91d0*/  IMAD R5, R236, UR5, RZ ;  /* 0x00000005ec057c24 */ /* 0x000fe2000f8e02ff */
[----:B------:R-:W-:Y:S02]  /*91e0*/  LEA.HI.X.SX32 R29, R8, R0, 0x2, P1 ;  /* 0x00000000081d7211 */ /* 0x000fe400008f16ff */
[-C--:B------:R-:W-:Y:S02]  /*91f0*/  LEA R18, P6, R235, R6.reuse, 0x2 ;  /* 0x00000006eb127211 */ /* 0x080fe400078c10ff */
[----:B------:R-:W-:-:S02]  /*9200*/  LEA R16, P1, R242, R6, 0x2 ;  /* 0x00000006f2107211 */ /* 0x000fc400078210ff */
[-C--:B------:R-:W-:Y:S02]  /*9210*/  LEA.HI.X.SX32 R27, R10, R0.reuse, 0x2, P2 ;  /* 0x000000000a1b7211 */ /* 0x080fe400010f16ff */
[----:B------:R-:W-:Y:S02]  /*9220*/  LEA.HI.X.SX32 R23, R19, R0, 0x2, P4 ;  /* 0x0000000013177211 */ /* 0x000fe400020f16ff */
[-C--:B------:R-:W-:Y:S02]  /*9230*/  LEA R8, P5, R238, R6.reuse, 0x2 ;  /* 0x00000006ee087211 */ /* 0x080fe400078a10ff */
[-C--:B------:R-:W-:Y:S02]  /*9240*/  LEA R14, P2, R241, R6.reuse, 0x2 ;  /* 0x00000006f10e7211 */ /* 0x080fe400078410ff */
[----:B------:R-:W-:Y:S02]  /*9250*/  LEA R10, P4, R239, R6, 0x2 ;  /* 0x00000006ef0a7211 */ /* 0x000fe400078810ff */
[----:B------:R-:W-:-:S02]  /*9260*/  LEA.HI.X.SX32 R19, R235, R0, 0x2, P6 ;  /* 0x00000000eb137211 */ /* 0x000fc400030f16ff */
[----:B------:R-:W-:Y:S02]  /*9270*/  LEA.HI.X.SX32 R17, R242, R0, 0x2, P1 ;  /* 0x00000000f2117211 */ /* 0x000fe400008f16ff */
[----:B------:R-:W-:Y:S02]  /*9280*/  LEA R6, P6, R237, R6, 0x2 ;  /* 0x00000006ed067211 */ /* 0x000fe400078c10ff */
[----:B------:R-:W-:Y:S02]  /*9290*/  LEA R242, P1, R229, UR10, 0x2 ;  /* 0x0000000ae5f27c11 */ /* 0x000fe4000f8210ff */
[-C--:B------:R-:W-:Y:S02]  /*92a0*/  LEA.HI.X.SX32 R9, R238, R0.reuse, 0x2, P5 ;  /* 0x00000000ee097211 */ /* 0x080fe400028f16ff */
[----:B------:R-:W-:Y:S02]  /*92b0*/  ISETP.GE.U32.AND P5, PT, R243, 0x7fffffd8, PT ;  /* 0x7fffffd8f300780c */ /* 0x000fe40003fa6070 */
[----:B------:R-:W-:-:S02]  /*92c0*/  LEA.HI.X.SX32 R15, R241, R0, 0x2, P2 ;  /* 0x00000000f10f7211 */ /* 0x000fc400010f16ff */
[-C--:B------:R-:W-:Y:S02]  /*92d0*/  LEA.HI.X.SX32 R11, R239, R0.reuse, 0x2, P4 ;  /* 0x00000000ef0b7211 */ /* 0x080fe400020f16ff */
[----:B------:R-:W-:Y:S01]  /*92e0*/  LEA.HI.X.SX32 R7, R237, R0, 0x2, P6 ;  /* 0x00000000ed077211 */ /* 0x000fe200030f16ff */
[----:B------:R-:W-:Y:S01]  /*92f0*/  IMAD R0, R232, UR5, RZ ;  /* 0x00000005e8007c24 */ /* 0x000fe2000f8e02ff */
[----:B------:R-:W-:Y:S01]  /*9300*/  LEA.HI.X.SX32 R243, R229, UR11, 0x2, P1 ;  /* 0x0000000be5f37c11 */ /* 0x000fe200088f16ff */
[----:B------:R-:W-:Y:S01]  /*9310*/  UMOV UR5, 0x400 ;  /* 0x0000040000057882 */ /* 0x000fe20000000000 */
[----:B------:R-:W-:Y:S01]  /*9320*/  LEA R238, P1, R230, UR10, 0x2 ;  /* 0x0000000ae6ee7c11 */ /* 0x000fe2000f8210ff */
[----:B-1----:R-:W-:Y:S01]  /*9330*/  ULEA UR5, UR6, UR5, 0x18 ;  /* 0x0000000506057291 */ /* 0x002fe2000f8ec03f */
[----:B------:R-:W-:Y:S01]  /*9340*/  ISETP.GE.U32.AND P6, PT, R245, 0x7fffffdc, PT ;  /* 0x7fffffdcf500780c */ /* 0x000fe20003fc6070 */
[----:B----4-:R-:W-:Y:S01]  /*9350*/  VIADD R229, R233, 0xfffffff3 ;  /* 0xfffffff3e9e57836 */ /* 0x010fe20000000000 */
[----:B------:R-:W-:Y:S01]  /*9360*/  LEA R240, P2, R228, UR10, 0x2 ;  /* 0x0000000ae4f07c11 */ /* 0x000fe2000f8410ff */
[----:B------:R-:W1:Y:S01]  /*9370*/  LDC R245, c[0x0][0x230] ;  /* 0x00008c00fff57b82 */ /* 0x000e620000000800 */
[----:B------:R-:W-:Y:S01]  /*9380*/  LEA.HI.X.SX32 R239, R230, UR11, 0x2, P1 ;  /* 0x0000000be6ef7c11 */ /* 0x000fe200088f16ff */
[----:B--2---:R-:W-:Y:S01]  /*9390*/  VIADD R152, R248, UR5 ;  /* 0x00000005f8987c36 */ /* 0x004fe20008000000 */
[----:B------:R-:W-:-:S02]  /*93a0*/  LEA.HI.X.SX32 R241, R228, UR11, 0x2, P2 ;  /* 0x0000000be4f17c11 */ /* 0x000fc400090f16ff */
[C---:B------:R-:W-:Y:S02]  /*93b0*/  LEA R234, P1, R0.reuse, UR10, 0x2 ;  /* 0x0000000a00ea7c11 */ /* 0x040fe4000f8210ff */
[C---:B------:R-:W-:Y:S01]  /*93c0*/  LEA R236, P2, R231.reuse, UR10, 0x2 ;  /* 0x0000000ae7ec7c11 */ /* 0x040fe2000f8410ff */
[----:B------:R-:W-:Y:S01]  /*93d0*/  @!PT LDS RZ, [RZ] ;  /* 0x00000000fffff984 */ /* 0x000fe20000000800 */
[----:B------:R-:W-:Y:S01]  /*93e0*/  @!PT LDS RZ, [RZ] ;  /* 0x00000000fffff984 */ /* 0x000fe20000000800 */
[----:B------:R-:W-:Y:S01]  /*93f0*/  @!PT LDS RZ, [RZ] ;  /* 0x00000000fffff984 */ /* 0x000fe20000000800 */
[----:B------:R-:W-:Y:S01]  /*9400*/  LDGSTS.E [R152], desc[UR24][R242.64], !P3 ;  /* 0x00000000f2987fae */ /* 0x000fe2000d921858 */
[----:B------:R-:W-:Y:S01]  /*9410*/  LEA.HI.X.SX32 R235, R0, UR11, 0x2, P1 ;  /* 0x0000000b00eb7c11 */ /* 0x000fe200088f16ff */
[----:B-----5:R-:W-:Y:S01]  /*9420*/  VIADD R0, R246, 0xffffffeb ;  /* 0xffffffebf6007836 */ /* 0x020fe20000000000 */
[----:B------:R-:W-:Y:S01]  /*9430*/  LEA.HI.X.SX32 R237, R231, UR11, 0x2, P2 ;  /* 0x0000000be7ed7c11 */ /* 0x000fe200090f16ff */
[----:B------:R-:W-:Y:S01]  /*9440*/  LDGSTS.E [R152+0x100], desc[UR24][R240.64], !P3 ;  /* 0x00100000f0987fae */ /* 0x000fe2000d921858 */
[----:B------:R-:W-:Y:S01]  /*9450*/  LEA R230, P1, R5, UR10, 0x2 ;  /* 0x0000000a05e67c11 */ /* 0x000fe2000f8210ff */
[----:B------:R-:W2:Y:S01]  /*9460*/  LDC R246, c[0x0][0x230] ;  /* 0x00008c00fff67b82 */ /* 0x000ea20000000800 */
[----:B------:R-:W-:Y:S01]  /*9470*/  LEA R232, P2, R4, UR10, 0x2 ;  /* 0x0000000a04e87c11 */ /* 0x000fe2000f8410ff */
[----:B------:R-:W-:Y:S01]  /*9480*/  LDGSTS.E [R152+0x200], desc[UR24][R238.64], !P3 ;  /* 0x00200000ee987fae */ /* 0x000fe2000d921858 */
[----:B------:R-:W-:-:S02]  /*9490*/  LEA R228, P4, R3, UR10, 0x2 ;  /* 0x0000000a03e47c11 */ /* 0x000fc4000f8810ff */
[----:B------:R-:W-:Y:S01]  /*94a0*/  LEA.HI.X.SX32 R231, R5, UR11, 0x2, P1 ;  /* 0x0000000b05e77c11 */ /* 0x000fe200088f16ff */
[----:B------:R-:W-:Y:S01]  /*94b0*/  LDGSTS.E [R152+0x300], desc[UR24][R236.64], !P3 ;  /* 0x00300000ec987fae */ /* 0x000fe2000d921858 */
[----:B------:R-:W-:Y:S01]  /*94c0*/  LEA.HI.X.SX32 R233, R4, UR11, 0x2, P2 ;  /* 0x0000000b04e97c11 */ /* 0x000fe200090f16ff */
[----:B------:R-:W4:Y:S01]  /*94d0*/  LDC R5, c[0x0][0x230] ;  /* 0x00008c00ff057b82 */ /* 0x000f220000000800 */
[----:B------:R-:W-:Y:S01]  /*94e0*/  ISETP.GE.U32.AND P2, PT, R229, 0x7fffffd4, PT ;  /* 0x7fffffd4e500780c */ /* 0x000fe20003f46070 */
[----:B------:R-:W-:Y:S01]  /*94f0*/  LDGSTS.E [R152+0x400], desc[UR24][R234.64], !P3 ;  /* 0x00400000ea987fae */ /* 0x000fe2000d921858 */
[----:B------:R-:W-:Y:S01]  /*9500*/  LEA.HI.X.SX32 R229, R3, UR11, 0x2, P4 ;  /* 0x0000000b03e57c11 */ /* 0x000fe2000a0f16ff */
[----:B------:R-:W-:Y:S01]  /*9510*/  VIADD R3, R247, 0xffffffe7 ;  /* 0xffffffe7f7037836 */ /* 0x000fe20000000000 */
[----:B------:R-:W-:Y:S01]  /*9520*/  ISETP.GE.U32.AND P4, PT, R0, 0x7fffffcc, PT ;  /* 0x7fffffcc0000780c */ /* 0x000fe20003f86070 */
[----:B------:R-:W-:Y:S01]  /*9530*/  IMAD.SHL.U32 R0, R2, 0x4, RZ ;  /* 0x0000000402007824 */ /* 0x000fe200078e00ff */
[----:B------:R-:W-:Y:S01]  /*9540*/  LDGSTS.E [R152+0x500], desc[UR24][R232.64], !P3 ;  /* 0x00500000e8987fae */ /* 0x000fe2000d921858 */
[----:B-1----:R-:W-:Y:S01]  /*9550*/  VIADD R4, R245, 0xffffffef ;  /* 0xffffffeff5047836 */ /* 0x002fe20000000000 */
[----:B------:R-:W1:Y:S01]  /*9560*/  LDC R247, c[0x0][0x230] ;  /* 0x00008c00fff77b82 */ /* 0x000e620000000800 */
[----:B------:R-:W-:Y:S01]  /*9570*/  IMAD.WIDE R168, R0, 0x4, R242 ;  /* 0x0000000400a87825 */ /* 0x000fe200078e02f2 */
[----:B------:R-:W-:Y:S02]  /*9580*/  LDGSTS.E [R152+0x600], desc[UR24][R230.64], !P3 ;  /* 0x00600000e6987fae */ /* 0x000fe4000d921858 */
[----:B------:R-:W-:Y:S01]  /*9590*/  ISETP.GE.U32.AND P1, PT, R4, 0x7fffffd0, PT ;  /* 0x7fffffd00400780c */ /* 0x000fe20003f26070 */
[C---:B------:R-:W-:Y:S01]  /*95a0*/  IMAD.WIDE R166, R0.reuse, 0x4, R240 ;  /* 0x0000000400a67825 */ /* 0x040fe200078e02f0 */
[----:B------:R-:W-:Y:S01]  /*95b0*/  LDGSTS.E [R152+0x700], desc[UR24][R228.64], !P3 ;  /* 0x00700000e4987fae */ /* 0x000fe2000d921858 */
[----:B------:R-:W-:Y:S01]  /*95c0*/  ISETP.GE.U32.AND P3, PT, R3, 0x7fffffc8, PT ;  /* 0x7fffffc80300780c */ /* 0x000fe20003f66070 */
[----:B------:R-:W5:Y:S01]  /*95d0*/  LDC R4, c[0x0][0x230] ;  /* 0x00008c00ff047b82 */ /* 0x000f620000000800 */
[C---:B------:R-:W-:Y:S01]  /*95e0*/  IMAD.WIDE R164, R0.reuse, 0x4, R238 ;  /* 0x0000000400a47825 */ /* 0x040fe200078e02ee */
[----:B------:R3:W-:Y:S03]  /*95f0*/  LDGSTS.E [R152+0x2000], desc[UR24][R168.64], !P6 ;  /* 0x02000000a8987fae */ /* 0x0007e6000f121858 */
[----:B------:R-:W-:Y:S01]  /*9600*/  IMAD.WIDE R162, R0, 0x4, R236 ;  /* 0x0000000400a27825 */ /* 0x000fe200078e02ec */
[----:B------:R-:W-:Y:S02]  /*9610*/  STL [R1+0x838], R152 ;  /* 0x0008389801007387 */ /* 0x000fe40000100800 */
[----:B------:R-:W2:Y:S01]  /*9620*/  LDC R245, c[0x0][0x230] ;  /* 0x00008c00fff57b82 */ /* 0x000ea20000000800 */
[----:B------:R-:W-:Y:S01]  /*9630*/  IMAD.SHL.U32 R3, R2, 0x8, RZ ;  /* 0x0000000802037824 */ /* 0x000fe200078e00ff */
[----:B------:R4:W-:Y:S01]  /*9640*/  LDGSTS.E [R152+0x2100], desc[UR24][R166.64], !P6 ;  /* 0x02100000a6987fae */ /* 0x0009e2000f121858 */
[----:B------:R-:W-:-:S03]  /*9650*/  IMAD.WIDE R160, R0, 0x4, R234 ;  /* 0x0000000400a07825 */ /* 0x000fc600078e02ea */
[----:B------:R3:W-:Y:S01]  /*9660*/  STL.64 [R1+0x770], R168 ;  /* 0x000770a801007387 */ /* 0x0007e20000100a00 */
[----:B------:R-:W-:-:S03]  /*9670*/  IMAD.WIDE R158, R0, 0x4, R232 ;  /* 0x00000004009e7825 */ /* 0x000fc600078e02e8 */
[----:B------:R5:W-:Y:S01]  /*9680*/  LDGSTS.E [R152+0x2200], desc[UR24][R164.64], !P6 ;  /* 0x02200000a4987fae */ /* 0x000be2000f121858 */
[----:B------:R-:W-:-:S03]  /*9690*/  IMAD.WIDE R156, R0, 0x4, R230 ;  /* 0x00000004009c7825 */ /* 0x000fc600078e02e6 */
[----:B------:R4:W-:Y:S01]  /*96a0*/  STL.64 [R1+0x768], R166 ;  /* 0x000768a601007387 */ /* 0x0009e20000100a00 */
[----:B------:R-:W-:-:S03]  /*96b0*/  IMAD.WIDE R154, R0, 0x4, R228 ;  /* 0x00000004009a7825 */ /* 0x000fc600078e02e4 */
[----:B------:R1:W-:Y:S01]  /*96c0*/  LDGSTS.E [R152+0x2300], desc[UR24][R162.64], !P6 ;  /* 0x02300000a2987fae */ /* 0x0003e2000f121858 */
[----:B---3--:R-:W-:-:S03]  /*96d0*/  IMAD.WIDE R168, R3, 0x4, R242 ;  /* 0x0000000403a87825 */ /* 0x008fc600078e02f2 */
[----:B------:R3:W-:Y:S01]  /*96e0*/  STL.64 [R1+0x760], R164 ;  /* 0x000760a401007387 */ /* 0x0007e20000100a00 */
[----:B----4-:R-:W-:Y:S02]  /*96f0*/  VIADD R0, R5, 0xfffffffe ;  /* 0xfffffffe05007836 */ /* 0x010fe40000000000 */
[----:B------:R-:W4:Y:S01]  /*9700*/  LDC R5, c[0x0][0x230] ;  /* 0x00008c00ff057b82 */ /* 0x000f220000000800 */
[----:B------:R1:W-:Y:S01]  /*9710*/  LDGSTS.E [R152+0x2400], desc[UR24][R160.64], !P6 ;  /* 0x02400000a0987fae */ /* 0x0003e2000f121858 */
[----:B------:R-:W-:-:S03]  /*9720*/  IMAD.WIDE R166, R3, 0x4, R240 ;  /* 0x0000000403a67825 */ /* 0x000fc600078e02f0 */
[----:B------:R1:W-:Y:S01]  /*9730*/  STL.64 [R1+0x758], R162 ;  /* 0x000758a201007387 */ /* 0x0003e20000100a00 */
[----:B-----5:R-:W-:-:S03]  /*9740*/  VIADD R4, R4, 0xffffffe3 ;  /* 0xffffffe304047836 */ /* 0x020fc60000000000 */
[----:B------:R5:W-:Y:S01]  /*9750*/  LDGSTS.E [R152+0x2500], desc[UR24][R158.64], !P6 ;  /* 0x025000009e987fae */ /* 0x000be2000f121858 */
[----:B---3--:R-:W-:-:S03]  /*9760*/  IMAD.WIDE R164, R3, 0x4, R238 ;  /* 0x0000000403a47825 */ /* 0x008fc600078e02ee */
[----:B------:R3:W-:Y:S04]  /*9770*/  STL.64 [R1+0x750], R160 ;  /* 0x000750a001007387 */ /* 0x0007e80000100a00 */
[----:B------:R2:W-:Y:S01]  /*9780*/  LDGSTS.E [R152+0x2600], desc[UR24][R156.64], !P6 ;  /* 0x026000009c987fae */ /* 0x0005e2000f121858 */
[----:B-1----:R-:W-:-:S03]  /*9790*/  IMAD.WIDE R162, R3, 0x4, R236 ;  /* 0x0000000403a27825 */ /* 0x002fc600078e02ec */
[----:B------:R5:W-:Y:S04]  /*97a0*/  STL.64 [R1+0x748], R158 ;  /* 0x0007489e01007387 */ /* 0x000be80000100a00 */
[----:B------:R1:W-:Y:S01]  /*97b0*/  LDGSTS.E [R152+0x2700], desc[UR24][R154.64], !P6 ;  /* 0x027000009a987fae */ /* 0x0003e2000f121858 */
[C---:B---3--:R-:W-:Y:S01]  /*97c0*/  IMAD.WIDE R160, R3.reuse, 0x4, R234 ;  /* 0x0000000403a07825 */ /* 0x048fe200078e02ea */
[----:B------:R-:W-:Y:S02]  /*97d0*/  ISETP.GE.U32.AND P6, PT, R4, 0x7fffffc4, PT ;  /* 0x7fffffc40400780c */ /* 0x000fe40003fc6070 */
[----:B------:R2:W-:Y:S01]  /*97e0*/  STL.64 [R1+0x740], R156 ;  /* 0x0007409c01007387 */ /* 0x0005e20000100a00 */
[----:B------:R-:W-:Y:S02]  /*97f0*/  VIADD R4, R244, 0xfffffffa ;  /* 0xfffffffaf4047836 */ /* 0x000fe40000000000 */
[----:B------:R-:W3:Y:S01]  /*9800*/  LDC R244, c[0x0][0x230] ;  /* 0x00008c00fff47b82 */ /* 0x000ee20000000800 */
[C---:B-----5:R-:W-:Y:S01]  /*9810*/  IMAD.WIDE R158, R3.reuse, 0x4, R232 ;  /* 0x00000004039e7825 */ /* 0x060fe200078e02e8 */
[----:B------:R5:W-:Y:S04]  /*9820*/  LDGSTS.E [R152+0x4000], desc[UR24][R168.64], !P5 ;  /* 0x04000000a8987fae */ /* 0x000be8000e921858 */
[----:B------:R1:W-:Y:S01]  /*9830*/  STL.64 [R1+0x738], R154 ;  /* 0x0007389a01007387 */ /* 0x0003e20000100a00 */
[----:B--2---:R-:W-:-:S03]  /*9840*/  IMAD.WIDE R156, R3, 0x4, R230 ;  /* 0x00000004039c7825 */ /* 0x004fc600078e02e6 */
[----:B------:R2:W-:Y:S04]  /*9850*/  LDGSTS.E [R152+0x4100], desc[UR24][R166.64], !P5 ;  /* 0x04100000a6987fae */ /* 0x0005e8000e921858 */
[----:B------:R4:W-:Y:S01]  /*9860*/  LDGSTS.E [R152+0x4200], desc[UR24][R164.64], !P5 ;  /* 0x04200000a4987fae */ /* 0x0009e2000e921858 */
[----:B-1----:R-:W-:-:S03]  /*9870*/  IMAD.WIDE R154, R3, 0x4, R228 ;  /* 0x00000004039a7825 */ /* 0x002fc600078e02e4 */
[----:B------:R1:W-:Y:S01]  /*9880*/  LDGSTS.E [R152+0x4300], desc[UR24][R162.64], !P5 ;  /* 0x04300000a2987fae */ /* 0x0003e2000e921858 */
[----:B------:R-:W-:-:S03]  /*9890*/  IMAD.SHL.U32 R3, R2, 0x10, RZ ;  /* 0x0000001002037824 */ /* 0x000fc600078e00ff */
[----:B------:R1:W-:Y:S04]  /*98a0*/  LDGSTS.E [R152+0x4400], desc[UR24][R160.64], !P5 ;  /* 0x04400000a0987fae */ /* 0x0003e8000e921858 */
[----:B------:R3:W-:Y:S04]  /*98b0*/  LDGSTS.E [R152+0x4500], desc[UR24][R158.64], !P5 ;  /* 0x045000009e987fae */ /* 0x0007e8000e921858 */
[----:B------:R3:W-:Y:S04]  /*98c0*/  LDGSTS.E [R152+0x4600], desc[UR24][R156.64], !P5 ;  /* 0x046000009c987fae */ /* 0x0007e8000e921858 */
[----:B------:R3:W-:Y:S01]  /*98d0*/  LDGSTS.E [R152+0x4700], desc[UR24][R154.64], !P5 ;  /* 0x047000009a987fae */ /* 0x0007e2000e921858 */
[----:B------:R-:W-:Y:S01]  /*98e0*/  ISETP.GE.U32.AND P5, PT, R0, 0x7fffffdf, PT ;  /* 0x7fffffdf0000780c */ /* 0x000fe20003fa6070 */
[----:B------:R-:W-:-:S02]  /*98f0*/  IMAD R0, R2, 0xc, RZ ;  /* 0x0000000c02007824 */ /* 0x000fc400078e02ff */
[----:B------:R5:W-:Y:S04]  /*9900*/  STL.64 [R1+0x670], R168 ;  /* 0x000670a801007387 */ /* 0x000be80000100a00 */
[----:B------:R2:W-:Y:S04]  /*9910*/  STL.64 [R1+0x668], R166 ;  /* 0x000668a601007387 */ /* 0x0005e80000100a00 */
[----:B------:R4:W-:Y:S04]  /*9920*/  STL.64 [R1+0x660], R164 ;  /* 0x000660a401007387 */ /* 0x0009e80000100a00 */
[----:B------:R1:W-:Y:S01]  /*9930*/  STL.64 [R1+0x658], R162 ;  /* 0x000658a201007387 */ /* 0x0003e20000100a00 */
[----:B-----5:R-:W-:-:S03]  /*9940*/  IMAD.WIDE R168, R0, 0x4, R242 ;  /* 0x0000000400a87825 */ /* 0x020fc600078e02f2 */
[----:B------:R5:W-:Y:S01]  /*9950*/  STL.64 [R1+0x650], R160 ;  /* 0x000650a001007387 */ /* 0x000be20000100a00 */
[----:B--2---:R-:W-:-:S03]  /*9960*/  IMAD.WIDE R166, R0, 0x4, R240 ;  /* 0x0000000400a67825 */ /* 0x004fc600078e02f0 */
[----:B------:R3:W-:Y:S01]  /*9970*/  STL.64 [R1+0x648], R158 ;  /* 0x0006489e01007387 */ /* 0x0007e20000100a00 */
[----:B----4-:R-:W-:-:S03]  /*9980*/  IMAD.WIDE R164, R0, 0x4, R238 ;  /* 0x0000000400a47825 */ /* 0x010fc600078e02ee */
[----:B------:R2:W-:Y:S01]  /*9990*/  STL.64 [R1+0x640], R156 ;  /* 0x0006409c01007387 */ /* 0x0005e20000100a00 */
[----:B-1----:R-:W-:-:S03]  /*99a0*/  IMAD.WIDE R162, R0, 0x4, R236 ;  /* 0x0000000400a27825 */ /* 0x002fc600078e02ec */
[----:B------:R1:W-:Y:S01]  /*99b0*/  STL.64 [R1+0x638], R154 ;  /* 0x0006389a01007387 */ /* 0x0003e20000100a00 */
[----:B-----5:R-:W-:-:S03]  /*99c0*/  IMAD.WIDE R160, R0, 0x4, R234 ;  /* 0x0000000400a07825 */ /* 0x020fc600078e02ea */
[----:B------:R4:W-:Y:S01]  /*99d0*/  STL.64 [R1+0x570], R168 ;  /* 0x000570a801007387 */ /* 0x0009e20000100a00 */
[----:B---3--:R-:W-:-:S03]  /*99e0*/  IMAD.WIDE R158, R0, 0x4, R232 ;  /* 0x00000004009e7825 */ /* 0x008fc600078e02e8 */
[----:B------:R4:W-:Y:S01]  /*99f0*/  LDGSTS.E [R152+0x6000], desc[UR24][R168.64], !P2 ;  /* 0x06000000a8987fae */ /* 0x0009e2000d121858 */
[----:B--2---:R-:W-:-:S03]  /*9a00*/  IMAD.WIDE R156, R0, 0x4, R230 ;  /* 0x00000004009c7825 */ /* 0x004fc600078e02e6 */
[----:B------:R2:W-:Y:S01]  /*9a10*/  STL.64 [R1+0x568], R166 ;  /* 0x000568a601007387 */ /* 0x0005e20000100a00 */
[----:B-1----:R-:W-:-:S03]  /*9a20*/  IMAD.WIDE R154, R0, 0x4, R228 ;  /* 0x00000004009a7825 */ /* 0x002fc600078e02e4 */
[----:B------:R2:W-:Y:S01]  /*9a30*/  LDGSTS.E [R152+0x6100], desc[UR24][R166.64], !P2 ;  /* 0x06100000a6987fae */ /* 0x0005e2000d121858 */
[----:B------:R-:W-:-:S03]  /*9a40*/  IMAD R0, R2, 0x14, RZ ;  /* 0x0000001402007824 */ /* 0x000fc600078e02ff */
[----:B------:R1:W-:Y:S01]  /*9a50*/  STL.64 [R1+0x560], R164 ;  /* 0x000560a401007387 */ /* 0x0003e20000100a00 */
[----:B----4-:R-:W-:-:S03]  /*9a60*/  IMAD.WIDE R168, R3, 0x4, R242 ;  /* 0x0000000403a87825 */ /* 0x010fc600078e02f2 */
[----:B------:R1:W-:Y:S04]  /*9a70*/  LDGSTS.E [R152+0x6200], desc[UR24][R164.64], !P2 ;  /* 0x06200000a4987fae */ /* 0x0003e8000d121858 */
[----:B------:R3:W-:Y:S01]  /*9a80*/  STL.64 [R1+0x558], R162 ;  /* 0x000558a201007387 */ /* 0x0007e20000100a00 */
[----:B--2---:R-:W-:-:S03]  /*9a90*/  IMAD.WIDE R166, R3, 0x4, R240 ;  /* 0x0000000403a67825 */ /* 0x004fc600078e02f0 */
[----:B------:R3:W-:Y:S04]  /*9aa0*/  LDGSTS.E [R152+0x6300], desc[UR24][R162.64], !P2 ;  /* 0x06300000a2987fae */ /* 0x0007e8000d121858 */
[----:B------:R2:W-:Y:S01]  /*9ab0*/  STL.64 [R1+0x550], R160 ;  /* 0x000550a001007387 */ /* 0x0005e20000100a00 */
[----:B-1----:R-:W-:-:S03]  /*9ac0*/  IMAD.WIDE R164, R3, 0x4, R238 ;  /* 0x0000000403a47825 */ /* 0x002fc600078e02ee */
[----:B------:R2:W-:Y:S04]  /*9ad0*/  LDGSTS.E [R152+0x6400], desc[UR24][R160.64], !P2 ;  /* 0x06400000a0987fae */ /* 0x0005e8000d121858 */
[----:B------:R1:W-:Y:S01]  /*9ae0*/  STL.64 [R1+0x548], R158 ;  /* 0x0005489e01007387 */ /* 0x0003e20000100a00 */
[----:B---3--:R-:W-:-:S03]  /*9af0*/  IMAD.WIDE R162, R3, 0x4, R236 ;  /* 0x0000000403a27825 */ /* 0x008fc600078e02ec */
[----:B------:R1:W-:Y:S04]  /*9b00*/  LDGSTS.E [R152+0x6500], desc[UR24][R158.64], !P2 ;  /* 0x065000009e987fae */ /* 0x0003e8000d121858 */
[----:B------:R3:W-:Y:S01]  /*9b10*/  STL.64 [R1+0x540], R156 ;  /* 0x0005409c01007387 */ /* 0x0007e20000100a00 */
[----:B--2---:R-:W-:-:S03]  /*9b20*/  IMAD.WIDE R160, R3, 0x4, R234 ;  /* 0x0000000403a07825 */ /* 0x004fc600078e02ea */
[----:B------:R3:W-:Y:S04]  /*9b30*/  LDGSTS.E [R152+0x6600], desc[UR24][R156.64], !P2 ;  /* 0x066000009c987fae */ /* 0x0007e8000d121858 */
[----:B------:R2:W-:Y:S01]  /*9b40*/  STL.64 [R1+0x538], R154 ;  /* 0x0005389a01007387 */ /* 0x0005e20000100a00 */
[----:B-1----:R-:W-:-:S03]  /*9b50*/  IMAD.WIDE R158, R3, 0x4, R232 ;  /* 0x00000004039e7825 */ /* 0x002fc600078e02e8 */
[----:B------:R2:W-:Y:S01]  /*9b60*/  LDGSTS.E [R152+0x6700], desc[UR24][R154.64], !P2 ;  /* 0x067000009a987fae */ /* 0x0005e2000d121858 */
[----:B------:R-:W-:Y:S01]  /*9b70*/  ISETP.GE.U32.AND P2, PT, R4, 0x7fffffdb, PT ;  /* 0x7fffffdb0400780c */ /* 0x000fe20003f46070 */
[----:B------:R-:W-:Y:S02]  /*9b80*/  VIADD R4, R5, 0xfffffff6 ;  /* 0xfffffff605047836 */ /* 0x000fe40000000000 */
[----:B------:R1:W-:Y:S01]  /*9b90*/  STL.64 [R1+0x4b0], R168 ;  /* 0x0004b0a801007387 */ /* 0x0003e20000100a00 */
[C---:B---3--:R-:W-:Y:S01]  /*9ba0*/  IMAD.WIDE R156, R3.reuse, 0x4, R230 ;  /* 0x00000004039c7825 */ /* 0x048fe200078e02e6 */
[----:B------:R-:W3:Y:S02]  /*9bb0*/  LDC R5, c[0x0][0x230] ;  /* 0x00008c00ff057b82 */ /* 0x000ee40000000800 */
[----:B------:R1:W-:Y:S04]  /*9bc0*/  LDGSTS.E [R152+0x8000], desc[UR24][R168.64], !P1 ;  /* 0x08000000a8987fae */ /* 0x0003e8000c921858 */
[----:B------:R4:W-:Y:S01]  /*9bd0*/  STL.64 [R1+0x4a8], R166 ;  /* 0x0004a8a601007387 */ /* 0x0009e20000100a00 */
[----:B--2---:R-:W-:-:S03]  /*9be0*/  IMAD.WIDE R154, R3, 0x4, R228 ;  /* 0x00000004039a7825 */ /* 0x004fc600078e02e4 */
[----:B------:R4:W-:Y:S01]  /*9bf0*/  LDGSTS.E [R152+0x8100], desc[UR24][R166.64], !P1 ;  /* 0x08100000a6987fae */ /* 0x0009e2000c921858 */
[----:B------:R-:W-:Y:S02]  /*9c00*/  VIADD R3, R245, 0xfffffff2 ;  /* 0xfffffff2f5037836 */ /* 0x000fe40000000000 */
[----:B------:R-:W2:Y:S01]  /*9c10*/  LDC R245, c[0x0][0x230] ;  /* 0x00008c00fff57b82 */ /* 0x000ea20000000800 */
[----:B------:R5:W-:Y:S01]  /*9c20*/  STL.64 [R1+0x4a0], R164 ;  /* 0x0004a0a401007387 */ /* 0x000be20000100a00 */
[----:B-1----:R-:W-:-:S03]  /*9c30*/  IMAD.WIDE R168, R0, 0x4, R242 ;  /* 0x0000000400a87825 */ /* 0x002fc600078e02f2 */
[----:B------:R5:W-:Y:S04]  /*9c40*/  LDGSTS.E [R152+0x8200], desc[UR24][R164.64], !P1 ;  /* 0x08200000a4987fae */ /* 0x000be8000c921858 */
[----:B------:R1:W-:Y:S01]  /*9c50*/  STL.64 [R1+0x498], R162 ;  /* 0x000498a201007387 */ /* 0x0003e20000100a00 */
[----:B----4-:R-:W-:-:S03]  /*9c60*/  IMAD.WIDE R166, R0, 0x4, R240 ;  /* 0x0000000400a67825 */ /* 0x010fc600078e02f0 */
[----:B------:R1:W-:Y:S04]  /*9c70*/  LDGSTS.E [R152+0x8300], desc[UR24][R162.64], !P1 ;  /* 0x08300000a2987fae */ /* 0x0003e8000c921858 */
[----:B------:R4:W-:Y:S01]  /*9c80*/  STL.64 [R1+0x490], R160 ;  /* 0x000490a001007387 */ /* 0x0009e20000100a00 */
[----:B-----5:R-:W-:-:S03]  /*9c90*/  IMAD.WIDE R164, R0, 0x4, R238 ;  /* 0x0000000400a47825 */ /* 0x020fc600078e02ee */
[----:B------:R4:W-:Y:S04]  /*9ca0*/  LDGSTS.E [R152+0x8400], desc[UR24][R160.64], !P1 ;  /* 0x08400000a0987fae */ /* 0x0009e8000c921858 */
        /* <DEDUP_REMOVED lines=8> */
[----:B------:R4:W-:Y:S01]  /*9d30*/  LDGSTS.E [R152+0x8700], desc[UR24][R154.64], !P1 ;  /* 0x087000009a987fae */ /* 0x0009e2000c921858 */
[----:B------:R-:W-:Y:S01]  /*9d40*/  ISETP.GE.U32.AND P1, PT, R4, 0x7fffffd7, PT ;  /* 0x7fffffd70400780c */ /* 0x000fe20003f26070 */
[----:B------:R-:W-:Y:S02]  /*9d50*/  VIADD R4, R244, 0xffffffee ;  /* 0xffffffeef4047836 */ /* 0x000fe40000000000 */
[C---:B-1----:R-:W-:Y:S01]  /*9d60*/  IMAD.WIDE R156, R0.reuse, 0x4, R230 ;  /* 0x00000004009c7825 */ /* 0x042fe200078e02e6 */
[----:B------:R1:W-:Y:S01]  /*9d70*/  STL.64 [R1+0x3f0], R168 ;  /* 0x0003f0a801007387 */ /* 0x0003e20000100a00 */
[----:B------:R-:W5:Y:S03]  /*9d80*/  LDC R244, c[0x0][0x230] ;  /* 0x00008c00fff47b82 */ /* 0x000f660000000800 */
[----:B------:R1:W-:Y:S01]  /*9d90*/  LDGSTS.E [R152+0xa000], desc[UR24][R168.64], !P4 ;  /* 0x0a000000a8987fae */ /* 0x0003e2000e121858 */
[----:B----4-:R-:W-:-:S03]  /*9da0*/  IMAD.WIDE R154, R0, 0x4, R228 ;  /* 0x00000004009a7825 */ /* 0x010fc600078e02e4 */
[----:B------:R4:W-:Y:S01]  /*9db0*/  STL.64 [R1+0x3e8], R166 ;  /* 0x0003e8a601007387 */ /* 0x0009e20000100a00 */
[----:B------:R-:W-:-:S03]  /*9dc0*/  IMAD R0, R2, 0x18, RZ ;  /* 0x0000001802007824 */ /* 0x000fc600078e02ff */
        /* <DEDUP_REMOVED lines=8> */
[----:B---3--:R-:W-:-:S03]  /*9e50*/  IMAD.WIDE R164, R0, 0x4, R238 ;  /* 0x0000000400a47825 */ /* 0x008fc600078e02ee */
        /* <DEDUP_REMOVED lines=9> */
[----:B------:R4:W-:Y:S01]  /*9ef0*/  LDGSTS.E [R152+0xa700], desc[UR24][R154.64], !P4 ;  /* 0x0a7000009a987fae */ /* 0x0009e2000e121858 */
[----:B------:R-:W-:Y:S01]  /*9f00*/  ISETP.GE.U32.AND P4, PT, R3, 0x7fffffd3, PT ;  /* 0x7fffffd30300780c */ /* 0x000fe20003f86070 */
[----:B------:R-:W-:Y:S02]  /*9f10*/  IMAD R3, R2, 0x1c, RZ ;  /* 0x0000001c02037824 */ /* 0x000fe400078e02ff */
[----:B------:R3:W-:Y:S01]  /*9f20*/  STL.64 [R1+0x330], R168 ;  /* 0x000330a801007387 */ /* 0x0007e20000100a00 */
[----:B-1----:R-:W-:-:S03]  /*9f30*/  IMAD.WIDE R156, R0, 0x4, R230 ;  /* 0x00000004009c7825 */ /* 0x002fc600078e02e6 */
[----:B------:R3:W-:Y:S04]  /*9f40*/  LDGSTS.E [R152+0xc000], desc[UR24][R168.64], !P3 ;  /* 0x0c000000a8987fae */ /* 0x0007e8000d921858 */
[----:B------:R1:W-:Y:S01]  /*9f50*/  STL.64 [R1+0x328], R166 ;  /* 0x000328a601007387 */ /* 0x0003e20000100a00 */
[----:B----4-:R-:W-:-:S03]  /*9f60*/  IMAD.WIDE R154, R0, 0x4, R228 ;  /* 0x00000004009a7825 */ /* 0x010fc600078e02e4 */
[----:B------:R1:W-:Y:S01]  /*9f70*/  LDGSTS.E [R152+0xc100], desc[UR24][R166.64], !P3 ;  /* 0x0c100000a6987fae */ /* 0x0003e2000d921858 */
[----:B------:R-:W-:-:S03]  /*9f80*/  VIADD R0, R5, 0xffffffea ;  /* 0xffffffea05007836 */ /* 0x000fc60000000000 */
        /* <DEDUP_REMOVED lines=17> */
[----:B------:R1:W-:Y:S01]  /*a0a0*/  LDGSTS.E [R152+0xc700], desc[UR24][R154.64], !P3 ;  /* 0x0c7000009a987fae */ /* 0x0003e2000d921858 */
[----:B------:R-:W-:Y:S02]  /*a0b0*/  ISETP.GE.U32.AND P3, PT, R4, 0x7fffffcf, PT ;  /* 0x7fffffcf0400780c */ /* 0x000fe40003f66070 */
[----:B------:R-:W4:Y:S01]  /*a0c0*/  LDC R4, c[0x0][0x230] ;  /* 0x00008c00ff047b82 */ /* 0x000f220000000800 */
[C---:B---3--:R-:W-:Y:S01]  /*a0d0*/  IMAD.WIDE R156, R3.reuse, 0x4, R230 ;  /* 0x00000004039c7825 */ /* 0x048fe200078e02e6 */
[----:B------:R-:W-:Y:S04]  /*a0e0*/  LDGSTS.E [R152+0xe000], desc[UR24][R168.64], !P6 ;  /* 0x0e000000a8987fae */ /* 0x000fe8000f121858 */
[----:B------:R-:W-:Y:S01]  /*a0f0*/  STL.64 [R1+0x270], R168 ;  /* 0x000270a801007387 */ /* 0x000fe20000100a00 */
[----:B-1----:R-:W-:Y:S01]  /*a100*/  IMAD.WIDE R154, R3, 0x4, R228 ;  /* 0x00000004039a7825 */ /* 0x002fe200078e02e4 */
[----:B------:R-:W-:-:S02]  /*a110*/  LOP3.LUT R3, R248, 0x20, RZ, 0x3c, !PT ;  /* 0x00000020f8037812 */ /* 0x000fc400078e3cff */
[----:B------:R1:W-:Y:S04]  /*a120*/  LDGSTS.E [R152+0xe100], desc[UR24][R166.64], !P6 ;  /* 0x0e100000a6987fae */ /* 0x0003e8000f121858 */
[----:B------:R1:W-:Y:S01]  /*a130*/  STL.64 [R1+0x268], R166 ;  /* 0x000268a601007387 */ /* 0x0003e20000100a00 */
[----:B------:R-:W-:Y:S02]  /*a140*/  VIADD R5, R3, UR5 ;  /* 0x0000000503057c36 */ /* 0x000fe40008000000 */
[----:B------:R-:W-:Y:S01]  /*a150*/  IMAD R3, R2, 0x9, RZ ;  /* 0x0000000902037824 */ /* 0x000fe200078e02ff */
[----:B------:R3:W-:Y:S04]  /*a160*/  LDGSTS.E [R152+0xe200], desc[UR24][R164.64], !P6 ;  /* 0x0e200000a4987fae */ /* 0x0007e8000f121858 */
[----:B------:R3:W-:Y:S01]  /*a170*/  STL.64 [R1+0x260], R164 ;  /* 0x000260a401007387 */ /* 0x0007e20000100a00 */
[----:B----4-:R-:W-:-:S03]  /*a180*/  VIADD R4, R4, 0xffffffe2 ;  /* 0xffffffe204047836 */ /* 0x010fc60000000000 */
[----:B------:R4:W-:Y:S01]  /*a190*/  LDGSTS.E [R152+0xe300], desc[UR24][R162.64], !P6 ;  /* 0x0e300000a2987fae */ /* 0x0009e2000f121858 */
[----:B-1----:R-:W-:-:S03]  /*a1a0*/  IMAD.WIDE R166, R2, 0x4, R242 ;  /* 0x0000000402a67825 */ /* 0x002fc600078e02f2 */
[----:B------:R4:W-:Y:S04]  /*a1b0*/  STL.64 [R1+0x258], R162 ;  /* 0x000258a201007387 */ /* 0x0009e80000100a00 */
[----:B------:R1:W-:Y:S01]  /*a1c0*/  LDGSTS.E [R152+0xe400], desc[UR24][R160.64], !P6 ;  /* 0x0e400000a0987fae */ /* 0x0003e2000f121858 */
[----:B---3--:R-:W-:-:S03]  /*a1d0*/  IMAD.WIDE R164, R2, 0x4, R240 ;  /* 0x0000000402a47825 */ /* 0x008fc600078e02f0 */
[----:B------:R1:W-:Y:S04]  /*a1e0*/  STL.64 [R1+0x250], R160 ;  /* 0x000250a001007387 */ /* 0x0003e80000100a00 */
[----:B------:R3:W-:Y:S01]  /*a1f0*/  LDGSTS.E [R152+0xe500], desc[UR24][R158.64], !P6 ;  /* 0x0e5000009e987fae */ /* 0x0007e2000f121858 */
[----:B----4-:R-:W-:-:S03]  /*a200*/  IMAD.WIDE R162, R2, 0x4, R238 ;  /* 0x0000000402a27825 */ /* 0x010fc600078e02ee */
[----:B------:R3:W-:Y:S04]  /*a210*/  STL.64 [R1+0x248], R158 ;  /* 0x0002489e01007387 */ /* 0x0007e80000100a00 */
[----:B------:R4:W-:Y:S01]  /*a220*/  LDGSTS.E [R152+0xe600], desc[UR24][R156.64], !P6 ;  /* 0x0e6000009c987fae */ /* 0x0009e2000f121858 */
[----:B-1----:R-:W-:-:S03]  /*a230*/  IMAD.WIDE R160, R2, 0x4, R236 ;  /* 0x0000000402a07825 */ /* 0x002fc600078e02ec */
[----:B------:R4:W-:Y:S04]  /*a240*/  STL.64 [R1+0x240], R156 ;  /* 0x0002409c01007387 */ /* 0x0009e80000100a00 */
[----:B------:R1:W-:Y:S01]  /*a250*/  LDGSTS.E [R152+0xe700], desc[UR24][R154.64], !P6 ;  /* 0x0e7000009a987fae */ /* 0x0003e2000f121858 */
[----:B---3--:R-:W-:Y:S01]  /*a260*/  IMAD.WIDE R158, R2, 0x4, R234 ;  /* 0x00000004029e7825 */ /* 0x008fe200078e02ea */
[----:B------:R-:W-:Y:S02]  /*a270*/  ISETP.GE.U32.AND P6, PT, R0, 0x7fffffcb, PT ;  /* 0x7fffffcb0000780c */ /* 0x000fe40003fc6070 */
[----:B------:R3:W-:Y:S01]  /*a280*/  STL.64 [R1+0x238], R154 ;  /* 0x0002389a01007387 */ /* 0x0007e20000100a00 */
[----:B--2---:R-:W-:Y:S02]  /*a290*/  VIADD R0, R245, 0xffffffe6 ;  /* 0xffffffe6f5007836 */ /* 0x004fe40000000000 */
[----:B------:R-:W2:Y:S01]  /*a2a0*/  LDC R245, c[0x0][0x230] ;  /* 0x00008c00fff57b82 */ /* 0x000ea20000000800 */
[C---:B----4-:R-:W-:Y:S01]  /*a2b0*/  IMAD.WIDE R156, R2.reuse, 0x4, R232 ;  /* 0x00000004029c7825 */ /* 0x050fe200078e02e8 */
[----:B------:R4:W-:Y:S03]  /*a2c0*/  LDGSTS.E [R5+0x800], desc[UR24][R166.64], !P5 ;  /* 0x00800000a6057fae */ /* 0x0009e6000e921858 */
[C---:B-1----:R-:W-:Y:S01]  /*a2d0*/  IMAD.WIDE R152, R2.reuse, 0x4, R228 ;  /* 0x0000000402987825 */ /* 0x042fe200078e02e4 */
[----:B------:R1:W-:Y:S03]  /*a2e0*/  LDGSTS.E [R5+0x900], desc[UR24][R164.64], !P5 ;  /* 0x00900000a4057fae */ /* 0x0003e6000e921858 */
[----:B---3--:R-:W-:Y:S01]  /*a2f0*/  IMAD.WIDE R154, R2, 0x4, R230 ;  /* 0x00000004029a7825 */ /* 0x008fe200078e02e6 */
[----:B------:R3:W-:Y:S04]  /*a300*/  LDGSTS.E [R5+0xa00], desc[UR24][R162.64], !P5 ;  /* 0x00a00000a2057fae */ /* 0x0007e8000e921858 */
[----:B------:R5:W-:Y:S04]  /*a310*/  LDGSTS.E [R5+0xb00], desc[UR24][R160.64], !P5 ;  /* 0x00b00000a0057fae */ /* 0x000be8000e921858 */
        /* <DEDUP_REMOVED lines=8> */
[----:B------:R3:W-:Y:S01]  /*a3a0*/  STL.64 [R1+0x820], R162 ;  /* 0x000820a201007387 */ /* 0x0007e20000100a00 */
[----:B----4-:R-:W-:-:S03]  /*a3b0*/  IMAD.WIDE R166, R0, 0x4, R242 ;  /* 0x0000000400a67825 */ /* 0x010fc600078e02f2 */
[----:B------:R5:W-:Y:S01]  /*a3c0*/  STL.64 [R1+0x818], R160 ;  /* 0x000818a001007387 */ /* 0x000be20000100a00 */
[----:B-1----:R-:W-:-:S03]  /*a3d0*/  IMAD.WIDE R164, R0, 0x4, R240 ;  /* 0x0000000400a47825 */ /* 0x002fc600078e02f0 */
[----:B------:R1:W-:Y:S01]  /*a3e0*/  STL.64 [R1+0x810], R158 ;  /* 0x0008109e01007387 */ /* 0x0003e20000100a00 */
[----:B---3--:R-:W-:-:S03]  /*a3f0*/  IMAD.WIDE R162, R0, 0x4, R238 ;  /* 0x0000000400a27825 */ /* 0x008fc600078e02ee */
[----:B------:R3:W-:Y:S01]  /*a400*/  STL.64 [R1+0x808], R156 ;  /* 0x0008089c01007387 */ /* 0x0007e20000100a00 */
[----:B-----5:R-:W-:-:S03]  /*a410*/  IMAD.WIDE R160, R0, 0x4, R236 ;  /* 0x0000000400a07825 */ /* 0x020fc600078e02ec */
[----:B------:R2:W-:Y:S01]  /*a420*/  STL.64 [R1+0x800], R154 ;  /* 0x0008009a01007387 */ /* 0x0005e20000100a00 */
[----:B-1----:R-:W-:-:S03]  /*a430*/  IMAD.WIDE R158, R0, 0x4, R234 ;  /* 0x00000004009e7825 */ /* 0x002fc600078e02ea */
[----:B------:R1:W-:Y:S01]  /*a440*/  LDGSTS.E [R5+0x2800], desc[UR24][R166.64], !P2 ;  /* 0x02800000a6057fae */ /* 0x0003e2000d121858 */
[----:B---3--:R-:W-:-:S03]  /*a450*/  IMAD.WIDE R156, R0, 0x4, R232 ;  /* 0x00000004009c7825 */ /* 0x008fc600078e02e8 */
[----:B------:R3:W-:Y:S01]  /*a460*/  STL.64 [R1+0x7f8], R152 ;  /* 0x0007f89801007387 */ /* 0x0007e20000100a00 */
[----:B--2---:R-:W-:-:S03]  /*a470*/  IMAD.WIDE R154, R0, 0x4, R230 ;  /* 0x00000004009a7825 */ /* 0x004fc600078e02e6 */
[----:B------:R2:W-:Y:S04]  /*a480*/  LDGSTS.E [R5+0x2900], desc[UR24][R164.64], !P2 ;  /* 0x02900000a4057fae */ /* 0x0005e8000d121858 */
[----:B------:R1:W-:Y:S01]  /*a490*/  STL.64 [R1+0x730], R166 ;  /* 0x000730a601007387 */ /* 0x0003e20000100a00 */
[----:B---3--:R-:W-:-:S03]  /*a4a0*/  IMAD.WIDE R152, R0, 0x4, R228 ;  /* 0x0000000400987825 */ /* 0x008fc600078e02e4 */
[----:B------:R3:W-:Y:S01]  /*a4b0*/  LDGSTS.E [R5+0x2a00], desc[UR24][R162.64], !P2 ;  /* 0x02a00000a2057fae */ /* 0x0007e2000d121858 */
[----:B------:R-:W-:-:S03]  /*a4c0*/  VIADD R0, R244, 0xfffffffd ;  /* 0xfffffffdf4007836 */ /* 0x000fc60000000000 */
[----:B------:R2:W-:Y:S01]  /*a4d0*/  STL.64 [R1+0x728], R164 ;  /* 0x000728a401007387 */ /* 0x0005e20000100a00 */
[----:B------:R-:W4:Y:S03]  /*a4e0*/  LDC R244, c[0x0][0x230] ;  /* 0x00008c00fff47b82 */ /* 0x000f260000000800 */
[----:B------:R5:W-:Y:S01]  /*a4f0*/  LDGSTS.E [R5+0x2b00], desc[UR24][R160.64], !P2 ;  /* 0x02b00000a0057fae */ /* 0x000be2000d121858 */
[----:B-1----:R-:W-:-:S03]  /*a500*/  IMAD.WIDE R166, R3, 0x4, R242 ;  /* 0x0000000403a67825 */ /* 0x002fc600078e02f2 */
[----:B------:R3:W-:Y:S04]  /*a510*/  STL.64 [R1+0x720], R162 ;  /* 0x000720a201007387 */ /* 0x0007e80000100a00 */
[----:B------:R1:W-:Y:S01]  /*a520*/  LDGSTS.E [R5+0x2c00], desc[UR24][R158.64], !P2 ;  /* 0x02c000009e057fae */ /* 0x0003e2000d121858 */
[----:B--2---:R-:W-:-:S03]  /*a530*/  IMAD.WIDE R164, R3, 0x4, R240 ;  /* 0x0000000403a47825 */ /* 0x004fc600078e02f0 */
[----:B------:R5:W-:Y:S04]  /*a540*/  STL.64 [R1+0x718], R160 ;  /* 0x000718a001007387 */ /* 0x000be80000100a00 */
[----:B------:R2:W-:Y:S01]  /*a550*/  LDGSTS.E [R5+0x2d00], desc[UR24][R156.64], !P2 ;  /* 0x02d000009c057fae */ /* 0x0005e2000d121858 */
[----:B---3--:R-:W-:-:S03]  /*a560*/  IMAD.WIDE R162, R3, 0x4, R238 ;  /* 0x0000000403a27825 */ /* 0x008fc600078e02ee */
[----:B------:R1:W-:Y:S04]  /*a570*/  STL.64 [R1+0x710], R158 ;  /* 0x0007109e01007387 */ /* 0x0003e80000100a00 */
[----:B------:R3:W-:Y:S01]  /*a580*/  LDGSTS.E [R5+0x2e00], desc[UR24][R154.64], !P2 ;  /* 0x02e000009a057fae */ /* 0x0007e2000d121858 */
[----:B-----5:R-:W-:-:S03]  /*a590*/  IMAD.WIDE R160, R3, 0x4, R236 ;  /* 0x0000000403a07825 */ /* 0x020fc600078e02ec */
[----:B------:R2:W-:Y:S04]  /*a5a0*/  STL.64 [R1+0x708], R156 ;  /* 0x0007089c01007387 */ /* 0x0005e80000100a00 */
[----:B------:R5:W-:Y:S01]  /*a5b0*/  LDGSTS.E [R5+0x2f00], desc[UR24][R152.64], !P2 ;  /* 0x02f0000098057fae */ /* 0x000be2000d121858 */
[----:B-1----:R-:W-:Y:S01]  /*a5c0*/  IMAD.WIDE R158, R3, 0x4, R234 ;  /* 0x00000004039e7825 */ /* 0x002fe200078e02ea */
[----:B------:R-:W-:Y:S02]  /*a5d0*/  ISETP.GE.U32.AND P2, PT, R4, 0x7fffffc3, PT ;  /* 0x7fffffc30400780c */ /* 0x000fe40003f46070 */
[----:B------:R3:W-:Y:S01]  /*a5e0*/  STL.64 [R1+0x700], R154 ;  /* 0x0007009a01007387 */ /* 0x0007e20000100a00 */
[----:B------:R-:W-:Y:S02]  /*a5f0*/  VIADD R4, R245, 0xfffffff9 ;  /* 0xfffffff9f5047836 */ /* 0x000fe40000000000 */
[----:B------:R-:W1:Y:S01]  /*a600*/  LDC R245, c[0x0][0x230] ;  /* 0x00008c00fff57b82 */ /* 0x000e620000000800 */
[C---:B--2---:R-:W-:Y:S01]  /*a610*/  IMAD.WIDE R156, R3.reuse, 0x4, R232 ;  /* 0x00000004039c7825 */ /* 0x044fe200078e02e8 */
[----:B------:R2:W-:Y:S04]  /*a620*/  LDGSTS.E [R5+0x4800], desc[UR24][R166.64], !P1 ;  /* 0x04800000a6057fae */ /* 0x0005e8000c921858 */
[----:B------:R5:W-:Y:S01]  /*a630*/  STL.64 [R1+0x6f8], R152 ;  /* 0x0006f89801007387 */ /* 0x000be20000100a00 */
[----:B---3--:R-:W-:-:S03]  /*a640*/  IMAD.WIDE R154, R3, 0x4, R230 ;  /* 0x00000004039a7825 */ /* 0x008fc600078e02e6 */
[----:B------:R3:W-:Y:S04]  /*a650*/  LDGSTS.E [R5+0x4900], desc[UR24][R164.64], !P1 ;  /* 0x04900000a4057fae */ /* 0x0007e8000c921858 */
[----:B------:R4:W-:Y:S01]  /*a660*/  LDGSTS.E [R5+0x4a00], desc[UR24][R162.64], !P1 ;  /* 0x04a00000a2057fae */ /* 0x0009e2000c921858 */
[----:B-----5:R-:W-:-:S03]  /*a670*/  IMAD.WIDE R152, R3, 0x4, R228 ;  /* 0x0000000403987825 */ /* 0x020fc600078e02e4 */
[----:B------:R5:W-:Y:S01]  /*a680*/  LDGSTS.E [R5+0x4b00], desc[UR24][R160.64], !P1 ;  /* 0x04b00000a0057fae */ /* 0x000be2000c921858 */
[----:B------:R-:W-:-:S03]  /*a690*/  IMAD R3, R2, 0x11, RZ ;  /* 0x0000001102037824 */ /* 0x000fc600078e02ff */
        /* <DEDUP_REMOVED lines=9> */
[----:B--2---:R-:W-:-:S03]  /*a730*/  IMAD.WIDE R166, R0, 0x4, R242 ;  /* 0x0000000400a67825 */ /* 0x004fc600078e02f2 */
[----:B------:R5:W-:Y:S01]  /*a740*/  STL.64 [R1+0x618], R160 ;  /* 0x000618a001007387 */ /* 0x000be20000100a00 */
[----:B---3--:R-:W-:-:S03]  /*a750*/  IMAD.WIDE R164, R0, 0x4, R240 ;  /* 0x0000000400a47825 */ /* 0x008fc600078e02f0 */
[----:B------:R2:W-:Y:S01]  /*a760*/  STL.64 [R1+0x610], R158 ;  /* 0x0006109e01007387 */ /* 0x0005e20000100a00 */
[----:B----4-:R-:W-:-:S03]  /*a770*/  IMAD.WIDE R162, R0, 0x4, R238 ;  /* 0x0000000400a27825 */ /* 0x010fc600078e02ee */
[----:B------:R1:W-:Y:S01]  /*a780*/  STL.64 [R1+0x608], R156 ;  /* 0x0006089c01007387 */ /* 0x0003e20000100a00 */
[----:B-----5:R-:W-:-:S03]  /*a790*/  IMAD.WIDE R160, R0, 0x4, R236 ;  /* 0x0000000400a07825 */ /* 0x020fc600078e02ec */
[----:B------:R3:W-:Y:S01]  /*a7a0*/  STL.64 [R1+0x600], R154 ;  /* 0x0006009a01007387 */ /* 0x0007e20000100a00 */
[----:B--2---:R-:W-:-:S03]  /*a7b0*/  IMAD.WIDE R158, R0, 0x4, R234 ;  /* 0x00000004009e7825 */ /* 0x004fc600078e02ea */
[----:B------:R2:W-:Y:S01]  /*a7c0*/  LDGSTS.E [R5+0x6800], desc[UR24][R166.64], !P4 ;  /* 0x06800000a6057fae */ /* 0x0005e2000e121858 */
[----:B-1----:R-:W-:-:S03]  /*a7d0*/  IMAD.WIDE R156, R0, 0x4, R232 ;  /* 0x00000004009c7825 */ /* 0x002fc600078e02e8 */
[----:B------:R1:W-:Y:S01]  /*a7e0*/  STL.64 [R1+0x5f8], R152 ;  /* 0x0005f89801007387 */ /* 0x0003e20000100a00 */
[----:B---3--:R-:W-:-:S03]  /*a7f0*/  IMAD.WIDE R154, R0, 0x4, R230 ;  /* 0x00000004009a7825 */ /* 0x008fc600078e02e6 */
[----:B------:R3:W-:Y:S04]  /*a800*/  LDGSTS.E [R5+0x6900], desc[UR24][R164.64], !P4 ;  /* 0x06900000a4057fae */ /* 0x0007e8000e121858 */
[----:B------:R2:W-:Y:S01]  /*a810*/  STL.64 [R1+0x530], R166 ;  /* 0x000530a601007387 */ /* 0x0005e20000100a00 */
[----:B-1----:R-:W-:-:S03]  /*a820*/  IMAD.WIDE R152, R0, 0x4, R228 ;  /* 0x0000000400987825 */ /* 0x002fc600078e02e4 */
[----:B------:R1:W-:Y:S01]  /*a830*/  LDGSTS.E [R5+0x6a00], desc[UR24][R162.64], !P4 ;  /* 0x06a00000a2057fae */ /* 0x0003e2000e121858 */
[----:B------:R-:W-:-:S03]  /*a840*/  VIADD R0, R246, 0xfffffff5 ;  /* 0xfffffff5f6007836 */ /* 0x000fc60000000000 */
[----:B------:R3:W-:Y:S01]  /*a850*/  STL.64 [R1+0x528], R164 ;  /* 0x000528a401007387 */ /* 0x0007e20000100a00 */
[----:B------:R-:W4:Y:S03]  /*a860*/  LDC R246, c[0x0][0x230] ;  /* 0x00008c00fff67b82 */ /* 0x000f260000000800 */
[----:B------:R5:W-:Y:S01]  /*a870*/  LDGSTS.E [R5+0x6b00], desc[UR24][R160.64], !P4 ;  /* 0x06b00000a0057fae */ /* 0x000be2000e121858 */
[----:B--2---:R-:W-:-:S03]  /*a880*/  IMAD.WIDE R166, R3, 0x4, R242 ;  /* 0x0000000403a67825 */ /* 0x004fc600078e02f2 */
[----:B------:R1:W-:Y:S04]  /*a890*/  STL.64 [R1+0x520], R162 ;  /* 0x000520a201007387 */ /* 0x0003e80000100a00 */
[----:B------:R2:W-:Y:S01]  /*a8a0*/  LDGSTS.E [R5+0x6c00], desc[UR24][R158.64], !P4 ;  /* 0x06c000009e057fae */ /* 0x0005e2000e121858 */
[----:B---3--:R-:W-:-:S03]  /*a8b0*/  IMAD.WIDE R164, R3, 0x4, R240 ;  /* 0x0000000403a47825 */ /* 0x008fc600078e02f0 */
[----:B------:R5:W-:Y:S04]  /*a8c0*/  STL.64 [R1+0x518], R160 ;  /* 0x000518a001007387 */ /* 0x000be80000100a00 */
[----:B------:R3:W-:Y:S01]  /*a8d0*/  LDGSTS.E [R5+0x6d00], desc[UR24][R156.64], !P4 ;  /* 0x06d000009c057fae */ /* 0x0007e2000e121858 */
[----:B-1----:R-:W-:-:S03]  /*a8e0*/  IMAD.WIDE R162, R3, 0x4, R238 ;  /* 0x0000000403a27825 */ /* 0x002fc600078e02ee */
[----:B------:R2:W-:Y:S04]  /*a8f0*/  STL.64 [R1+0x510], R158 ;  /* 0x0005109e01007387 */ /* 0x0005e80000100a00 */
[----:B------:R1:W-:Y:S01]  /*a900*/  LDGSTS.E [R5+0x6e00], desc[UR24][R154.64], !P4 ;  /* 0x06e000009a057fae */ /* 0x0003e2000e121858 */
[----:B-----5:R-:W-:-:S03]  /*a910*/  IMAD.WIDE R160, R3, 0x4, R236 ;  /* 0x0000000403a07825 */ /* 0x020fc600078e02ec */
[----:B------:R3:W-:Y:S04]  /*a920*/  STL.64 [R1+0x508], R156 ;  /* 0x0005089c01007387 */ /* 0x0007e80000100a00 */
[----:B------:R5:W-:Y:S01]  /*a930*/  LDGSTS.E [R5+0x6f00], desc[UR24][R152.64], !P4 ;  /* 0x06f0000098057fae */ /* 0x000be2000e121858 */
[C---:B--2---:R-:W-:Y:S01]  /*a940*/  IMAD.WIDE R158, R3.reuse, 0x4, R234 ;  /* 0x00000004039e7825 */ /* 0x044fe200078e02ea */
[----:B------:R-:W-:Y:S02]  /*a950*/  ISETP.GE.U32.AND P4, PT, R4, 0x7fffffda, PT ;  /* 0x7fffffda0400780c */ /* 0x000fe40003f86070 */
[----:B------:R1:W-:Y:S01]  /*a960*/  STL.64 [R1+0x500], R154 ;  /* 0x0005009a01007387 */ /* 0x0003e20000100a00 */
[----:B------:R-:W-:Y:S02]  /*a970*/  VIADD R4, R244, 0xfffffff1 ;  /* 0xfffffff1f4047836 */ /* 0x000fe40000000000 */
[----:B------:R-:W2:Y:S01]  /*a980*/  LDC R244, c[0x0][0x230] ;  /* 0x00008c00fff47b82 */ /* 0x000ea20000000800 */
[C---:B---3--:R-:W-:Y:S01]  /*a990*/  IMAD.WIDE R156, R3.reuse, 0x4, R232 ;  /* 0x00000004039c7825 */ /* 0x048fe200078e02e8 */
[----:B------:R3:W-:Y:S04]  /*a9a0*/  LDGSTS.E [R5+0x8800], desc[UR24][R166.64], !P3 ;  /* 0x08800000a6057fae */ /* 0x0007e8000d921858 */
[----:B------:R5:W-:Y:S01]  /*a9b0*/  STL.64 [R1+0x4f8], R152 ;  /* 0x0004f89801007387 */ /* 0x000be20000100a00 */
[----:B-1----:R-:W-:-:S03]  /*a9c0*/  IMAD.WIDE R154, R3, 0x4, R230 ;  /* 0x00000004039a7825 */ /* 0x002fc600078e02e6 */
        /* <DEDUP_REMOVED lines=15> */
[----:B---3--:R-:W-:-:S03]  /*aac0*/  IMAD.WIDE R166, R0, 0x4, R242 ;  /* 0x0000000400a67825 */ /* 0x008fc600078e02f2 */
[----:B------:R3:W-:Y:S01]  /*aad0*/  STL.64 [R1+0x450], R158 ;  /* 0x0004509e01007387 */ /* 0x0007e20000100a00 */
[----:B-1----:R-:W-:-:S03]  /*aae0*/  IMAD.WIDE R164, R0, 0x4, R240 ;  /* 0x0000000400a47825 */ /* 0x002fc600078e02f0 */
[----:B------:R2:W-:Y:S01]  /*aaf0*/  STL.64 [R1+0x448], R156 ;  /* 0x0004489c01007387 */ /* 0x0005e20000100a00 */
[----:B----4-:R-:W-:-:S03]  /*ab00*/  IMAD.WIDE R162, R0, 0x4, R238 ;  /* 0x0000000400a27825 */ /* 0x010fc600078e02ee */
[----:B------:R1:W-:Y:S01]  /*ab10*/  STL.64 [R1+0x440], R154 ;  /* 0x0004409a01007387 */ /* 0x0003e20000100a00 */
[----:B-----5:R-:W-:-:S03]  /*ab20*/  IMAD.WIDE R160, R0, 0x4, R236 ;  /* 0x0000000400a07825 */ /* 0x020fc600078e02ec */
[----:B------:R4:W-:Y:S01]  /*ab30*/  STL.64 [R1+0x438], R152 ;  /* 0x0004389801007387 */ /* 0x0009e20000100a00 */
[----:B---3--:R-:W-:-:S03]  /*ab40*/  IMAD.WIDE R158, R0, 0x4, R234 ;  /* 0x00000004009e7825 */ /* 0x008fc600078e02ea */
[----:B------:R3:W-:Y:S01]  /*ab50*/  STL.64 [R1+0x3b0], R166 ;  /* 0x0003b0a601007387 */ /* 0x0007e20000100a00 */
[----:B--2---:R-:W-:-:S03]  /*ab60*/  IMAD.WIDE R156, R0, 0x4, R232 ;  /* 0x00000004009c7825 */ /* 0x004fc600078e02e8 */
[----:B------:R3:W-:Y:S01]  /*ab70*/  LDGSTS.E [R5+0xa800], desc[UR24][R166.64], !P6 ;  /* 0x0a800000a6057fae */ /* 0x0007e2000f121858 */
[----:B-1----:R-:W-:-:S03]  /*ab80*/  IMAD.WIDE R154, R0, 0x4, R230 ;  /* 0x00000004009a7825 */ /* 0x002fc600078e02e6 */
[----:B------:R1:W-:Y:S01]  /*ab90*/  STL.64 [R1+0x3a8], R164 ;  /* 0x0003a8a401007387 */ /* 0x0003e20000100a00 */
[----:B----4-:R-:W-:-:S03]  /*aba0*/  IMAD.WIDE R152, R0, 0x4, R228 ;  /* 0x0000000400987825 */ /* 0x010fc600078e02e4 */
[----:B------:R1:W-:Y:S01]  /*abb0*/  LDGSTS.E [R5+0xa900], desc[UR24][R164.64], !P6 ;  /* 0x0a900000a4057fae */ /* 0x0003e2000f121858 */
[----:B------:R-:W-:-:S03]  /*abc0*/  IMAD R0, R2, 0x1d, RZ ;  /* 0x0000001d02007824 */ /* 0x000fc600078e02ff */
[----:B------:R2:W-:Y:S01]  /*abd0*/  STL.64 [R1+0x3a0], R162 ;  /* 0x0003a0a201007387 */ /* 0x0005e20000100a00 */
[----:B---3--:R-:W-:-:S03]  /*abe0*/  IMAD.WIDE R166, R3, 0x4, R242 ;  /* 0x0000000403a67825 */ /* 0x008fc600078e02f2 */
[----:B------:R2:W-:Y:S04]  /*abf0*/  LDGSTS.E [R5+0xaa00], desc[UR24][R162.64], !P6 ;  /* 0x0aa00000a2057fae */ /* 0x0005e8000f121858 */
[----:B------:R3:W-:Y:S01]  /*ac00*/  STL.64 [R1+0x398], R160 ;  /* 0x000398a001007387 */ /* 0x0007e20000100a00 */
[----:B-1----:R-:W-:-:S03]  /*ac10*/  IMAD.WIDE R164, R3, 0x4, R240 ;  /* 0x0000000403a47825 */ /* 0x002fc600078e02f0 */
[----:B------:R3:W-:Y:S04]  /*ac20*/  LDGSTS.E [R5+0xab00], desc[UR24][R160.64], !P6 ;  /* 0x0ab00000a0057fae */ /* 0x0007e8000f121858 */
[----:B------:R1:W-:Y:S01]  /*ac30*/  STL.64 [R1+0x390], R158 ;  /* 0x0003909e01007387 */ /* 0x0003e20000100a00 */
[----:B--2---:R-:W-:-:S03]  /*ac40*/  IMAD.WIDE R162, R3, 0x4, R238 ;  /* 0x0000000403a27825 */ /* 0x004fc600078e02ee */
        /* <DEDUP_REMOVED lines=17> */
[----:B-1----:R-:W-:-:S03]  /*ad60*/  IMAD.WIDE R152, R3, 0x4, R228 ;  /* 0x0000000403987825 */ /* 0x002fc600078e02e4 */
[----:B------:R4:W-:Y:S01]  /*ad70*/  LDGSTS.E [R5+0xc900], desc[UR24][R164.64], !P5 ;  /* 0x0c900000a4057fae */ /* 0x0009e2000e921858 */
[----:B------:R-:W-:-:S03]  /*ad80*/  VIADD R3, R246, 0xffffffe9 ;  /* 0xffffffe9f6037836 */ /* 0x000fc60000000000 */
[----:B------:R1:W-:Y:S01]  /*ad90*/  STL.64 [R1+0x2e0], R162 ;  /* 0x0002e0a201007387 */ /* 0x0003e20000100a00 */
[----:B--2---:R-:W-:-:S03]  /*ada0*/  IMAD.WIDE R166, R0, 0x4, R242 ;  /* 0x0000000400a67825 */ /* 0x004fc600078e02f2 */
[----:B------:R1:W-:Y:S04]  /*adb0*/  LDGSTS.E [R5+0xca00], desc[UR24][R162.64], !P5 ;  /* 0x0ca00000a2057fae */ /* 0x0003e8000e921858 */
[----:B------:R2:W-:Y:S01]  /*adc0*/  STL.64 [R1+0x2d8], R160 ;  /* 0x0002d8a001007387 */ /* 0x0005e20000100a00 */
[----:B----4-:R-:W-:-:S03]  /*add0*/  IMAD.WIDE R164, R0, 0x4, R240 ;  /* 0x0000000400a47825 */ /* 0x010fc600078e02f0 */
        /* <DEDUP_REMOVED lines=12> */
[----:B------:R4:W-:Y:S01]  /*aea0*/  LDGSTS.E [R5+0xcf00], desc[UR24][R152.64], !P5 ;  /* 0x0cf0000098057fae */ /* 0x0009e2000e921858 */
[----:B------:R-:W-:Y:S02]  /*aeb0*/  ISETP.GE.U32.AND P5, PT, R4, 0x7fffffce, PT ;  /* 0x7fffffce0400780c */ /* 0x000fe40003fa6070 */
[----:B------:R-:W1:Y:S01]  /*aec0*/  LDC R4, c[0x0][0x230] ;  /* 0x00008c00ff047b82 */ /* 0x000e620000000800 */
[----:B------:R5:W-:Y:S01]  /*aed0*/  STL.64 [R1+0x230], R166 ;  /* 0x000230a601007387 */ /* 0x000be20000100a00 */
[----:B--2---:R-:W-:-:S03]  /*aee0*/  IMAD.WIDE R154, R0, 0x4, R230 ;  /* 0x00000004009a7825 */ /* 0x004fc600078e02e6 */
[----:B------:R5:W-:Y:S04]  /*aef0*/  LDGSTS.E [R5+0xe800], desc[UR24][R166.64], !P2 ;  /* 0x0e800000a6057fae */ /* 0x000be8000d121858 */
[----:B------:R2:W-:Y:S01]  /*af00*/  STL.64 [R1+0x228], R164 ;  /* 0x000228a401007387 */ /* 0x0005e20000100a00 */
[----:B----4-:R-:W-:-:S03]  /*af10*/  IMAD.WIDE R152, R0, 0x4, R228 ;  /* 0x0000000400987825 */ /* 0x010fc600078e02e4 */
[----:B------:R2:W-:Y:S01]  /*af20*/  LDGSTS.E [R5+0xe900], desc[UR24][R164.64], !P2 ;  /* 0x0e900000a4057fae */ /* 0x0005e2000d121858 */
[----:B------:R-:W-:-:S03]  /*af30*/  IMAD.SHL.U32 R0, R2, 0x2, RZ ;  /* 0x0000000202007824 */ /* 0x000fc600078e00ff */
[----:B------:R4:W-:Y:S01]  /*af40*/  STL.64 [R1+0x220], R162 ;  /* 0x000220a201007387 */ /* 0x0009e20000100a00 */
[----:B-----5:R-:W-:-:S03]  /*af50*/  IMAD.WIDE R166, R0, 0x4, R242 ;  /* 0x0000000400a67825 */ /* 0x020fc600078e02f2 */
[----:B------:R4:W-:Y:S01]  /*af60*/  LDGSTS.E [R5+0xea00], desc[UR24][R162.64], !P2 ;  /* 0x0ea00000a2057fae */ /* 0x0009e2000d121858 */
[----:B-1----:R-:W-:-:S03]  /*af70*/  VIADD R4, R4, 0xffffffe5 ;  /* 0xffffffe504047836 */ /* 0x002fc60000000000 */
        /* <DEDUP_REMOVED lines=14> */
[----:B------:R2:W-:Y:S01]  /*b060*/  LDGSTS.E [R5+0xef00], desc[UR24][R152.64], !P2 ;  /* 0x0ef0000098057fae */ /* 0x0005e2000d121858 */
[----:B------:R-:W-:Y:S01]  /*b070*/  ISETP.GE.U32.AND P2, PT, R3, 0x7fffffca, PT ;  /* 0x7fffffca0300780c */ /* 0x000fe20003f46070 */
[----:B------:R-:W-:Y:S02]  /*b080*/  IMAD R3, R2, 0x6, RZ ;  /* 0x0000000602037824 */ /* 0x000fe400078e02ff */
[----:B-1----:R-:W-:Y:S01]  /*b090*/  IMAD.WIDE R154, R0, 0x4, R230 ;  /* 0x00000004009a7825 */ /* 0x002fe200078e02e6 */
[----:B------:R1:W-:Y:S04]  /*b0a0*/  STL.64 [R1+0x7f0], R166 ;  /* 0x0007f0a601007387 */ /* 0x0003e80000100a00 */
[----:B------:R4:W-:Y:S01]  /*b0b0*/  STL.64 [R1+0x7e8], R164 ;  /* 0x0007e8a401007387 */ /* 0x0009e20000100a00 */
[----:B--2---:R-:W-:-:S03]  /*b0c0*/  LOP3.LUT R152, R248, 0x40, RZ, 0x3c, !PT ;  /* 0x00000040f8987812 */ /* 0x004fc600078e3cff */
[----:B------:R2:W-:Y:S02]  /*b0d0*/  STL.64 [R1+0x7e0], R162 ;  /* 0x0007e0a201007387 */ /* 0x0005e40000100a00 */
[----:B------:R-:W-:Y:S02]  /*b0e0*/  VIADD R246, R152, UR5 ;  /* 0x0000000598f67c36 */ /* 0x000fe40008000000 */
[----:B------:R5:W-:Y:S01]  /*b0f0*/  STL.64 [R1+0x7d8], R160 ;  /* 0x0007d8a001007387 */ /* 0x000be20000100a00 */
[----:B------:R-:W-:-:S03]  /*b100*/  IMAD.WIDE R152, R0, 0x4, R228 ;  /* 0x0000000400987825 */ /* 0x000fc600078e02e4 */
[----:B------:R1:W-:Y:S01]  /*b110*/  LDGSTS.E [R246+0x1000], desc[UR24][R166.64], !P1 ;  /* 0x01000000a6f67fae */ /* 0x0003e2000c921858 */
[----:B------:R-:W-:Y:S02]  /*b120*/  VIADD R0, R244, 0xffffffe1 ;  /* 0xffffffe1f4007836 */ /* 0x000fe40000000000 */
[----:B------:R-:W3:Y:S01]  /*b130*/  LDC R244, c[0x0][0x230] ;  /* 0x00008c00fff47b82 */ /* 0x000ee20000000800 */
[----:B------:R4:W-:Y:S04]  /*b140*/  LDGSTS.E [R246+0x1100], desc[UR24][R164.64], !P1 ;  /* 0x01100000a4f67fae */ /* 0x0009e8000c921858 */
[----:B------:R2:W-:Y:S04]  /*b150*/  LDGSTS.E [R246+0x1200], desc[UR24][R162.64], !P1 ;  /* 0x01200000a2f67fae */ /* 0x0005e8000c921858 */
[----:B------:R5:W-:Y:S01]  /*b160*/  LDGSTS.E [R246+0x1300], desc[UR24][R160.64], !P1 ;  /* 0x01300000a0f67fae */ /* 0x000be2000c921858 */
[----:B-1----:R-:W-:-:S03]  /*b170*/  IMAD.WIDE R166, R3, 0x4, R242 ;  /* 0x0000000403a67825 */ /* 0x002fc600078e02f2 */
[----:B------:R1:W-:Y:S01]  /*b180*/  LDGSTS.E [R246+0x1400], desc[UR24][R158.64], !P1 ;  /* 0x014000009ef67fae */ /* 0x0003e2000c921858 */
[----:B----4-:R-:W-:-:S03]  /*b190*/  IMAD.WIDE R164, R3, 0x4, R240 ;  /* 0x0000000403a47825 */ /* 0x010fc600078e02f0 */
[----:B------:R4:W-:Y:S01]  /*b1a0*/  LDGSTS.E [R246+0x1500], desc[UR24][R156.64], !P1 ;  /* 0x015000009cf67fae */ /* 0x0009e2000c921858 */
[----:B--2---:R-:W-:-:S03]  /*b1b0*/  IMAD.WIDE R162, R3, 0x4, R238 ;  /* 0x0000000403a27825 */ /* 0x004fc600078e02ee */
[----:B------:R1:W-:Y:S01]  /*b1c0*/  STL.64 [R1+0x7d0], R158 ;  /* 0x0007d09e01007387 */ /* 0x0003e20000100a00 */
[----:B-----5:R-:W-:-:S03]  /*b1d0*/  IMAD.WIDE R160, R3, 0x4, R236 ;  /* 0x0000000403a07825 */ /* 0x020fc600078e02ec */
[----:B------:R2:W-:Y:S04]  /*b1e0*/  LDGSTS.E [R246+0x1600], desc[UR24][R154.64], !P1 ;  /* 0x016000009af67fae */ /* 0x0005e8000c921858 */
[----:B------:R4:W-:Y:S04]  /*b1f0*/  STL.64 [R1+0x7c8], R156 ;  /* 0x0007c89c01007387 */ /* 0x0009e80000100a00 */
[----:B------:R5:W-:Y:S01]  /*b200*/  LDGSTS.E [R246+0x1700], desc[UR24][R152.64], !P1 ;  /* 0x0170000098f67fae */ /* 0x000be2000c921858 */
[----:B-1----:R-:W-:Y:S01]  /*b210*/  IMAD.WIDE R158, R3, 0x4, R234 ;  /* 0x00000004039e7825 */ /* 0x002fe200078e02ea */
[----:B------:R-:W-:-:S02]  /*b220*/  ISETP.GE.U32.AND P1, PT, R4, 0x7fffffc6, PT ;  /* 0x7fffffc60400780c */ /* 0x000fc40003f26070 */
[----:B------:R2:W-:Y:S01]  /*b230*/  STL.64 [R1+0x7c0], R154 ;  /* 0x0007c09a01007387 */ /* 0x0005e20000100a00 */
[----:B---3--:R-:W-:Y:S02]  /*b240*/  VIADD R4, R245, 0xfffffffc ;  /* 0xfffffffcf5047836 */ /* 0x008fe40000000000 */
[----:B------:R-:W1:Y:S01]  /*b250*/  LDC R245, c[0x0][0x230] ;  /* 0x00008c00fff57b82 */ /* 0x000e620000000800 */
[C---:B----4-:R-:W-:Y:S01]  /*b260*/  IMAD.WIDE R156, R3.reuse, 0x4, R232 ;  /* 0x00000004039c7825 */ /* 0x050fe200078e02e8 */
[----:B------:R3:W-:Y:S04]  /*b270*/  LDGSTS.E [R246+0x3000], desc[UR24][R166.64], !P4 ;  /* 0x03000000a6f67fae */ /* 0x0007e8000e121858 */
[----:B------:R5:W-:Y:S01]  /*b280*/  STL.64 [R1+0x7b8], R152 ;  /* 0x0007b89801007387 */ /* 0x000be20000100a00 */
[----:B--2---:R-:W-:-:S03]  /*b290*/  IMAD.WIDE R154, R3, 0x4, R230 ;  /* 0x00000004039a7825 */ /* 0x004fc600078e02e6 */
        /* <DEDUP_REMOVED lines=14> */
[----:B---3--:R-:W-:-:S03]  /*b380*/  IMAD.WIDE R166, R0, 0x4, R242 ;  /* 0x0000000400a67825 */ /* 0x008fc600078e02f2 */
[----:B------:R5:W-:Y:S01]  /*b390*/  STL.64 [R1+0x6d8], R160 ;  /* 0x0006d8a001007387 */ /* 0x000be20000100a00 */
[----:B--2---:R-:W-:-:S03]  /*b3a0*/  IMAD.WIDE R164, R0, 0x4, R240 ;  /* 0x0000000400a47825 */ /* 0x004fc600078e02f0 */
        /* <DEDUP_REMOVED lines=61> */
[----:B-1----:R-:W-:-:S03]  /*b780*/  IMAD.WIDE R158, R0, 0x4, R234 ;  /* 0x00000004009e7825 */ /* 0x002fc600078e02ea */
[----:B------:R1:W-:Y:S01]  /*b790*/  LDGSTS.E [R246+0x9000], desc[UR24][R166.64], !P5 ;  /* 0x09000000a6f67fae */ /* 0x0003e2000e921858 */
[----:B--2---:R-:W-:-:S03]  /*b7a0*/  IMAD.WIDE R156, R0, 0x4, R232 ;  /* 0x00000004009c7825 */ /* 0x004fc600078e02e8 */
[----:B------:R2:W-:Y:S01]  /*b7b0*/  STL.64 [R1+0x4b8], R152 ;  /* 0x0004b89801007387 */ /* 0x0005e20000100a00 */
[----:B---3--:R-:W-:-:S03]  /*b7c0*/  IMAD.WIDE R154, R0, 0x4, R230 ;  /* 0x00000004009a7825 */ /* 0x008fc600078e02e6 */
[----:B------:R3:W-:Y:S04]  /*b7d0*/  LDGSTS.E [R246+0x9100], desc[UR24][R164.64], !P5 ;  /* 0x09100000a4f67fae */ /* 0x0007e8000e921858 */
[----:B------:R1:W-:Y:S01]  /*b7e0*/  STL.64 [R1+0x430], R166 ;  /* 0x000430a601007387 */ /* 0x0003e20000100a00 */
[----:B--2---:R-:W-:-:S03]  /*b7f0*/  IMAD.WIDE R152, R0, 0x4, R228 ;  /* 0x0000000400987825 */ /* 0x004fc600078e02e4 */
        /* <DEDUP_REMOVED lines=8> */
[----:B---3--:R-:W-:-:S03]  /*b880*/  IMAD.WIDE R164, R3, 0x4, R240 ;  /* 0x0000000403a47825 */ /* 0x008fc600078e02f0 */
[----:B------:R5:W-:Y:S04]  /*b890*/  STL.64 [R1+0x418], R160 ;  /* 0x000418a001007387 */ /* 0x000be80000100a00 */
[----:B------:R3:W-:Y:S01]  /*b8a0*/  LDGSTS.E [R246+0x9500], desc[UR24][R156.64], !P5 ;  /* 0x095000009cf67fae */ /* 0x0007e2000e921858 */
[----:B--2---:R-:W-:-:S03]  /*b8b0*/  IMAD.WIDE R162, R3, 0x4, R238 ;  /* 0x0000000403a27825 */ /* 0x004fc600078e02ee */
        /* <DEDUP_REMOVED lines=9> */
[C---:B---3--:R-:W-:Y:S01]  /*b950*/  IMAD.WIDE R156, R3.reuse, 0x4, R232 ;  /* 0x00000004039c7825 */ /* 0x048fe200078e02e8 */
        /* <DEDUP_REMOVED lines=17> */
[----:B-1----:R-:W-:-:S03]  /*ba70*/  IMAD.WIDE R166, R0, 0x4, R242 ;  /* 0x0000000400a67825 */ /* 0x002fc600078e02f2 */
[----:B------:R5:W-:Y:S01]  /*ba80*/  STL.64 [R1+0x358], R160 ;  /* 0x000358a001007387 */ /* 0x000be20000100a00 */
[----:B--2---:R-:W-:-:S03]  /*ba90*/  IMAD.WIDE R164, R0, 0x4, R240 ;  /* 0x0000000400a47825 */ /* 0x004fc600078e02f0 */
[----:B------:R4:W-:Y:S01]  /*baa0*/  STL.64 [R1+0x350], R158 ;  /* 0x0003509e01007387 */ /* 0x0009e20000100a00 */
[----:B---3--:R-:W-:-:S03]  /*bab0*/  IMAD.WIDE R162, R0, 0x4, R238 ;  /* 0x0000000400a27825 */ /* 0x008fc600078e02ee */
[----:B------:R1:W-:Y:S01]  /*bac0*/  STL.64 [R1+0x348], R156 ;  /* 0x0003489c01007387 */ /* 0x0003e20000100a00 */
[----:B-----5:R-:W-:-:S03]  /*bad0*/  IMAD.WIDE R160, R0, 0x4, R236 ;  /* 0x0000000400a07825 */ /* 0x020fc600078e02ec */
[----:B------:R2:W-:Y:S01]  /*bae0*/  STL.64 [R1+0x340], R154 ;  /* 0x0003409a01007387 */ /* 0x0005e20000100a00 */
[----:B----4-:R-:W-:-:S03]  /*baf0*/  IMAD.WIDE R158, R0, 0x4, R234 ;  /* 0x00000004009e7825 */ /* 0x010fc600078e02ea */
[----:B------:R3:W-:Y:S01]  /*bb00*/  LDGSTS.E [R246+0xd000], desc[UR24][R166.64], !P1 ;  /* 0x0d000000a6f67fae */ /* 0x0007e2000c921858 */
[----:B-1----:R-:W-:-:S03]  /*bb10*/  IMAD.WIDE R156, R0, 0x4, R232 ;  /* 0x00000004009c7825 */ /* 0x002fc600078e02e8 */
[----:B------:R1:W-:Y:S01]  /*bb20*/  STL.64 [R1+0x338], R152 ;  /* 0x0003389801007387 */ /* 0x0003e20000100a00 */
[----:B--2---:R-:W-:-:S03]  /*bb30*/  IMAD.WIDE R154, R0, 0x4, R230 ;  /* 0x00000004009a7825 */ /* 0x004fc600078e02e6 */
        /* <DEDUP_REMOVED lines=8> */
[----:B---3--:R-:W-:-:S03]  /*bbc0*/  IMAD.WIDE R166, R3, 0x4, R242 ;  /* 0x0000000403a67825 */ /* 0x008fc600078e02f2 */
[----:B------:R1:W-:Y:S04]  /*bbd0*/  STL.64 [R1+0x2a0], R162 ;  /* 0x0002a0a201007387 */ /* 0x0003e80000100a00 */
[----:B------:R3:W-:Y:S01]  /*bbe0*/  LDGSTS.E [R246+0xd400], desc[UR24][R158.64], !P1 ;  /* 0x0d4000009ef67fae */ /* 0x0007e2000c921858 */
[----:B--2---:R-:W-:-:S03]  /*bbf0*/  IMAD.WIDE R164, R3, 0x4, R240 ;  /* 0x0000000403a47825 */ /* 0x004fc600078e02f0 */
        /* <DEDUP_REMOVED lines=8> */
[----:B---3--:R-:W-:Y:S01]  /*bc80*/  IMAD.WIDE R158, R3, 0x4, R234 ;  /* 0x00000004039e7825 */ /* 0x008fe200078e02ea */
[----:B------:R-:W-:Y:S02]  /*bc90*/  ISETP.GE.U32.AND P1, PT, R4, 0x7fffffcd, PT ;  /* 0x7fffffcd0400780c */ /* 0x000fe40003f26070 */
[----:B------:R1:W-:Y:S01]  /*bca0*/  STL.64 [R1+0x280], R154 ;  /* 0x0002809a01007387 */ /* 0x0003e20000100a00 */
[----:B------:R-:W-:Y:S02]  /*bcb0*/  VIADD R4, R245, 0xffffffe4 ;  /* 0xffffffe4f5047836 */ /* 0x000fe40000000000 */
[C---:B--2---:R-:W-:Y:S01]  /*bcc0*/  IMAD.WIDE R156, R3.reuse, 0x4, R232 ;  /* 0x00000004039c7825 */ /* 0x044fe200078e02e8 */
[----:B------:R2:W-:Y:S04]  /*bcd0*/  LDGSTS.E [R246+0xf000], desc[UR24][R166.64], !P4 ;  /* 0x0f000000a6f67fae */ /* 0x0005e8000e121858 */
[----:B------:R5:W-:Y:S01]  /*bce0*/  STL.64 [R1+0x278], R152 ;  /* 0x0002789801007387 */ /* 0x000be20000100a00 */
[----:B-1----:R-:W-:-:S03]  /*bcf0*/  IMAD.WIDE R154, R3, 0x4, R230 ;  /* 0x00000004039a7825 */ /* 0x002fc600078e02e6 */
[----:B------:R1:W-:Y:S04]  /*bd00*/  LDGSTS.E [R246+0xf100], desc[UR24][R164.64], !P4 ;  /* 0x0f100000a4f67fae */ /* 0x0003e8000e121858 */
[----:B------:R2:W-:Y:S01]  /*bd10*/  STL.64 [R1+0x1f0], R166 ;  /* 0x0001f0a601007387 */ /* 0x0005e20000100a00 */
[----:B-----5:R-:W-:-:S03]  /*bd20*/  IMAD.WIDE R152, R3, 0x4, R228 ;  /* 0x0000000403987825 */ /* 0x020fc600078e02e4 */
[----:B------:R3:W-:Y:S01]  /*bd30*/  LDGSTS.E [R246+0xf200], desc[UR24][R162.64], !P4 ;  /* 0x0f200000a2f67fae */ /* 0x0007e2000e121858 */
[----:B------:R-:W-:-:S03]  /*bd40*/  IMAD R3, R2, 0x7, RZ ;  /* 0x0000000702037824 */ /* 0x000fc600078e02ff */
[----:B------:R1:W-:Y:S04]  /*bd50*/  STL.64 [R1+0x1e8], R164 ;  /* 0x0001e8a401007387 */ /* 0x0003e80000100a00 */
[----:B------:R5:W-:Y:S04]  /*bd60*/  LDGSTS.E [R246+0xf300], desc[UR24][R160.64], !P4 ;  /* 0x0f300000a0f67fae */ /* 0x000be8000e121858 */
[----:B------:R3:W-:Y:S04]  /*bd70*/  STL.64 [R1+0x1e0], R162 ;  /* 0x0001e0a201007387 */ /* 0x0007e80000100a00 */
[----:B------:R-:W-:Y:S04]  /*bd80*/  LDGSTS.E [R246+0xf400], desc[UR24][R158.64], !P4 ;  /* 0x0f4000009ef67fae */ /* 0x000fe8000e121858 */
[----:B------:R5:W-:Y:S04]  /*bd90*/  STL.64 [R1+0x1d8], R160 ;  /* 0x0001d8a001007387 */ /* 0x000be80000100a00 */
[----:B------:R-:W-:Y:S04]  /*bda0*/  LDGSTS.E [R246+0xf500], desc[UR24][R156.64], !P4 ;  /* 0x0f5000009cf67fae */ /* 0x000fe8000e121858 */
[----:B------:R-:W-:Y:S04]  /*bdb0*/  STL.64 [R1+0x1d0], R158 ;  /* 0x0001d09e01007387 */ /* 0x000fe80000100a00 */
[----:B------:R-:W-:Y:S04]  /*bdc0*/  LDGSTS.E [R246+0xf600], desc[UR24][R154.64], !P4 ;  /* 0x0f6000009af67fae */ /* 0x000fe8000e121858 */
[----:B------:R-:W-:Y:S04]  /*bdd0*/  STL.64 [R1+0x1c8], R156 ;  /* 0x0001c89c01007387 */ /* 0x000fe80000100a00 */
[----:B------:R4:W-:Y:S01]  /*bde0*/  LDGSTS.E [R246+0xf700], desc[UR24][R152.64], !P4 ;  /* 0x0f70000098f67fae */ /* 0x0009e2000e121858 */
[----:B------:R-:W-:Y:S01]  /*bdf0*/  ISETP.GE.U32.AND P4, PT, R0, 0x7fffffc9, PT ;  /* 0x7fffffc90000780c */ /* 0x000fe20003f86070 */
[----:B------:R-:W-:-:S02]  /*be00*/  IMAD R0, R2, 0x3, RZ ;  /* 0x0000000302007824 */ /* 0x000fc400078e02ff */
[----:B------:R-:W-:Y:S02]  /*be10*/  STL.64 [R1+0x1c0], R154 ;  /* 0x0001c09a01007387 */ /* 0x000fe40000100a00 */
[C---:B--2---:R-:W-:Y:S02]  /*be20*/  IMAD.WIDE R166, R0.reuse, 0x4, R242 ;  /* 0x0000000400a67825 */ /* 0x044fe400078e02f2 */
[----:B------:R4:W-:Y:S02]  /*be30*/  STL.64 [R1+0x1b8], R152 ;  /* 0x0001b89801007387 */ /* 0x0009e40000100a00 */
[C---:B-1----:R-:W-:Y:S02]  /*be40*/  IMAD.WIDE R164, R0.reuse, 0x4, R240 ;  /* 0x0000000400a47825 */ /* 0x042fe400078e02f0 */
[----:B------:R1:W-:Y:S02]  /*be50*/  STL.64 [R1+0x7b0], R166 ;  /* 0x0007b0a601007387 */ /* 0x0003e40000100a00 */
[----:B---3--:R-:W-:-:S02]  /*be60*/  IMAD.WIDE R162, R0, 0x4, R238 ;  /* 0x0000000400a27825 */ /* 0x008fc400078e02ee */
[----:B------:R2:W-:Y:S02]  /*be70*/  STL.64 [R1+0x7a8], R164 ;  /* 0x0007a8a401007387 */ /* 0x0005e40000100a00 */
[----:B-----5:R-:W-:Y:S01]  /*be80*/  IMAD.WIDE R160, R0, 0x4, R236 ;  /* 0x0000000400a07825 */ /* 0x020fe200078e02ec */
[----:B----4-:R-:W-:Y:S01]  /*be90*/  LOP3.LUT R152, R248, 0x60, RZ, 0x3c, !PT ;  /* 0x00000060f8987812 */ /* 0x010fe200078e3cff */
[----:B------:R3:W-:Y:S02]  /*bea0*/  STL.64 [R1+0x7a0], R162 ;  /* 0x0007a0a201007387 */ /* 0x0007e40000100a00 */
[----:B------:R-:W-:Y:S02]  /*beb0*/  IMAD.WIDE R158, R0, 0x4, R234 ;  /* 0x00000004009e7825 */ /* 0x000fe400078e02ea */
[----:B------:R4:W-:Y:S02]  /*bec0*/  STL.64 [R1+0x798], R160 ;  /* 0x000798a001007387 */ /* 0x0009e40000100a00 */
[----:B------:R-:W-:-:S02]  /*bed0*/  VIADD R247, R152, UR5 ;  /* 0x0000000598f77c36 */ /* 0x000fc40008000000 */
[C---:B------:R-:W-:Y:S01]  /*bee0*/  IMAD.WIDE R156, R0.reuse, 0x4, R232 ;  /* 0x00000004009c7825 */ /* 0x040fe200078e02e8 */
[----:B------:R5:W-:Y:S03]  /*bef0*/  STL.64 [R1+0x790], R158 ;  /* 0x0007909e01007387 */ /* 0x000be60000100a00 */
[C---:B------:R-:W-:Y:S01]  /*bf00*/  IMAD.WIDE R154, R0.reuse, 0x4, R230 ;  /* 0x00000004009a7825 */ /* 0x040fe200078e02e6 */
[----:B------:R1:W-:Y:S03]  /*bf10*/  LDGSTS.E [R247+0x1800], desc[UR24][R166.64], !P3 ;  /* 0x01800000a6f77fae */ /* 0x0003e6000d921858 */
[----:B------:R-:W-:Y:S01]  /*bf20*/  IMAD.WIDE R152, R0, 0x4, R228 ;  /* 0x0000000400987825 */ /* 0x000fe200078e02e4 */
[----:B------:R2:W-:Y:S03]  /*bf30*/  LDGSTS.E [R247+0x1900], desc[UR24][R164.64], !P3 ;  /* 0x01900000a4f77fae */ /* 0x0005e6000d921858 */
[----:B------:R-:W-:Y:S01]  /*bf40*/  IMAD R0, R2, 0xb, RZ ;  /* 0x0000000b02007824 */ /* 0x000fe200078e02ff */
[----:B------:R3:W-:Y:S01]  /*bf50*/  LDGSTS.E [R247+0x1a00], desc[UR24][R162.64], !P3 ;  /* 0x01a00000a2f77fae */ /* 0x0007e2000d921858 */
[----:B-1----:R-:W-:-:S03]  /*bf60*/  IMAD.WIDE R166, R3, 0x4, R242 ;  /* 0x0000000403a67825 */ /* 0x002fc600078e02f2 */
[----:B------:R1:W-:Y:S01]  /*bf70*/  STL.64 [R1+0x788], R156 ;  /* 0x0007889c01007387 */ /* 0x0003e20000100a00 */
[----:B--2---:R-:W-:-:S03]  /*bf80*/  IMAD.WIDE R164, R3, 0x4, R240 ;  /* 0x0000000403a47825 */ /* 0x004fc600078e02f0 */
[----:B------:R4:W-:Y:S01]  /*bf90*/  LDGSTS.E [R247+0x1b00], desc[UR24][R160.64], !P3 ;  /* 0x01b00000a0f77fae */ /* 0x0009e2000d921858 */
[----:B---3--:R-:W-:-:S03]  /*bfa0*/  IMAD.WIDE R162, R3, 0x4, R238 ;  /* 0x0000000403a27825 */ /* 0x008fc600078e02ee */
[----:B------:R2:W-:Y:S04]  /*bfb0*/  STL.64 [R1+0x780], R154 ;  /* 0x0007809a01007387 */ /* 0x0005e80000100a00 */
[----:B------:R5:W-:Y:S01]  /*bfc0*/  LDGSTS.E [R247+0x1c00], desc[UR24][R158.64], !P3 ;  /* 0x01c000009ef77fae */ /* 0x000be2000d921858 */
[----:B----4-:R-:W-:-:S03]  /*bfd0*/  IMAD.WIDE R160, R3, 0x4, R236 ;  /* 0x0000000403a07825 */ /* 0x010fc600078e02ec */
[----:B------:R3:W-:Y:S04]  /*bfe0*/  STL.64 [R1+0x778], R152 ;  /* 0x0007789801007387 */ /* 0x0007e80000100a00 */
[----:B------:R1:W-:Y:S01]  /*bff0*/  LDGSTS.E [R247+0x1d00], desc[UR24][R156.64], !P3 ;  /* 0x01d000009cf77fae */ /* 0x0003e2000d921858 */
[----:B-----5:R-:W-:-:S03]  /*c000*/  IMAD.WIDE R158, R3, 0x4, R234 ;  /* 0x00000004039e7825 */ /* 0x020fc600078e02ea */
[----:B------:R2:W-:Y:S04]  /*c010*/  LDGSTS.E [R247+0x1e00], desc[UR24][R154.64], !P3 ;  /* 0x01e000009af77fae */ /* 0x0005e8000d921858 */
[----:B------:R4:W-:Y:S01]  /*c020*/  STL.64 [R1+0x6b0], R166 ;  /* 0x0006b0a601007387 */ /* 0x0009e20000100a00 */
[----:B-1----:R-:W-:-:S03]  /*c030*/  IMAD.WIDE R156, R3, 0x4, R232 ;  /* 0x00000004039c7825 */ /* 0x002fc600078e02e8 */
[----:B------:R3:W-:Y:S01]  /*c040*/  LDGSTS.E [R247+0x1f00], desc[UR24][R152.64], !P3 ;  /* 0x01f0000098f77fae */ /* 0x0007e2000d921858 */
[----:B------:R-:W-:Y:S01]  /*c050*/  ISETP.GE.U32.AND P3, PT, R4, 0x7fffffc5, PT ;  /* 0x7fffffc50400780c */ /* 0x000fe20003f66070 */
[C---:B--2---:R-:W-:Y:S02]  /*c060*/  IMAD.WIDE R154, R3.reuse, 0x4, R230 ;  /* 0x00000004039a7825 */ /* 0x044fe400078e02e6 */
[----:B------:R1:W-:Y:S02]  /*c070*/  STL.64 [R1+0x6a8], R164 ;  /* 0x0006a8a401007387 */ /* 0x0003e40000100a00 */
[----:B------:R-:W-:Y:S02]  /*c080*/  VIADD R4, R244, 0xffffffe0 ;  /* 0xffffffe0f4047836 */ /* 0x000fe40000000000 */
[----:B------:R2:W-:Y:S01]  /*c090*/  STL.64 [R1+0x6a0], R162 ;  /* 0x0006a0a201007387 */ /* 0x0005e20000100a00 */
[----:B------:R-:W-:Y:S01]  /*c0a0*/  IMAD R251, R2, 0xf, RZ ;  /* 0x0000000f02fb7824 */ /* 0x000fe200078e02ff */
[----:B------:R-:W5:Y:S01]  /*c0b0*/  LDC.64 R244, c[0x0][0x238] ;  /* 0x00008e00fff47b82 */ /* 0x000f620000000a00 */
[----:B---3--:R-:W-:Y:S01]  /*c0c0*/  IMAD.WIDE R152, R3, 0x4, R228 ;  /* 0x0000000403987825 */ /* 0x008fe200078e02e4 */
[----:B------:R3:W-:Y:S04]  /*c0d0*/  STL.64 [R1+0x698], R160 ;  /* 0x000698a001007387 */ /* 0x0007e80000100a00 */
[----:B------:R3:W-:Y:S04]  /*c0e0*/  STL.64 [R1+0x690], R158 ;  /* 0x0006909e01007387 */ /* 0x0007e80000100a00 */
[----:B------:R3:W-:Y:S04]  /*c0f0*/  STL.64 [R1+0x688], R156 ;  /* 0x0006889c01007387 */ /* 0x0007e80000100a00 */
[----:B------:R3:W-:Y:S04]  /*c100*/  STL.64 [R1+0x680], R154 ;  /* 0x0006809a01007387 */ /* 0x0007e80000100a00 */
[----:B------:R3:W-:Y:S04]  /*c110*/  STL.64 [R1+0x678], R152 ;  /* 0x0006789801007387 */ /* 0x0007e80000100a00 */
[----:B------:R-:W5:Y:S04]  /*c120*/  LDL R227, [R1+0x3a84] ;  /* 0x003a840001e37983 */ /* 0x000f680000100800 */
[----:B------:R4:W-:Y:S04]  /*c130*/  LDGSTS.E [R247+0x3800], desc[UR24][R166.64], !P6 ;  /* 0x03800000a6f77fae */ /* 0x0009e8000f121858 */
[----:B------:R1:W-:Y:S04]  /*c140*/  LDGSTS.E [R247+0x3900], desc[UR24][R164.64], !P6 ;  /* 0x03900000a4f77fae */ /* 0x0003e8000f121858 */
[----:B------:R2:W-:Y:S04]  /*c150*/  LDGSTS.E [R247+0x3a00], desc[UR24][R162.64], !P6 ;  /* 0x03a00000a2f77fae */ /* 0x0005e8000f121858 */
[----:B------:R3:W-:Y:S01]  /*c160*/  LDGSTS.E [R247+0x3b00], desc[UR24][R160.64], !P6 ;  /* 0x03b00000a0f77fae */ /* 0x0007e2000f121858 */
[----:B----4-:R-:W-:-:S03]  /*c170*/  IMAD.WIDE R166, R0, 0x4, R242 ;  /* 0x0000000400a67825 */ /* 0x010fc600078e02f2 */
[----:B------:R4:W-:Y:S01]  /*c180*/  LDGSTS.E [R247+0x3c00], desc[UR24][R158.64], !P6 ;  /* 0x03c000009ef77fae */ /* 0x0009e2000f121858 */
[----:B-1----:R-:W-:-:S03]  /*c190*/  IMAD.WIDE R164, R0, 0x4, R240 ;  /* 0x0000000400a47825 */ /* 0x002fc600078e02f0 */
[----:B------:R1:W-:Y:S01]  /*c1a0*/  LDGSTS.E [R247+0x3d00], desc[UR24][R156.64], !P6 ;  /* 0x03d000009cf77fae */ /* 0x0003e2000f121858 */
[----:B--2---:R-:W-:-:S03]  /*c1b0*/  IMAD.WIDE R162, R0, 0x4, R238 ;  /* 0x0000000400a27825 */ /* 0x004fc600078e02ee */
[----:B------:R2:W-:Y:S01]  /*c1c0*/  LDGSTS.E [R247+0x3e00], desc[UR24][R154.64], !P6 ;  /* 0x03e000009af77fae */ /* 0x0005e2000f121858 */
[----:B---3--:R-:W-:-:S03]  /*c1d0*/  IMAD.WIDE R160, R0, 0x4, R236 ;  /* 0x0000000400a07825 */ /* 0x008fc600078e02ec */
[----:B------:R3:W-:Y:S01]  /*c1e0*/  LDGSTS.E [R247+0x3f00], desc[UR24][R152.64], !P6 ;  /* 0x03f0000098f77fae */ /* 0x0007e2000f121858 */
[----:B----4-:R-:W-:-:S03]  /*c1f0*/  IMAD.WIDE R158, R0, 0x4, R234 ;  /* 0x00000004009e7825 */ /* 0x010fc600078e02ea */
[----:B------:R-:W-:Y:S01]  /*c200*/  LDGSTS.E [R247+0x5800], desc[UR24][R166.64], !P5 ;  /* 0x05800000a6f77fae */ /* 0x000fe2000e921858 */
[----:B-1----:R-:W-:-:S03]  /*c210*/  IMAD.WIDE R156, R0, 0x4, R232 ;  /* 0x00000004009c7825 */ /* 0x002fc600078e02e8 */
[----:B------:R-:W-:Y:S01]  /*c220*/  LDGSTS.E [R247+0x5900], desc[UR24][R164.64], !P5 ;  /* 0x05900000a4f77fae */ /* 0x000fe2000e921858 */
[----:B--2---:R-:W-:-:S03]  /*c230*/  IMAD.WIDE R154, R0, 0x4, R230 ;  /* 0x00000004009a7825 */ /* 0x004fc600078e02e6 */
[----:B------:R-:W-:Y:S01]  /*c240*/  LDGSTS.E [R247+0x5a00], desc[UR24][R162.64], !P5 ;  /* 0x05a00000a2f77fae */ /* 0x000fe2000e921858 */
[----:B---3--:R-:W-:-:S03]  /*c250*/  IMAD.WIDE R152, R0, 0x4, R228 ;  /* 0x0000000400987825 */ /* 0x008fc600078e02e4 */
[----:B------:R-:W-:Y:S04]  /*c260*/  LDGSTS.E [R247+0x5b00], desc[UR24][R160.64], !P5 ;  /* 0x05b00000a0f77fae */ /* 0x000fe8000e921858 */
[----:B------:R-:W-:Y:S04]  /*c270*/  LDGSTS.E [R247+0x5c00], desc[UR24][R158.64], !P5 ;  /* 0x05c000009ef77fae */ /* 0x000fe8000e921858 */
[----:B------:R-:W-:Y:S04]  /*c280*/  STL.64 [R1+0x5b0], R166 ;  /* 0x0005b0a601007387 */ /* 0x000fe80000100a00 */
[----:B------:R-:W-:Y:S04]  /*c290*/  LDGSTS.E [R247+0x5d00], desc[UR24][R156.64], !P5 ;  /* 0x05d000009cf77fae */ /* 0x000fe8000e921858 */
[----:B------:R-:W-:Y:S04]  /*c2a0*/  STL.64 [R1+0x5a8], R164 ;  /* 0x0005a8a401007387 */ /* 0x000fe80000100a00 */
[----:B------:R-:W-:Y:S01]  /*c2b0*/  LDGSTS.E [R247+0x5e00], desc[UR24][R154.64], !P5 ;  /* 0x05e000009af77fae */ /* 0x000fe2000e921858 */
[----:B------:R-:W-:-:S03]  /*c2c0*/  IMAD R248, R2, 0x13, RZ ;  /* 0x0000001302f87824 */ /* 0x000fc600078e02ff */
[----:B------:R-:W-:Y:S04]  /*c2d0*/  STL.64 [R1+0x5a0], R162 ;  /* 0x0005a0a201007387 */ /* 0x000fe80000100a00 */
[----:B------:R1:W-:Y:S01]  /*c2e0*/  LDGSTS.E [R247+0x5f00], desc[UR24][R152.64], !P5 ;  /* 0x05f0000098f77fae */ /* 0x0003e2000e921858 */
[----:B------:R-:W-:-:S03]  /*c2f0*/  ISETP.GE.AND P5, PT, R249, R4, PT ;  /* 0x00000004f900720c */ /* 0x000fc60003fa6270 */
[----:B------:R-:W-:Y:S01]  /*c300*/  STL.64 [R1+0x598], R160 ;  /* 0x000598a001007387 */ /* 0x000fe20000100a00 */
[----:B------:R-:W-:-:S03]  /*c310*/  IMAD R249, R2, 0x17, RZ ;  /* 0x0000001702f97824 */ /* 0x000fc600078e02ff */
[----:B------:R-:W-:Y:S01]  /*c320*/  STL.64 [R1+0x590], R158 ;  /* 0x0005909e01007387 */ /* 0x000fe20000100a00 */
[----:B------:R-:W-:-:S03]  /*c330*/  SEL R0, RZ, 0x4, P5 ;  /* 0x00000004ff007807 */ /* 0x000fc60002800000 */
[----:B------:R-:W-:Y:S01]  /*c340*/  STL.64 [R1+0x588], R156 ;  /* 0x0005889c01007387 */ /* 0x000fe20000100a00 */
[----:B------:R-:W-:-:S03]  /*c350*/  IMAD.WIDE R168, R248, 0x4, R242 ;  /* 0x00000004f8a87825 */ /* 0x000fc600078e02f2 */
[----:B------:R-:W-:Y:S01]  /*c360*/  STL.64 [R1+0x580], R154 ;  /* 0x0005809a01007387 */ /* 0x000fe20000100a00 */
[----:B------:R-:W-:-:S03]  /*c370*/  IMAD.WIDE R174, R249, 0x4, R242 ;  /* 0x00000004f9ae7825 */ /* 0x000fc600078e02f2 */
[----:B------:R1:W-:Y:S01]  /*c380*/  STL.64 [R1+0x578], R152 ;  /* 0x0005789801007387 */ /* 0x0003e20000100a00 */
[----:B------:R-:W-:-:S03]  /*c390*/  IMAD.WIDE R190, R250, 0x4, R242 ;  /* 0x00000004fabe7825 */ /* 0x000fc600078e02f2 */
[----:B------:R2:W-:Y:S01]  /*c3a0*/  STL [R1+0x83c], R0 ;  /* 0x00083c0001007387 */ /* 0x0005e20000100800 */
[----:B------:R-:W-:-:S04]  /*c3b0*/  IMAD.WIDE R206, R252, 0x4, R242 ;  /* 0x00000004fcce7825 */ /* 0x000fc800078e02f2 */
[----:B-1----:R-:W-:-:S04]  /*c3c0*/  IMAD.WIDE R152, R251, 0x4, R242 ;  /* 0x00000004fb987825 */ /* 0x002fc800078e02f2 */
[C---:B------:R-:W-:Y:S01]  /*c3d0*/  IMAD.WIDE R154, R251.reuse, 0x4, R240 ;  /* 0x00000004fb9a7825 */ /* 0x040fe200078e02f0 */
[----:B------:R1:W-:Y:S03]  /*c3e0*/  STL.64 [R1+0x1b0], R152 ;  /* 0x0001b09801007387 */ /* 0x0003e60000100a00 */
[C---:B------:R-:W-:Y:S01]  /*c3f0*/  IMAD.WIDE R156, R251.reuse, 0x4, R238 ;  /* 0x00000004fb9c7825 */ /* 0x040fe200078e02ee */
[----:B------:R-:W-:Y:S03]  /*c400*/  STL.64 [R1+0x178], R168 ;  /* 0x000178a801007387 */ /* 0x000fe60000100a00 */
[C---:B------:R-:W-:Y:S01]  /*c410*/  IMAD.WIDE R158, R251.reuse, 0x4, R236 ;  /* 0x00000004fb9e7825 */ /* 0x040fe200078e02ec */
[----:B------:R-:W-:Y:S03]  /*c420*/  STL.64 [R1+0x170], R174 ;  /* 0x000170ae01007387 */ /* 0x000fe60000100a00 */
[----:B------:R-:W-:Y:S01]  /*c430*/  IMAD.WIDE R160, R251, 0x4, R234 ;  /* 0x00000004fba07825 */ /* 0x000fe200078e02ea */
[----:B------:R-:W-:Y:S01]  /*c440*/  STL.64 [R1+0x168], R190 ;  /* 0x000168be01007387 */ /* 0x000fe20000100a00 */
[----:B------:R-:W-:-:S02]  /*c450*/  ISETP.GE.U32.AND P6, PT, R4, 0x7fffffc1, PT ;  /* 0x7fffffc10400780c */ /* 0x000fc40003fc6070 */
[C---:B------:R-:W-:Y:S01]  /*c460*/  IMAD.WIDE R162, R251.reuse, 0x4, R232 ;  /* 0x00000004fba27825 */ /* 0x040fe200078e02e8 */
[----:B------:R3:W-:Y:S03]  /*c470*/  STL.64 [R1+0x1a8], R154 ;  /* 0x0001a89a01007387 */ /* 0x0007e60000100a00 */
[C---:B------:R-:W-:Y:S01]  /*c480*/  IMAD.WIDE R164, R251.reuse, 0x4, R230 ;  /* 0x00000004fba47825 */ /* 0x040fe200078e02e6 */
[----:B------:R-:W-:Y:S03]  /*c490*/  STL.64 [R1+0x160], R206 ;  /* 0x000160ce01007387 */ /* 0x000fe60000100a00 */
[----:B------:R-:W-:Y:S01]  /*c4a0*/  IMAD.WIDE R166, R251, 0x4, R228 ;  /* 0x00000004fba67825 */ /* 0x000fe200078e02e4 */
[----:B------:R4:W-:Y:S03]  /*c4b0*/  STL.64 [R1+0x1a0], R156 ;  /* 0x0001a09c01007387 */ /* 0x0009e60000100a00 */
[C---:B------:R-:W-:Y:S01]  /*c4c0*/  IMAD.WIDE R170, R248.reuse, 0x4, R240 ;  /* 0x00000004f8aa7825 */ /* 0x040fe200078e02f0 */
        /* <DEDUP_REMOVED lines=9> */
[----:B------:R-:W-:Y:S01]  /*c560*/  IMAD.WIDE R172, R248, 0x4, R228 ;  /* 0x00000004f8ac7825 */ /* 0x000fe200078e02e4 */
[----:B------:R4:W-:Y:S03]  /*c570*/  STL.64 [R1+0x150], R170 ;  /* 0x000150aa01007387 */ /* 0x0009e60000100a00 */
[C---:B------:R-:W-:Y:S01]  /*c580*/  IMAD.WIDE R176, R249.reuse, 0x4, R240 ;  /* 0x00000004f9b07825 */ /* 0x040fe200078e02f0 */
[----:B------:R-:W-:Y:S03]  /*c590*/  LDGSTS.E [R247+0x7800], desc[UR24][R152.64], !P2 ;  /* 0x0780000098f77fae */ /* 0x000fe6000d121858 */
        /* <DEDUP_REMOVED lines=10> */
[----:B------:R-:W-:Y:S01]  /*c640*/  IMAD.WIDE R188, R249, 0x4, R228 ;  /* 0x00000004f9bc7825 */ /* 0x000fe200078e02e4 */
[----:B------:R-:W-:Y:S03]  /*c650*/  LDGSTS.E [R247+0x7e00], desc[UR24][R164.64], !P2 ;  /* 0x07e00000a4f77fae */ /* 0x000fe6000d121858 */
[C---:B------:R-:W-:Y:S01]  /*c660*/  IMAD.WIDE R192, R250.reuse, 0x4, R240 ;  /* 0x00000004fac07825 */ /* 0x040fe200078e02f0 */
[----:B------:R-:W-:Y:S03]  /*c670*/  LDGSTS.E [R247+0x7f00], desc[UR24][R166.64], !P2 ;  /* 0x07f00000a6f77fae */ /* 0x000fe6000d121858 */
[C---:B------:R-:W-:Y:S01]  /*c680*/  IMAD.WIDE R194, R250.reuse, 0x4, R238 ;  /* 0x00000004fac27825 */ /* 0x040fe200078e02ee */
[----:B------:R-:W-:Y:S03]  /*c690*/  LDGSTS.E [R247+0x9800], desc[UR24][R168.64], !P1 ;  /* 0x09800000a8f77fae */ /* 0x000fe6000c921858 */
[C---:B------:R-:W-:Y:S01]  /*c6a0*/  IMAD.WIDE R196, R250.reuse, 0x4, R236 ;  /* 0x00000004fac47825 */ /* 0x040fe200078e02ec */
[----:B------:R-:W-:Y:S03]  /*c6b0*/  LDGSTS.E [R247+0x9900], desc[UR24][R170.64], !P1 ;  /* 0x09900000aaf77fae */ /* 0x000fe6000c921858 */
[----:B------:R-:W-:-:S04]  /*c6c0*/  IMAD.WIDE R198, R250, 0x4, R234 ;  /* 0x00000004fac67825 */ /* 0x000fc800078e02ea */
[----:B------:R-:W-:-:S04]  /*c6d0*/  IMAD.WIDE R200, R250, 0x4, R232 ;  /* 0x00000004fac87825 */ /* 0x000fc800078e02e8 */
[----:B------:R-:W-:-:S04]  /*c6e0*/  IMAD.WIDE R202, R250, 0x4, R230 ;  /* 0x00000004faca7825 */ /* 0x000fc800078e02e6 */
[----:B------:R-:W-:-:S04]  /*c6f0*/  IMAD.WIDE R204, R250, 0x4, R228 ;  /* 0x00000004facc7825 */ /* 0x000fc800078e02e4 */
[----:B------:R-:W-:-:S04]  /*c700*/  IMAD.WIDE R208, R252, 0x4, R240 ;  /* 0x00000004fcd07825 */ /* 0x000fc800078e02f0 */
[----:B------:R-:W-:-:S04]  /*c710*/  IMAD.WIDE R210, R252, 0x4, R238 ;  /* 0x00000004fcd27825 */ /* 0x000fc800078e02ee */
[----:B------:R-:W-:-:S04]  /*c720*/  IMAD.WIDE R214, R252, 0x4, R236 ;  /* 0x00000004fcd67825 */ /* 0x000fc800078e02ec */
[----:B------:R-:W-:-:S04]  /*c730*/  IMAD.WIDE R216, R252, 0x4, R234 ;  /* 0x00000004fcd87825 */ /* 0x000fc800078e02ea */
[----:B------:R-:W-:Y:S01]  /*c740*/  IMAD.WIDE R218, R252, 0x4, R232 ;  /* 0x00000004fcda7825 */ /* 0x000fe200078e02e8 */
[----:B-----5:R-:W-:-:S03]  /*c750*/  LOP3.LUT R3, R227, 0x20, RZ, 0x3c, !PT ;  /* 0x00000020e3037812 */ /* 0x020fc600078e3cff */
[C---:B------:R-:W-:Y:S01]  /*c760*/  VIADD R4, R227.reuse, UR5 ;  /* 0x00000005e3047c36 */ /* 0x040fe20008000000 */
[C---:B------:R-:W-:Y:S02]  /*c770*/  LOP3.LUT R2, R227.reuse, 0x40, RZ, 0x3c, !PT ;  /* 0x00000040e3027812 */ /* 0x040fe400078e3cff */
[----:B--2---:R-:W-:Y:S01]  /*c780*/  LOP3.LUT R0, R227, 0x60, RZ, 0x3c, !PT ;  /* 0x00000060e3007812 */ /* 0x004fe200078e3cff */
[----:B------:R-:W-:-:S05]  /*c790*/  IMAD.WIDE R226, R248, 0x4, R238 ;  /* 0x00000004f8e27825 */ /* 0x000fca00078e02ee */
[----:B------:R-:W-:Y:S04]  /*c7a0*/  STL.64 [R1+0x148], R226 ;  /* 0x000148e201007387 */ /* 0x000fe80000100a00 */
[----:B------:R2:W-:Y:S04]  /*c7b0*/  STL.64 [R1+0x140], R224 ;  /* 0x000140e001007387 */ /* 0x0005e80000100a00 */
[----:B------:R-:W-:Y:S04]  /*c7c0*/  STL.64 [R1+0x138], R222 ;  /* 0x000138de01007387 */ /* 0x000fe80000100a00 */
[----:B------:R5:W-:Y:S04]  /*c7d0*/  STL.64 [R1+0x130], R220 ;  /* 0x000130dc01007387 */ /* 0x000be80000100a00 */
        /* <DEDUP_REMOVED lines=20> */
[----:B-1----:R-:W5:Y:S04]  /*c920*/  LDL.LU.64 R152, [R1+0x3be0] ;  /* 0x003be00001987983 */ /* 0x002f680000300a00 */
[----:B------:R1:W-:Y:S04]  /*c930*/  STL.64 [R1+0x88], R218 ;  /* 0x000088da01007387 */ /* 0x0003e80000100a00 */
[----:B---3--:R-:W3:Y:S04]  /*c940*/  LDL.LU.64 R154, [R1+0x3bd8] ;  /* 0x003bd800019a7983 */ /* 0x008ee80000300a00 */
[----:B----4-:R-:W4:Y:S04]  /*c950*/  LDL.LU.64 R156, [R1+0x3bd0] ;  /* 0x003bd000019c7983 */ /* 0x010f280000300a00 */
[----:B------:R-:W4:Y:S04]  /*c960*/  LDL.LU.64 R158, [R1+0x3bc8] ;  /* 0x003bc800019e7983 */ /* 0x000f280000300a00 */
[----:B------:R-:W4:Y:S04]  /*c970*/  LDL.LU.64 R160, [R1+0x3bc0] ;  /* 0x003bc00001a07983 */ /* 0x000f280000300a00 */
[----:B------:R-:W3:Y:S04]  /*c980*/  LDL.LU.64 R162, [R1+0x3bb8] ;  /* 0x003bb80001a27983 */ /* 0x000ee80000300a00 */
[----:B------:R-:W4:Y:S04]  /*c990*/  LDL.LU.64 R164, [R1+0x3bb0] ;  /* 0x003bb00001a47983 */ /* 0x000f280000300a00 */
[----:B------:R-:W-:Y:S04]  /*c9a0*/  LDGSTS.E [R247+0x9a00], desc[UR24][R226.64], !P1 ;  /* 0x09a00000e2f77fae */ /* 0x000fe8000c921858 */
[----:B------:R-:W4:Y:S04]  /*c9b0*/  LDL.LU.64 R166, [R1+0x3ba8] ;  /* 0x003ba80001a67983 */ /* 0x000f280000300a00 */
[----:B------:R-:W-:Y:S04]  /*c9c0*/  LDGSTS.E [R247+0x9b00], desc[UR24][R224.64], !P1 ;  /* 0x09b00000e0f77fae */ /* 0x000fe8000c921858 */
[----:B------:R-:W4:Y:S04]  /*c9d0*/  LDL.LU.64 R168, [R1+0x3ba0] ;  /* 0x003ba00001a87983 */ /* 0x000f280000300a00 */
[----:B------:R-:W-:Y:S04]  /*c9e0*/  LDGSTS.E [R247+0x9c00], desc[UR24][R222.64], !P1 ;  /* 0x09c00000def77fae */ /* 0x000fe8000c921858 */
[----:B------:R-:W3:Y:S04]  /*c9f0*/  LDL.LU.64 R170, [R1+0x3b98] ;  /* 0x003b980001aa7983 */ /* 0x000ee80000300a00 */
[----:B------:R-:W-:Y:S04]  /*ca00*/  LDGSTS.E [R247+0x9d00], desc[UR24][R220.64], !P1 ;  /* 0x09d00000dcf77fae */ /* 0x000fe8000c921858 */
[----:B------:R-:W-:Y:S04]  /*ca10*/  LDGSTS.E [R247+0x9e00], desc[UR24][R212.64], !P1 ;  /* 0x09e00000d4f77fae */ /* 0x000fe8000c921858 */
[----:B--2---:R-:W2:Y:S04]  /*ca20*/  LDL.64 R224, [R1+0x80] ;  /* 0x0000800001e07983 */ /* 0x004ea80000100a00 */
[----:B-----5:R-:W5:Y:S04]  /*ca30*/  LDL.64 R220, [R1+0x40] ;  /* 0x0000400001dc7983 */ /* 0x020f680000100a00 */
[----:B------:R-:W4:Y:S04]  /*ca40*/  LDL.64 R212, [R1+0x60] ;  /* 0x0000600001d47983 */ /* 0x000f280000100a00 */
[----:B------:R-:W3:Y:S04]  /*ca50*/  LDL.64 R222, [R1+0x20] ;  /* 0x0000200001de7983 */ /* 0x000ee80000100a00 */
[----:B------:R-:W3:Y:S04]  /*ca60*/  LDL.64 R226, [R1] ;  /* 0x0000000001e27983 */ /* 0x000ee80000100a00 */
[----:B------:R-:W-:Y:S04]  /*ca70*/  LDGSTS.E [R247+0x9f00], desc[UR24][R172.64], !P1 ;  /* 0x09f00000acf77fae */ /* 0x000fe8000c921858 */
[----:B------:R-:W-:Y:S04]  /*ca80*/  LDGSTS.E [R247+0xb800], desc[UR24][R174.64], !P4 ;  /* 0x0b800000aef77fae */ /* 0x000fe8000e121858 */
[----:B------:R-:W-:Y:S04]  /*ca90*/  LDGSTS.E [R247+0xb900], desc[UR24][R176.64], !P4 ;  /* 0x0b900000b0f77fae */ /* 0x000fe8000e121858 */
[----:B------:R-:W3:Y:S04]  /*caa0*/  LDL.LU.64 R172, [R1+0x3b90] ;  /* 0x003b900001ac7983 */ /* 0x000ee80000300a00 */
[----:B------:R-:W3:Y:S04]  /*cab0*/  LDL.LU.64 R174, [R1+0x3b88] ;  /* 0x003b880001ae7983 */ /* 0x000ee80000300a00 */
[----:B------:R-:W3:Y:S04]  /*cac0*/  LDL.LU.64 R176, [R1+0x3b80] ;  /* 0x003b800001b07983 */ /* 0x000ee80000300a00 */
        /* <DEDUP_REMOVED lines=38> */
[----:B------:R-:W3:Y:S04]  /*cd30*/  LDL.LU.64 R216, [R1+0x3ae8] ;  /* 0x003ae80001d87983 */ /* 0x000ee80000300a00 */
[----:B-1----:R-:W3:Y:S01]  /*cd40*/  LDL.LU.64 R218, [R1+0x3ae0] ;  /* 0x003ae00001da7983 */ /* 0x002ee20000300a00 */
[----:B------:R-:W-:-:S04]  /*cd50*/  IMAD.WIDE R250, R252, 0x4, R230 ;  /* 0x00000004fcfa7825 */ /* 0x000fc800078e02e6 */
[----:B------:R-:W-:Y:S01]  /*cd60*/  IMAD.WIDE R248, R252, 0x4, R228 ;  /* 0x00000004fcf87825 */ /* 0x000fe200078e02e4 */
[----:B------:R-:W-:Y:S04]  /*cd70*/  LDGSTS.E [R247+0xfe00], desc[UR24][R250.64], !P6 ;  /* 0x0fe00000faf77fae */ /* 0x000fe8000f121858 */
[----:B------:R-:W-:Y:S04]  /*cd80*/  LDGSTS.E [R247+0xff00], desc[UR24][R248.64], !P6 ;  /* 0x0ff00000f8f77fae */ /* 0x000fe8000f121858 */
[----:B------:R-:W0:Y:S04]  /*cd90*/  LDGDEPBAR ;  /* 0x00000000000079af */ /* 0x000e280000000000 */
[----:B--2---:R-:W-:Y:S04]  /*cda0*/  LDGSTS.E [R4+0x20000], desc[UR24][R224.64], P0 ;  /* 0x20000000e0047fae */ /* 0x004fe80008121858 */
[----:B----4-:R-:W-:Y:S04]  /*cdb0*/  LDGSTS.E [R4+0x20400], desc[UR24][R212.64], P0 ;  /* 0x20400000d4047fae */ /* 0x010fe80008121858 */
[----:B------:R-:W2:Y:S04]  /*cdc0*/  LDL.LU.64 R224, [R1+0x3ad8] ;  /* 0x003ad80001e07983 */ /* 0x000ea80000300a00 */
[----:B-----5:R-:W-:Y:S04]  /*cdd0*/  LDGSTS.E [R4+0x20800], desc[UR24][R220.64], P0 ;  /* 0x20800000dc047fae */ /* 0x020fe80008121858 */
[----:B------:R-:W4:Y:S04]  /*cde0*/  LDL.64 R212, [R1+0x78] ;  /* 0x0000780001d47983 */ /* 0x000f280000100a00 */
[----:B---3--:R-:W-:Y:S04]  /*cdf0*/  LDGSTS.E [R4+0x20c00], desc[UR24][R222.64], P0 ;  /* 0x20c00000de047fae */ /* 0x008fe80008121858 */
[----:B------:R-:W3:Y:S04]  /*ce00*/  LDL.64 R220, [R1+0x58] ;  /* 0x0000580001dc7983 */ /* 0x000ee80000100a00 */
[----:B------:R-:W-:Y:S04]  /*ce10*/  LDGSTS.E [R4+0x21000], desc[UR24][R226.64], P0 ;  /* 0x21000000e2047fae */ /* 0x000fe80008121858 */
[----:B------:R-:W5:Y:S04]  /*ce20*/  LDL.64 R222, [R1+0x38] ;  /* 0x0000380001de7983 */ /* 0x000f680000100a00 */
[----:B------:R-:W2:Y:S01]  /*ce30*/  LDL.64 R226, [R1+0x18] ;  /* 0x0000180001e27983 */ /* 0x000ea20000100a00 */
[----:B------:R-:W-:-:S03]  /*ce40*/  VIADD R3, R3, UR5 ;  /* 0x0000000503037c36 */ /* 0x000fc60008000000 */
[----:B------:R-:W-:Y:S04]  /*ce50*/  LDGSTS.E [R4+0x21400], desc[UR24][R218.64], P0 ;  /* 0x21400000da047fae */ /* 0x000fe80008121858 */
        /* <DEDUP_REMOVED lines=26> */
[----:B----4-:R-:W-:Y:S04]  /*d000*/  LDGSTS.E [R3+0x20100], desc[UR24][R212.64], P0 ;  /* 0x20100000d4037fae */ /* 0x010fe80008121858 */
[----:B---3--:R-:W-:Y:S04]  /*d010*/  LDGSTS.E [R3+0x20500], desc[UR24][R220.64], P0 ;  /* 0x20500000dc037fae */ /* 0x008fe80008121858 */
[----:B------:R-:W3:Y:S04]  /*d020*/  LDL.64 R212, [R1+0x50] ;  /* 0x0000500001d47983 */ /* 0x000ee80000100a00 */
[----:B-----5:R-:W-:Y:S04]  /*d030*/  LDGSTS.E [R3+0x20900], desc[UR24][R222.64], P0 ;  /* 0x20900000de037fae */ /* 0x020fe80008121858 */
[----:B------:R-:W4:Y:S04]  /*d040*/  LDL.64 R220, [R1+0x30] ;  /* 0x0000300001dc7983 */ /* 0x000f280000100a00 */
[----:B--2---:R-:W-:Y:S04]  /*d050*/  LDGSTS.E [R3+0x20d00], desc[UR24][R226.64], P0 ;  /* 0x20d00000e2037fae */ /* 0x004fe80008121858 */
[----:B------:R-:W2:Y:S04]  /*d060*/  LDL.64 R222, [R1+0x70] ;  /* 0x0000700001de7983 */ /* 0x000ea80000100a00 */
[----:B------:R-:W-:Y:S04]  /*d070*/  LDGSTS.E [R3+0x21100], desc[UR24][R224.64], P0 ;  /* 0x21100000e0037fae */ /* 0x000fe80008121858 */
[----:B------:R-:W5:Y:S04]  /*d080*/  LDL.64 R226, [R1+0x10] ;  /* 0x0000100001e27983 */ /* 0x000f680000100a00 */
        /* <DEDUP_REMOVED lines=18> */
[----:B------:R-:W-:Y:S01]  /*d1b0*/  LDGSTS.E [R3+0x25d00], desc[UR24][R72.64], P0 ;  /* 0x25d0000048037fae */ /* 0x000fe20008121858 */
        /* <DEDUP_REMOVED lines=9> */
[----:B--2---:R-:W-:Y:S04]  /*d250*/  LDGSTS.E [R2+0x20200], desc[UR24][R222.64], P0 ;  /* 0x20200000de027fae */ /* 0x004fe80008121858 */
[----:B---3--:R-:W-:Y:S04]  /*d260*/  LDGSTS.E [R2+0x20600], desc[UR24][R212.64], P0 ;  /* 0x20600000d4027fae */ /* 0x008fe80008121858 */
[----:B----4-:R-:W-:Y:S04]  /*d270*/  LDGSTS.E [R2+0x20a00], desc[UR24][R220.64], P0 ;  /* 0x20a00000dc027fae */ /* 0x010fe80008121858 */
[----:B------:R-:W2:Y:S04]  /*d280*/  LDL.LU.64 R222, [R1+0x3ad0] ;  /* 0x003ad00001de7983 */ /* 0x000ea80000300a00 */
[----:B------:R-:W3:Y:S04]  /*d290*/  LDL.64 R212, [R1+0x68] ;  /* 0x0000680001d47983 */ /* 0x000ee80000100a00 */
[----:B-----5:R-:W-:Y:S04]  /*d2a0*/  LDGSTS.E [R2+0x20e00], desc[UR24][R226.64], P0 ;  /* 0x20e00000e2027fae */ /* 0x020fe80008121858 */
[----:B------:R-:W4:Y:S04]  /*d2b0*/  LDL.64 R220, [R1+0x48] ;  /* 0x0000480001dc7983 */ /* 0x000f280000100a00 */
[----:B------:R-:W5:Y:S01]  /*d2c0*/  LDL.64 R226, [R1+0x28] ;  /* 0x0000280001e27983 */ /* 0x000f620000100a00 */
[----:B------:R-:W-:-:S03]  /*d2d0*/  VIADD R0, R0, UR5 ;  /* 0x0000000500007c36 */ /* 0x000fc60008000000 */
[----:B--2---:R-:W-:Y:S04]  /*d2e0*/  LDGSTS.E [R2+0x21200], desc[UR24][R222.64], P0 ;  /* 0x21200000de027fae */ /* 0x004fe80008121858 */
[----:B------:R-:W-:Y:S04]  /*d2f0*/  LDGSTS.E [R2+0x21600], desc[UR24][R214.64], P0 ;  /* 0x21600000d6027fae */ /* 0x000fe80008121858 */
[----:B------:R-:W-:Y:S04]  /*d300*/  LDGSTS.E [R2+0x21a00], desc[UR24][R206.64], P0 ;  /* 0x21a00000ce027fae */ /* 0x000fe80008121858 */
[----:B------:R-:W-:Y:S04]  /*d310*/  LDGSTS.E [R2+0x21e00], desc[UR24][R198.64], P0 ;  /* 0x21e00000c6027fae */ /* 0x000fe80008121858 */
[----:B------:R-:W-:Y:S04]  /*d320*/  LDGSTS.E [R2+0x22200], desc[UR24][R190.64], P0 ;  /* 0x22200000be027fae */ /* 0x000fe80008121858 */
[----:B------:R-:W-:Y:S04]  /*d330*/  LDGSTS.E [R2+0x22600], desc[UR24][R182.64], P0 ;  /* 0x22600000b6027fae */ /* 0x000fe80008121858 */
[----:B------:R1:W-:Y:S04]  /*d340*/  LDGSTS.E [R2+0x22a00], desc[UR24][R174.64], P0 ;  /* 0x22a00000ae027fae */ /* 0x0003e80008121858 */
[----:B------:R2:W-:Y:S04]  /*d350*/  LDGSTS.E [R2+0x22e00], desc[UR24][R166.64], P0 ;  /* 0x22e00000a6027fae */ /* 0x0005e80008121858 */
        /* <DEDUP_REMOVED lines=19> */
[----:B------:R2:W-:Y:S04]  /*d490*/  LDGSTS.E [R2+0x27e00], desc[UR24][R6.64], P0 ;  /* 0x27e0000006027fae */ /* 0x0005e80008121858 */
[----:B---3--:R-:W-:Y:S04]  /*d4a0*/  LDGSTS.E [R0+0x20300], desc[UR24][R212.64], P0 ;  /* 0x20300000d4007fae */ /* 0x008fe80008121858 */
[----:B----4-:R-:W-:Y:S04]  /*d4b0*/  LDGSTS.E [R0+0x20700], desc[UR24][R220.64], P0 ;  /* 0x20700000dc007fae */ /* 0x010fe80008121858 */
[----:B-----5:R-:W-:Y:S04]  /*d4c0*/  LDGSTS.E [R0+0x20b00], desc[UR24][R226.64], P0 ;  /* 0x20b00000e2007fae */ /* 0x020fe80008121858 */
[----:B------:R-:W3:Y:S04]  /*d4d0*/  LDL.LU.64 R212, [R1+0x3ac8] ;  /* 0x003ac80001d47983 */ /* 0x000ee80000300a00 */
[----:B------:R-:W4:Y:S04]  /*d4e0*/  LDL.LU.64 R220, [R1+0x3ac0] ;  /* 0x003ac00001dc7983 */ /* 0x000f280000300a00 */
[----:B------:R-:W5:Y:S04]  /*d4f0*/  LDL.LU.64 R226, [R1+0x3ab8] ;  /* 0x003ab80001e27983 */ /* 0x000f680000300a00 */
[----:B-----5:R-:W-:Y:S04]  /*d500*/  LDGSTS.E [R0+0x20f00], desc[UR24][R226.64], P0 ;  /* 0x20f00000e2007fae */ /* 0x020fe80008121858 */
[----:B----4-:R-:W-:Y:S04]  /*d510*/  LDGSTS.E [R0+0x21300], desc[UR24][R220.64], P0 ;  /* 0x21300000dc007fae */ /* 0x010fe80008121858 */
[----:B---3--:R-:W-:Y:S04]  /*d520*/  LDGSTS.E [R0+0x21700], desc[UR24][R212.64], P0 ;  /* 0x21700000d4007fae */ /* 0x008fe80008121858 */
[----:B------:R-:W3:Y:S04]  /*d530*/  LDL.LU.64 R226, [R1+0x3ab0] ;  /* 0x003ab00001e27983 */ /* 0x000ee80000300a00 */
        /* <DEDUP_REMOVED lines=25> */
[----:B------:R-:W-:-:S02]  /*d6d0*/  UIADD3 UR7, UR7, -0x40, URZ ;  /* 0xffffffc007077890 */ /* 0x000fc4000fffe03f */
[----:B------:R-:W-:Y:S02]  /*d6e0*/  UISETP.GE.AND UP2, UPT, UR8, 0x20, UPT ;  /* 0x000000200800788c */ /* 0x000fe4000bf46270 */
[----:B------:R-:W-:Y:S02]  /*d6f0*/  UISETP.GT.AND UP0, UPT, UR8, 0x3f, UPT ;  /* 0x0000003f0800788c */ /* 0x000fe4000bf04270 */
[----:B------:R-:W-:Y:S01]  /*d700*/  UISETP.GE.U32.AND UP1, UPT, UR7, 0x7fffffa1, UPT ;  /* 0x7fffffa10700788c */ /* 0x000fe2000bf26070 */
[----:B---3--:R3:W-:Y:S04]  /*d710*/  LDGSTS.E [R0+0x27f00], desc[UR24][R226.64], P0 ;  /* 0x27f00000e2007fae */ /* 0x0087e80008121858 */
[----:B------:R-:W0:Y:S01]  /*d720*/  LDGDEPBAR ;  /* 0x00000000000079af */ /* 0x000e220000000000 */
[----:B------:R-:W-:Y:S06]  /*d730*/  BAR.SYNC.DEFER_BLOCKING 0x0 ;  /* 0x0000000000007b1d */ /* 0x000fec0000010000 */
[----:B------:R-:W4:Y:S04]  /*d740*/  LDL.LU R252, [R1+0x83c] ;  /* 0x00083c0001fc7983 */ /* 0x000f280000300800 */
[----:B------:R1:W-:Y:S04]  /*d750*/  STL.64 [R1+0x3c40], R174 ;  /* 0x003c40ae01007387 */ /* 0x0003e80000100a00 */
[----:B------:R-:W-:Y:S04]  /*d760*/  STL.64 [R1+0x3c38], R166 ;  /* 0x003c38a601007387 */ /* 0x000fe80000100a00 */
[----:B------:R-:W-:Y:S04]  /*d770*/  STL.64 [R1+0x3c30], R158 ;  /* 0x003c309e01007387 */ /* 0x000fe80000100a00 */
[----:B------:R-:W-:Y:S01]  /*d780*/  STL.64 [R1+0x3c28], R150 ;  /* 0x003c289601007387 */ /* 0x000fe20000100a00 */
[----:B-1----:R-:W1:Y:S03]  /*d790*/  LDC R175, c[0x0][0x230] ;  /* 0x00008c00ffaf7b82 */ /* 0x002e660000000800 */
[----:B------:R5:W-:Y:S01]  /*d7a0*/  STL.64 [R1+0x3c20], R142 ;  /* 0x003c208e01007387 */ /* 0x000be20000100a00 */
[----:B------:R-:W-:-:S04]  /*d7b0*/  PLOP3.LUT P0, PT, PT, PT, UP0, 0x80, 0x0 ;  /* 0x000000000000781c */ /* 0x000fc80003f0f008 */
[----:B------:R-:W3:Y:S01]  /*d7c0*/  LDC R174, c[0x0][0x230] ;  /* 0x00008c00ffae7b82 */ /* 0x000ee20000000800 */
[----:B-----5:R-:W5:Y:S07]  /*d7d0*/  LDL.LU R143, [R1+0x838] ;  /* 0x00083800018f7983 */ /* 0x020f6e0000300800 */
[----:B--2---:R-:W2:Y:S01]  /*d7e0*/  LDC R166, c[0x0][0x230] ;  /* 0x00008c00ffa67b82 */ /* 0x004ea20000000800 */
[----:B------:R-:W-:Y:S04]  /*d7f0*/  STL.64 [R1+0x3c18], R134 ;  /* 0x003c188601007387 */ /* 0x000fe80000100a00 */
[----:B------:R-:W-:Y:S03]  /*d800*/  STL.64 [R1+0x3c10], R126 ;  /* 0x003c107e01007387 */ /* 0x000fe60000100a00 */
[----:B------:R-:W1:Y:S01]  /*d810*/  LDC R167, c[0x0][0x230] ;  /* 0x00008c00ffa77b82 */ /* 0x000e620000000800 */
[----:B------:R-:W-:Y:S04]  /*d820*/  STL.64 [R1+0x3c08], R118 ;  /* 0x003c087601007387 */ /* 0x000fe80000100a00 */
        /* <DEDUP_REMOVED lines=13> */
[----:B------:R2:W-:Y:S04]  /*d900*/  STL.64 [R1+0x3b98], R6 ;  /* 0x003b980601007387 */ /* 0x0005e80000100a00 */
[----:B------:R-:W-:Y:S04]  /*d910*/  STL.64 [R1+0x3b90], R220 ;  /* 0x003b90dc01007387 */ /* 0x000fe80000100a00 */
[----:B------:R-:W-:Y:S04]  /*d920*/  STL.64 [R1+0x3b88], R212 ;  /* 0x003b88d401007387 */ /* 0x000fe80000100a00 */
[----:B------:R-:W-:Y:S01]  /*d930*/  STL.64 [R1+0x3b80], R204 ;  /* 0x003b80cc01007387 */ /* 0x000fe20000100a00 */
[----:B--2---:R-:W-:-:S02]  /*d940*/  VIADD R7, R166, 0xffffffdf ;  /* 0xffffffdfa6077836 */ /* 0x004fc40000000000 */
[----:B-1----:R-:W-:Y:S01]  /*d950*/  VIADD R6, R167, 0xffffffde ;  /* 0xffffffdea7067836 */ /* 0x002fe20000000000 */
[----:B------:R-:W-:Y:S02]  /*d960*/  STL.64 [R1+0x3b78], R196 ;  /* 0x003b78c401007387 */ /* 0x000fe40000100a00 */
[----:B------:R-:W-:Y:S02]  /*d970*/  ISETP.GE.U32.AND P5, PT, R7, 0x7fffffc0, PT ;  /* 0x7fffffc00700780c */ /* 0x000fe40003fa6070 */
[----:B------:R-:W-:Y:S01]  /*d980*/  STL.64 [R1+0x3b70], R188 ;  /* 0x003b70bc01007387 */ /* 0x000fe20000100a00 */
[----:B------:R-:W-:Y:S02]  /*d990*/  ISETP.GE.U32.AND P3, PT, R6, 0x7fffffbf, PT ;  /* 0x7fffffbf0600780c */ /* 0x000fe40003f66070 */
        /* <DEDUP_REMOVED lines=16> */
[----:B------:R3:W-:Y:S04]  /*daa0*/  STL [R1+0x3af0], R0 ;  /* 0x003af00001007387 */ /* 0x0007e80000100800 */
[----:B------:R-:W-:Y:S04]  /*dab0*/  STL.64 [R1+0x3ae8], R60 ;  /* 0x003ae83c01007387 */ /* 0x000fe80000100a00 */
[----:B------:R-:W-:Y:S01]  /*dac0*/  STL.64 [R1+0x3ae0], R52 ;  /* 0x003ae03401007387 */ /* 0x000fe20000100a00 */
[----:B---3--:R-:W-:-:S03]  /*dad0*/  VIADD R0, R174, 0xffffffdb ;  /* 0xffffffdbae007836 */ /* 0x008fc60000000000 */
[----:B------:R-:W-:Y:S01]  /*dae0*/  STL.64 [R1+0x3ad8], R44 ;  /* 0x003ad82c01007387 */ /* 0x000fe20000100a00 */
[----:B------:R-:W2:Y:S01]  /*daf0*/  LDC R174, c[0x0][0x230] ;  /* 0x00008c00ffae7b82 */ /* 0x000ea20000000800 */
[----:B------:R-:W-:Y:S02]  /*db00*/  ISETP.GE.U32.AND P4, PT, R0, 0x7fffffbc, PT ;  /* 0x7fffffbc0000780c */ /* 0x000fe40003f86070 */
[----:B------:R3:W-:Y:S01]  /*db10*/  STL.64 [R1+0x3ad0], R36 ;  /* 0x003ad02401007387 */ /* 0x0007e20000100a00 */
[----:B------:R-:W-:-:S03]  /*db20*/  IMAD.SHL.U32 R0, R244, 0x20, RZ ;  /* 0x00000020f4007824 */ /* 0x000fc600078e00ff */
[----:B------:R1:W-:Y:S04]  /*db30*/  STL.64 [R1+0x3ac8], R28 ;  /* 0x003ac81c01007387 */ /* 0x0003e80000100a00 */
[----:B------:R1:W-:Y:S04]  /*db40*/  STL.64 [R1+0x3ac0], R20 ;  /* 0x003ac01401007387 */ /* 0x0003e80000100a00 */
[----:B------:R1:W-:Y:S04]  /*db50*/  STL.64 [R1+0x3ab8], R12 ;  /* 0x003ab80c01007387 */ /* 0x0003e80000100a00 */
[----:B------:R-:W-:Y:S04]  /*db60*/  STL.64 [R1+0x3ab0], R226 ;  /* 0x003ab0e201007387 */ /* 0x000fe80000100a00 */
[----:B------:R-:W3:Y:S01]  /*db70*/  LDL.LU.64 R126, [R1+0x770] ;  /* 0x00077000017e7983 */ /* 0x000ee20000300a00 */
[----:B--2---:R-:W-:-:S03]  /*db80*/  VIADD R7, R174, 0xffffffd7 ;  /* 0xffffffd7ae077836 */ /* 0x004fc60000000000 */
[----:B------:R-:W-:Y:S01]  /*db90*/  STL [R1+0x83c], R0 ;  /* 0x00083c0001007387 */ /* 0x000fe20000100800 */
[----:B----4-:R-:W-:-:S03]  /*dba0*/  SEL R252, R252, RZ, P0 ;  /* 0x000000fffcfc7207 */ /* 0x010fc60000000000 */
[----:B------:R-:W2:Y:S01]  /*dbb0*/  LDL.LU.64 R158, [R1+0x768] ;  /* 0x00076800019e7983 */ /* 0x000ea20000300a00 */
[----:B------:R-:W-:Y:S01]  /*dbc0*/  IMAD.WIDE R38, R0, 0x4, R242 ;  /* 0x0000000400267825 */ /* 0x000fe200078e02f2 */
[----:B------:R-:W-:Y:S02]  /*dbd0*/  ISETP.GE.U32.AND P6, PT, R7, 0x7fffffb8, PT ;  /* 0x7fffffb80700780c */ /* 0x000fe40003fc6070 */
[----:B------:R-:W-:Y:S01]  /*dbe0*/  ISETP.NE.U32.AND P0, PT, R252, RZ, PT ;  /* 0x000000fffc00720c */ /* 0x000fe20003f05070 */
[----:B------:R-:W-:Y:S01]  /*dbf0*/  VIADD R252, R175, 0xffffffda ;  /* 0xffffffdaaffc7836 */ /* 0x000fe20000000000 */
[----:B------:R-:W4:Y:S01]  /*dc00*/  LDL.LU.64 R86, [R1+0x760] ;  /* 0x0007600001567983 */ /* 0x000f220000300a00 */
[----:B------:R-:W1:Y:S03]  /*dc10*/  LDC R175, c[0x0][0x230] ;  /* 0x00008c00ffaf7b82 */ /* 0x000e660000000800 */
[----:B------:R-:W-:Y:S01]  /*dc20*/  ISETP.GE.U32.AND P2, PT, R252, 0x7fffffbb, PT ;  /* 0x7fffffbbfc00780c */ /* 0x000fe20003f46070 */
[----:B------:R-:W4:Y:S04]  /*dc30*/  LDL.LU.64 R134, [R1+0x758] ;  /* 0x0007580001867983 */ /* 0x000f280000300a00 */
[----:B------:R-:W4:Y:S04]  /*dc40*/  LDL.LU.64 R150, [R1+0x750] ;  /* 0x0007500001967983 */ /* 0x000f280000300a00 */
[----:B------:R-:W4:Y:S04]  /*dc50*/  LDL.LU.64 R94, [R1+0x748] ;  /* 0x00074800015e7983 */ /* 0x000f280000300a00 */
[----:B------:R-:W4:Y:S01]  /*dc60*/  LDL.LU.64 R166, [R1+0x740] ;  /* 0x0007400001a67983 */ /* 0x000f220000300a00 */
[----:B-1----:R-:W-:-:S03]  /*dc70*/  VIADD R252, R175, 0xffffffd6 ;  /* 0xffffffd6affc7836 */ /* 0x002fc60000000000 */
[----:B------:R-:W-:Y:S01]  /*dc80*/  @!PT LDS RZ, [RZ] ;  /* 0x00000000fffff984 */ /* 0x000fe20000000800 */
[----:B------:R-:W-:Y:S01]  /*dc90*/  @!PT LDS RZ, [RZ] ;  /* 0x00000000fffff984 */ /* 0x000fe20000000800 */
[----:B------:R-:W-:Y:S01]  /*dca0*/  @!PT LDS RZ, [RZ] ;  /* 0x00000000fffff984 */ /* 0x000fe20000000800 */
[----:B-----5:R-:W-:Y:S01]  /*dcb0*/  LDGSTS.E [R143+0x10000], desc[UR24][R38.64], !P5 ;  /* 0x10000000268f7fae */ /* 0x020fe2000e921858 */
[----:B------:R-:W1:Y:S02]  /*dcc0*/  LDC R175, c[0x0][0x230] ;  /* 0x00008c00ffaf7b82 */ /* 0x000e640000000800 */
[----:B-1----:R-:W-:Y:S02]  /*dcd0*/  VIADD R244, R175, 0xffffffd3 ;  /* 0xffffffd3aff47836 */ /* 0x002fe40000000000 */
[----:B------:R-:W5:Y:S01]  /*dce0*/  LDL.LU.64 R174, [R1+0x738] ;  /* 0x0007380001ae7983 */ /* 0x000f620000300a00 */
[----:B---3--:R-:W-:-:S04]  /*dcf0*/  IMAD.WIDE R36, R0, 0x4, R240 ;  /* 0x0000000400247825 */ /* 0x008fc800078e02f0 */
[C---:B------:R-:W-:Y:S01]  /*dd00*/  IMAD.WIDE R30, R0.reuse, 0x4, R238 ;  /* 0x00000004001e7825 */ /* 0x040fe200078e02ee */
[----:B------:R-:W-:Y:S03]  /*dd10*/  STL.64 [R1+0xa10], R38 ;  /* 0x000a102601007387 */ /* 0x000fe60000100a00 */
        /* <DEDUP_REMOVED lines=9> */
[----:B------:R3:W-:Y:S01]  /*ddb0*/  STL.64 [R1+0xa38], R20 ;  /* 0x000a381401007387 */ /* 0x0007e20000100a00 */
[----:B------:R-:W-:Y:S01]  /*ddc0*/  ISETP.GE.U32.AND P1, PT, R252, 0x7fffffb7, PT ;  /* 0x7fffffb7fc00780c */ /* 0x000fe20003f26070 */
[----:B------:R-:W5:Y:S02]  /*ddd0*/  LDC R231, c[0x0][0x230] ;  /* 0x00008c00ffe77b82 */ /* 0x000f640000000800 */
[----:B------:R3:W-:Y:S04]  /*dde0*/  STL.64 [R1+0xa40], R14 ;  /* 0x000a400e01007387 */ /* 0x0007e80000100a00 */
[----:B------:R3:W-:Y:S04]  /*ddf0*/  STL.64 [R1+0xa48], R12 ;  /* 0x000a480c01007387 */ /* 0x0007e80000100a00 */
[----:B------:R1:W-:Y:S01]  /*de00*/  LDGSTS.E [R143+0x10100], desc[UR24][R36.64], !P5 ;  /* 0x10100000248f7fae */ /* 0x0003e2000e921858 */
[----:B------:R-:W-:Y:S01]  /*de10*/  VIADD R228, R6, 0xffffffd2 ;  /* 0xffffffd206e47836 */ /* 0x000fe20000000000 */
[----:B------:R-:W5:Y:S02]  /*de20*/  LDC R252, c[0x0][0x230] ;  /* 0x00008c00fffc7b82 */ /* 0x000f640000000800 */
[----:B------:R-:W5:Y:S04]  /*de30*/  LDL.LU.64 R110, [R1+0x670] ;  /* 0x00067000016e7983 */ /* 0x000f680000300a00 */
[----:B------:R2:W-:Y:S02]  /*de40*/  LDGSTS.E [R143+0x10200], desc[UR24][R30.64], !P5 ;  /* 0x102000001e8f7fae */ /* 0x0005e4000e921858 */
[----:B------:R-:W5:Y:S02]  /*de50*/  LDC R230, c[0x0][0x230] ;  /* 0x00008c00ffe67b82 */ /* 0x000f640000000800 */
[----:B------:R-:W5:Y:S04]  /*de60*/  LDL.LU.64 R102, [R1+0x668] ;  /* 0x0006680001667983 */ /* 0x000f680000300a00 */
[----:B------:R-:W5:Y:S02]  /*de70*/  LDL.LU.64 R118, [R1+0x660] ;  /* 0x0006600001767983 */ /* 0x000f640000300a00 */
[----:B------:R-:W5:Y:S02]  /*de80*/  LDC R229, c[0x0][0x230] ;  /* 0x00008c00ffe57b82 */ /* 0x000f640000000800 */
[----:B------:R4:W-:Y:S04]  /*de90*/  LDGSTS.E [R143+0x10300], desc[UR24][R28.64], !P5 ;  /* 0x103000001c8f7fae */ /* 0x0009e8000e921858 */
[----:B------:R3:W-:Y:S02]  /*dea0*/  LDGSTS.E [R143+0x10400], desc[UR24][R22.64], !P5 ;  /* 0x10400000168f7fae */ /* 0x0007e4000e921858 */
[----:B------:R-:W5:Y:S02]  /*deb0*/  LDC R232, c[0x0][0x230] ;  /* 0x00008c00ffe87b82 */ /* 0x000f640000000800 */
[----:B------:R3:W-:Y:S04]  /*dec0*/  LDGSTS.E [R143+0x10500], desc[UR24][R20.64], !P5 ;  /* 0x10500000148f7fae */ /* 0x0007e8000e921858 */
[----:B------:R3:W-:Y:S02]  /*ded0*/  LDGSTS.E [R143+0x10600], desc[UR24][R14.64], !P5 ;  /* 0x106000000e8f7fae */ /* 0x0007e4000e921858 */
[----:B------:R-:W5:Y:S02]  /*dee0*/  LDC R233, c[0x0][0x230] ;  /* 0x00008c00ffe97b82 */ /* 0x000f640000000800 */
[----:B------:R3:W-:Y:S06]  /*def0*/  LDGSTS.E [R143+0x10700], desc[UR24][R12.64], !P5 ;  /* 0x107000000c8f7fae */ /* 0x0007ec000e921858 */
[----:B------:R-:W5:Y:S08]  /*df00*/  LDC R234, c[0x0][0x230] ;  /* 0x00008c00ffea7b82 */ /* 0x000f700000000800 */
[----:B------:R-:W5:Y:S01]  /*df10*/  LDC R235, c[0x0][0x230] ;  /* 0x00008c00ffeb7b82 */ /* 0x000f620000000800 */
[----:B-1----:R-:W-:-:S02]  /*df20*/  IMAD.WIDE R36, R0, 0x4, R126 ;  /* 0x0000000400247825 */ /* 0x002fc400078e027e */
[----:B------:R-:W5:Y:S04]  /*df30*/  LDL.LU.64 R126, [R1+0x658] ;  /* 0x00065800017e7983 */ /* 0x000f680000300a00 */
[----:B------:R1:W-:Y:S01]  /*df40*/  LDGSTS.E [R143+0x12000], desc[UR24][R36.64], !P4 ;  /* 0x12000000248f7fae */ /* 0x0003e2000e121858 */
[----:B--2---:R-:W-:-:S03]  /*df50*/  IMAD.WIDE R30, R0, 0x4, R158 ;  /* 0x00000004001e7825 */ /* 0x004fc600078e029e */
[----:B------:R-:W2:Y:S01]  /*df60*/  LDL.LU.64 R158, [R1+0x650] ;  /* 0x00065000019e7983 */ /* 0x000ea20000300a00 */
[----:B----4-:R-:W-:-:S03]  /*df70*/  IMAD.WIDE R28, R0, 0x4, R86 ;  /* 0x00000004001c7825 */ /* 0x010fc600078e0256 */
[----:B------:R1:W-:Y:S01]  /*df80*/  STL.64 [R1+0x770], R36 ;  /* 0x0007702401007387 */ /* 0x0003e20000100a00 */
[----:B---3--:R-:W-:-:S03]  /*df90*/  IMAD.WIDE R22, R0, 0x4, R134 ;  /* 0x0000000400167825 */ /* 0x008fc600078e0286 */
[----:B------:R3:W-:Y:S01]  /*dfa0*/  STL.64 [R1+0x768], R30 ;  /* 0x0007681e01007387 */ /* 0x0007e20000100a00 */
[----:B------:R-:W-:-:S03]  /*dfb0*/  IMAD.WIDE R20, R0, 0x4, R150 ;  /* 0x0000000400147825 */ /* 0x000fc600078e0296 */
[----:B------:R-:W4:Y:S01]  /*dfc0*/  LDL.LU.64 R134, [R1+0x648] ;  /* 0x0006480001867983 */ /* 0x000f220000300a00 */
[----:B------:R-:W-:-:S03]  /*dfd0*/  IMAD.WIDE R14, R0, 0x4, R94 ;  /* 0x00000004000e7825 */ /* 0x000fc600078e025e */
[----:B------:R3:W-:Y:S04]  /*dfe0*/  STL.64 [R1+0x760], R28 ;  /* 0x0007601c01007387 */ /* 0x0007e80000100a00 */
[----:B------:R-:W4:Y:S01]  /*dff0*/  LDL.LU.64 R150, [R1+0x640] ;  /* 0x0006400001967983 */ /* 0x000f220000300a00 */
[----:B------:R-:W-:-:S03]  /*e000*/  IMAD.WIDE R12, R0, 0x4, R166 ;  /* 0x00000004000c7825 */ /* 0x000fc600078e02a6 */
[----:B------:R3:W-:Y:S04]  /*e010*/  STL.64 [R1+0x758], R22 ;  /* 0x0007581601007387 */ /* 0x0007e80000100a00 */
[----:B------:R2:W-:Y:S04]  /*e020*/  STL.64 [R1+0x750], R20 ;  /* 0x0007501401007387 */ /* 0x0005e80000100a00 */
[----:B------:R4:W-:Y:S04]  /*e030*/  STL.64 [R1+0x748], R14 ;  /* 0x0007480e01007387 */ /* 0x0009e80000100a00 */
[----:B------:R-:W4:Y:S04]  /*e040*/  LDL.LU.64 R166, [R1+0x638] ;  /* 0x0006380001a67983 */ /* 0x000f280000300a00 */
[----:B------:R4:W-:Y:S04]  /*e050*/  STL.64 [R1+0x740], R12 ;  /* 0x0007400c01007387 */ /* 0x0009e80000100a00 */
[----:B------:R3:W-:Y:S04]  /*e060*/  LDGSTS.E [R143+0x12100], desc[UR24][R30.64], !P4 ;  /* 0x121000001e8f7fae */ /* 0x0007e8000e121858 */
[----:B------:R3:W-:Y:S04]  /*e070*/  LDGSTS.E [R143+0x12200], desc[UR24][R28.64], !P4 ;  /* 0x122000001c8f7fae */ /* 0x0007e8000e121858 */
[----:B------:R3:W-:Y:S01]  /*e080*/  LDGSTS.E [R143+0x12300], desc[UR24][R22.64], !P4 ;  /* 0x12300000168f7fae */ /* 0x0007e2000e121858 */
[----:B-----5:R-:W-:-:S03]  /*e090*/  IMAD.WIDE R6, R0, 0x4, R174 ;  /* 0x0000000400067825 */ /* 0x020fc600078e02ae */
[----:B------:R2:W-:Y:S04]  /*e0a0*/  LDGSTS.E [R143+0x12400], desc[UR24][R20.64], !P4 ;  /* 0x12400000148f7fae */ /* 0x0005e8000e121858 */
[----:B------:R5:W-:Y:S04]  /*e0b0*/  STL.64 [R1+0x738], R6 ;  /* 0x0007380601007387 */ /* 0x000be80000100a00 */
[----:B------:R-:W5:Y:S04]  /*e0c0*/  LDL.LU.64 R94, [R1+0x570] ;  /* 0x00057000015e7983 */ /* 0x000f680000300a00 */
[----:B------:R-:W5:Y:S04]  /*e0d0*/  LDL.LU.64 R174, [R1+0x568] ;  /* 0x0005680001ae7983 */ /* 0x000f680000300a00 */
[----:B------:R4:W-:Y:S04]  /*e0e0*/  LDGSTS.E [R143+0x12500], desc[UR24][R14.64], !P4 ;  /* 0x125000000e8f7fae */ /* 0x0009e8000e121858 */
[----:B------:R4:W-:Y:S04]  /*e0f0*/  LDGSTS.E [R143+0x12600], desc[UR24][R12.64], !P4 ;  /* 0x126000000c8f7fae */ /* 0x0009e8000e121858 */
[----:B------:R5:W-:Y:S01]  /*e100*/  LDGSTS.E [R143+0x12700], desc[UR24][R6.64], !P4 ;  /* 0x12700000068f7fae */ /* 0x000be2000e121858 */
[----:B-1----:R-:W-:-:S03]  /*e110*/  IMAD.WIDE R36, R0, 0x4, R110 ;  /* 0x0000000400247825 */ /* 0x002fc600078e026e */
[----:B------:R-:W5:Y:S01]  /*e120*/  LDL.LU.64 R110, [R1+0x560] ;  /* 0x00056000016e7983 */ /* 0x000f620000300a00 */
[----:B---3--:R-:W-:-:S03]  /*e130*/  IMAD.WIDE R30, R0, 0x4, R102 ;  /* 0x00000004001e7825 */ /* 0x008fc600078e0266 */
[----:B------:R1:W-:Y:S01]  /*e140*/  STL.64 [R1+0x670], R36 ;  /* 0x0006702401007387 */ /* 0x0003e20000100a00 */
[----:B------:R-:W-:-:S03]  /*e150*/  IMAD.WIDE R28, R0, 0x4, R118 ;  /* 0x00000004001c7825 */ /* 0x000fc600078e0276 */
[----:B------:R1:W-:Y:S04]  /*e160*/  LDGSTS.E [R143+0x14000], desc[UR24][R36.64], !P6 ;  /* 0x14000000248f7fae */ /* 0x0003e8000f121858 */
[----:B------:R-:W3:Y:S04]  /*e170*/  LDL.LU.64 R118, [R1+0x558] ;  /* 0x0005580001767983 */ /* 0x000ee80000300a00 */
[----:B------:R1:W-:Y:S04]  /*e180*/  STL.64 [R1+0x668], R30 ;  /* 0x0006681e01007387 */ /* 0x0003e80000100a00 */
[----:B------:R1:W-:Y:S04]  /*e190*/  STL.64 [R1+0x660], R28 ;  /* 0x0006601c01007387 */ /* 0x0003e80000100a00 */
[----:B------:R1:W-:Y:S04]  /*e1a0*/  LDGSTS.E [R143+0x14100], desc[UR24][R30.64], !P6 ;  /* 0x141000001e8f7fae */ /* 0x0003e8000f121858 */
[----:B------:R1:W-:Y:S01]  /*e1b0*/  LDGSTS.E [R143+0x14200], desc[UR24][R28.64], !P6 ;  /* 0x142000001c8f7fae */ /* 0x0003e2000f121858 */
[----:B------:R-:W-:-:S05]  /*e1c0*/  IMAD.WIDE R22, R0, 0x4, R126 ;  /* 0x0000000400167825 */ /* 0x000fca00078e027e */
[----:B------:R3:W-:Y:S01]  /*e1d0*/  LDGSTS.E [R143+0x14300], desc[UR24][R22.64], !P6 ;  /* 0x14300000168f7fae */ /* 0x0007e2000f121858 */
[----:B--2---:R-:W-:-:S03]  /*e1e0*/  IMAD.WIDE R20, R0, 0x4, R158 ;  /* 0x0000000400147825 */ /* 0x004fc600078e029e */
[----:B------:R-:W2:Y:S04]  /*e1f0*/  LDL.LU.64 R158, [R1+0x550] ;  /* 0x00055000019e7983 */ /* 0x000ea80000300a00 */
[----:B------:R3:W-:Y:S04]  /*e200*/  STL.64 [R1+0x658], R22 ;  /* 0x0006581601007387 */ /* 0x0007e80000100a00 */
[----:B------:R2:W-:Y:S01]  /*e210*/  STL.64 [R1+0x650], R20 ;  /* 0x0006501401007387 */ /* 0x0005e20000100a00 */
[----:B----4-:R-:W-:-:S03]  /*e220*/  IMAD.WIDE R14, R0, 0x4, R134 ;  /* 0x00000004000e7825 */ /* 0x010fc600078e0286 */
[----:B------:R-:W4:Y:S04]  /*e230*/  LDL.LU.64 R126, [R1+0x548] ;  /* 0x00054800017e7983 */ /* 0x000f280000300a00 */
[----:B------:R2:W-:Y:S01]  /*e240*/  LDGSTS.E [R143+0x14400], desc[UR24][R20.64], !P6 ;  /* 0x14400000148f7fae */ /* 0x0005e2000f121858 */
[----:B------:R-:W-:-:S03]  /*e250*/  IMAD.WIDE R12, R0, 0x4, R150 ;  /* 0x00000004000c7825 */ /* 0x000fc600078e0296 */
[----:B------:R4:W-:Y:S04]  /*e260*/  LDGSTS.E [R143+0x14500], desc[UR24][R14.64], !P6 ;  /* 0x145000000e8f7fae */ /* 0x0009e8000f121858 */
[----:B------:R-:W4:Y:S04]  /*e270*/  LDL.LU.64 R150, [R1+0x540] ;  /* 0x0005400001967983 */ /* 0x000f280000300a00 */
[----:B------:R4:W-:Y:S04]  /*e280*/  STL.64 [R1+0x840], R14 ;  /* 0x0008400e01007387 */ /* 0x0009e80000100a00 */
[----:B------:R4:W-:Y:S01]  /*e290*/  STL.64 [R1+0x848], R12 ;  /* 0x0008480c01007387 */ /* 0x0009e20000100a00 */
[----:B-----5:R-:W-:Y:S01]  /*e2a0*/  IMAD.WIDE R6, R0, 0x4, R166 ;  /* 0x0000000400067825 */ /* 0x020fe200078e02a6 */
[----:B------:R-:W-:-:S02]  /*e2b0*/  ISETP.GE.U32.AND P5, PT, R244, 0x7fffffb4, PT ;  /* 0x7fffffb4f400780c */ /* 0x000fc40003fa6070 */
[----:B------:R-:W5:Y:S04]  /*e2c0*/  LDL.LU.64 R166, [R1+0x538] ;  /* 0x0005380001a67983 */ /* 0x000f680000300a00 */
[----:B------:R5:W-:Y:S04]  /*e2d0*/  STL.64 [R1+0x850], R6 ;  /* 0x0008500601007387 */ /* 0x000be80000100a00 */
[----:B------:R-:W5:Y:S04]  /*e2e0*/  LDL.LU.64 R102, [R1+0x4b0] ;  /* 0x0004b00001667983 */ /* 0x000f680000300a00 */
[----:B------:R-:W5:Y:S04]  /*e2f0*/  LDL.LU.64 R134, [R1+0x4a8] ;  /* 0x0004a80001867983 */ /* 0x000f680000300a00 */
[----:B------:R4:W-:Y:S04]  /*e300*/  LDGSTS.E [R143+0x14600], desc[UR24][R12.64], !P6 ;  /* 0x146000000c8f7fae */ /* 0x0009e8000f121858 */
[----:B------:R5:W-:Y:S01]  /*e310*/  LDGSTS.E [R143+0x14700], desc[UR24][R6.64], !P6 ;  /* 0x14700000068f7fae */ /* 0x000be2000f121858 */
[----:B-1----:R-:W-:-:S03]  /*e320*/  IMAD.WIDE R36, R0, 0x4, R94 ;  /* 0x0000000400247825 */ /* 0x002fc600078e025e */
[----:B------:R-:W5:Y:S01]  /*e330*/  LDL.LU.64 R94, [R1+0x4a0] ;  /* 0x0004a000015e7983 */ /* 0x000f620000300a00 */
[----:B------:R-:W-:-:S03]  /*e340*/  IMAD.WIDE R30, R0, 0x4, R174 ;  /* 0x00000004001e7825 */ /* 0x000fc600078e02ae */
[----:B------:R-:W5:Y:S04]  /*e350*/  LDL.LU.64 R174, [R1+0x498] ;  /* 0x0004980001ae7983 */ /* 0x000f680000300a00 */
[----:B------:R1:W-:Y:S04]  /*e360*/  STL.64 [R1+0x858], R36 ;  /* 0x0008582401007387 */ /* 0x0003e80000100a00 */
[----:B------:R1:W-:Y:S04]  /*e370*/  LDGSTS.E [R143+0x16000], desc[UR24][R36.64], !P5 ;  /* 0x16000000248f7fae */ /* 0x0003e8000e921858 */
[----:B------:R1:W-:Y:S01]  /*e380*/  LDGSTS.E [R143+0x16100], desc[UR24][R30.64], !P5 ;  /* 0x161000001e8f7fae */ /* 0x0003e2000e921858 */
[----:B------:R-:W-:-:S03]  /*e390*/  IMAD.WIDE R28, R0, 0x4, R110 ;  /* 0x00000004001c7825 */ /* 0x000fc600078e026e */
[----:B------:R-:W5:Y:S04]  /*e3a0*/  LDL.LU.64 R110, [R1+0x490] ;  /* 0x00049000016e7983 */ /* 0x000f680000300a00 */
[----:B------:R1:W-:Y:S04]  /*e3b0*/  STL.64 [R1+0x860], R30 ;  /* 0x0008601e01007387 */ /* 0x0003e80000100a00 */
[----:B------:R-:W-:Y:S01]  /*e3c0*/  LDGSTS.E [R143+0x16200], desc[UR24][R28.64], !P5 ;  /* 0x162000001c8f7fae */ /* 0x000fe2000e921858 */
[----:B---3--:R-:W-:-:S03]  /*e3d0*/  IMAD.WIDE R22, R0, 0x4, R118 ;  /* 0x0000000400167825 */ /* 0x008fc600078e0276 */
[----:B------:R-:W3:Y:S04]  /*e3e0*/  LDL.LU.64 R118, [R1+0x488] ;  /* 0x0004880001767983 */ /* 0x000ee80000300a00 */
[----:B------:R-:W-:Y:S04]  /*e3f0*/  STL.64 [R1+0x868], R28 ;  /* 0x0008681c01007387 */ /* 0x000fe80000100a00 */
[----:B------:R1:W-:Y:S01]  /*e400*/  LDGSTS.E [R143+0x16300], desc[UR24][R22.64], !P5 ;  /* 0x16300000168f7fae */ /* 0x0003e2000e921858 */
[----:B--2---:R-:W-:-:S03]  /*e410*/  IMAD.WIDE R20, R0, 0x4, R158 ;  /* 0x0000000400147825 */ /* 0x004fc600078e029e */
[----:B------:R-:W2:Y:S04]  /*e420*/  LDL.LU.64 R158, [R1+0x480] ;  /* 0x00048000019e7983 */ /* 0x000ea80000300a00 */
[----:B------:R1:W-:Y:S01]  /*e430*/  STL.64 [R1+0x870], R22 ;  /* 0x0008701601007387 */ /* 0x0003e20000100a00 */
[----:B----4-:R-:W-:-:S03]  /*e440*/  IMAD.WIDE R14, R0, 0x4, R126 ;  /* 0x00000004000e7825 */ /* 0x010fc600078e027e */
[----:B------:R4:W-:Y:S04]  /*e450*/  STL.64 [R1+0x878], R20 ;  /* 0x0008781401007387 */ /* 0x0009e80000100a00 */
[----:B------:R3:W-:Y:S01]  /*e460*/  STL.64 [R1+0x880], R14 ;  /* 0x0008800e01007387 */ /* 0x0007e20000100a00 */
[----:B------:R-:W-:-:S03]  /*e470*/  ISETP.GE.U32.AND P4, PT, R228, 0x7fffffb3, PT ;  /* 0x7fffffb3e400780c */ /* 0x000fc60003f86070 */
[----:B------:R4:W-:Y:S01]  /*e480*/  LDGSTS.E [R143+0x16400], desc[UR24][R20.64], !P5 ;  /* 0x16400000148f7fae */ /* 0x0009e2000e921858 */
[----:B------:R-:W-:-:S03]  /*e490*/  IMAD.WIDE R12, R0, 0x4, R150 ;  /* 0x00000004000c7825 */ /* 0x000fc600078e0296 */
[----:B------:R3:W-:Y:S01]  /*e4a0*/  LDGSTS.E [R143+0x16500], desc[UR24][R14.64], !P5 ;  /* 0x165000000e8f7fae */ /* 0x0007e2000e921858 */
[----:B-----5:R-:W-:-:S03]  /*e4b0*/  IMAD.WIDE R6, R0, 0x4, R166 ;  /* 0x0000000400067825 */ /* 0x020fc600078e02a6 */
[----:B------:R2:W-:Y:S04]  /*e4c0*/  LDGSTS.E [R143+0x16600], desc[UR24][R12.64], !P5 ;  /* 0x166000000c8f7fae */ /* 0x0005e8000e921858 */
[----:B------:R-:W5:Y:S04]  /*e4d0*/  LDL.LU.64 R166, [R1+0x478] ;  /* 0x0004780001a67983 */ /* 0x000f680000300a00 */
[----:B------:R2:W-:Y:S01]  /*e4e0*/  STL.64 [R1+0x888], R12 ;  /* 0x0008880c01007387 */ /* 0x0005e20000100a00 */
[----:B-1----:R-:W-:-:S03]  /*e4f0*/  IMAD.WIDE R36, R0, 0x4, R102 ;  /* 0x0000000400247825 */ /* 0x002fc600078e0266 */
[----:B------:R5:W-:Y:S01]  /*e500*/  STL.64 [R1+0x890], R6 ;  /* 0x0008900601007387 */ /* 0x000be20000100a00 */
[----:B------:R-:W-:-:S03]  /*e510*/  IMAD.WIDE R30, R0, 0x4, R134 ;  /* 0x00000004001e7825 */ /* 0x000fc600078e0286 */
[----:B------:R-:W5:Y:S04]  /*e520*/  LDL.LU.64 R126, [R1+0x3f0] ;  /* 0x0003f000017e7983 */ /* 0x000f680000300a00 */
[----:B------:R-:W5:Y:S04]  /*e530*/  LDL.LU.64 R150, [R1+0x3e8] ;  /* 0x0003e80001967983 */ /* 0x000f680000300a00 */
[----:B------:R-:W5:Y:S04]  /*e540*/  LDL.LU.64 R102, [R1+0x3e0] ;  /* 0x0003e00001667983 */ /* 0x000f680000300a00 */
[----:B------:R-:W5:Y:S01]  /*e550*/  LDL.LU.64 R134, [R1+0x3d8] ;  /* 0x0003d80001867983 */ /* 0x000f620000300a00 */
[----:B------:R-:W-:-:S03]  /*e560*/  IMAD.WIDE R22, R0, 0x4, R174 ;  /* 0x0000000400167825 */ /* 0x000fc600078e02ae */
[----:B------:R1:W-:Y:S04]  /*e570*/  STL.64 [R1+0x898], R36 ;  /* 0x0008982401007387 */ /* 0x0003e80000100a00 */
[----:B------:R1:W-:Y:S04]  /*e580*/  STL.64 [R1+0x8a0], R30 ;  /* 0x0008a01e01007387 */ /* 0x0003e80000100a00 */
[----:B------:R-:W5:Y:S01]  /*e590*/  LDL.LU.64 R174, [R1+0x3d0] ;  /* 0x0003d00001ae7983 */ /* 0x000f620000300a00 */
[----:B------:R-:W-:-:S03]  /*e5a0*/  IMAD.WIDE R28, R0, 0x4, R94 ;  /* 0x00000004001c7825 */ /* 0x000fc600078e025e */
[----:B------:R5:W-:Y:S01]  /*e5b0*/  LDGSTS.E [R143+0x16700], desc[UR24][R6.64], !P5 ;  /* 0x16700000068f7fae */ /* 0x000be2000e921858 */
[----:B------:R-:W-:-:S03]  /*e5c0*/  VIADD R228, R252, 0xffffffcf ;  /* 0xffffffcffce47836 */ /* 0x000fc60000000000 */
[----:B------:R1:W-:Y:S02]  /*e5d0*/  STL.64 [R1+0x8a8], R28 ;  /* 0x0008a81c01007387 */ /* 0x0003e40000100a00 */
[----:B------:R-:W-:Y:S02]  /*e5e0*/  ISETP.GE.U32.AND P6, PT, R228, 0x7fffffb0, PT ;  /* 0x7fffffb0e400780c */ /* 0x000fe40003fc6070 */
[----:B------:R1:W-:Y:S01]  /*e5f0*/  STL.64 [R1+0x8b0], R22 ;  /* 0x0008b01601007387 */ /* 0x0003e20000100a00 */
[----:B----4-:R-:W-:-:S10]  /*e600*/  IMAD.WIDE R20, R0, 0x4, R110 ;  /* 0x0000000400147825 */ /* 0x010fd400078e026e */
[----:B------:R1:W-:Y:S04]  /*e610*/  LDGSTS.E [R143+0x18000], desc[UR24][R36.64], !P6 ;  /* 0x18000000248f7fae */ /* 0x0003e8000f121858 */
[----:B------:R-:W4:Y:S04]  /*e620*/  LDL.LU.64 R110, [R1+0x3c8] ;  /* 0x0003c800016e7983 */ /* 0x000f280000300a00 */
[----:B------:R1:W-:Y:S04]  /*e630*/  STL.64 [R1+0x8b8], R20 ;  /* 0x0008b81401007387 */ /* 0x0003e80000100a00 */
[----:B------:R1:W-:Y:S01]  /*e640*/  LDGSTS.E [R143+0x18100], desc[UR24][R30.64], !P6 ;  /* 0x181000001e8f7fae */ /* 0x0003e2000f121858 */
[----:B---3--:R-:W-:-:S03]  /*e650*/  IMAD.WIDE R14, R0, 0x4, R118 ;  /* 0x00000004000e7825 */ /* 0x008fc600078e0276 */
[----:B------:R3:W-:Y:S04]  /*e660*/  LDGSTS.E [R143+0x18200], desc[UR24][R28.64], !P6 ;  /* 0x182000001c8f7fae */ /* 0x0007e8000f121858 */
[----:B------:R3:W-:Y:S04]  /*e670*/  LDGSTS.E [R143+0x18300], desc[UR24][R22.64], !P6 ;  /* 0x18300000168f7fae */ /* 0x0007e8000f121858 */
[----:B------:R3:W-:Y:S01]  /*e680*/  LDGSTS.E [R143+0x18400], desc[UR24][R20.64], !P6 ;  /* 0x18400000148f7fae */ /* 0x0007e2000f121858 */
[----:B--2---:R-:W-:-:S03]  /*e690*/  IMAD.WIDE R12, R0, 0x4, R158 ;  /* 0x00000004000c7825 */ /* 0x004fc600078e029e */
[----:B------:R4:W-:Y:S04]  /*e6a0*/  LDGSTS.E [R143+0x18500], desc[UR24][R14.64], !P6 ;  /* 0x185000000e8f7fae */ /* 0x0009e8000f121858 */
[----:B------:R-:W2:Y:S04]  /*e6b0*/  LDL.LU.64 R158, [R1+0x3c0] ;  /* 0x0003c000019e7983 */ /* 0x000ea80000300a00 */
[----:B------:R4:W-:Y:S04]  /*e6c0*/  STL.64 [R1+0x8c0], R14 ;  /* 0x0008c00e01007387 */ /* 0x0009e80000100a00 */
[----:B------:R2:W-:Y:S01]  /*e6d0*/  STL.64 [R1+0x8c8], R12 ;  /* 0x0008c80c01007387 */ /* 0x0005e20000100a00 */
[----:B-----5:R-:W-:-:S03]  /*e6e0*/  IMAD.WIDE R6, R0, 0x4, R166 ;  /* 0x0000000400067825 */ /* 0x020fc600078e02a6 */
[----:B------:R2:W-:Y:S04]  /*e6f0*/  LDGSTS.E [R143+0x18600], desc[UR24][R12.64], !P6 ;  /* 0x186000000c8f7fae */ /* 0x0005e8000f121858 */
[----:B------:R-:W5:Y:S04]  /*e700*/  LDL.LU.64 R166, [R1+0x3b8] ;  /* 0x0003b80001a67983 */ /* 0x000f680000300a00 */
[----:B------:R5:W-:Y:S04]  /*e710*/  STL.64 [R1+0x8d8], R6 ;  /* 0x0008d80601007387 */ /* 0x000be80000100a00 */
[----:B------:R-:W5:Y:S01]  /*e720*/  LDL.LU.64 R86, [R1+0x330] ;  /* 0x0003300001567983 */ /* 0x000f620000300a00 */
[----:B-1----:R-:W-:-:S03]  /*e730*/  IMAD.WIDE R36, R0, 0x4, R126 ;  /* 0x0000000400247825 */ /* 0x002fc600078e027e */
[----:B------:R-:W5:Y:S01]  /*e740*/  LDL.LU.64 R118, [R1+0x328] ;  /* 0x0003280001767983 */ /* 0x000f620000300a00 */
[----:B------:R-:W-:-:S03]  /*e750*/  IMAD.WIDE R30, R0, 0x4, R150 ;  /* 0x00000004001e7825 */ /* 0x000fc600078e0296 */
[----:B------:R-:W5:Y:S01]  /*e760*/  LDL.LU.64 R94, [R1+0x320] ;  /* 0x00032000015e7983 */ /* 0x000f620000300a00 */
[----:B---3--:R-:W-:-:S03]  /*e770*/  IMAD.WIDE R28, R0, 0x4, R102 ;  /* 0x00000004001c7825 */ /* 0x008fc600078e0266 */
[----:B------:R-:W3:Y:S01]  /*e780*/  LDL.LU.64 R126, [R1+0x318] ;  /* 0x00031800017e7983 */ /* 0x000ee20000300a00 */
[----:B------:R-:W-:-:S03]  /*e790*/  IMAD.WIDE R22, R0, 0x4, R134 ;  /* 0x0000000400167825 */ /* 0x000fc600078e0286 */
[----:B------:R-:W3:Y:S04]  /*e7a0*/  LDL.LU.64 R150, [R1+0x310] ;  /* 0x0003100001967983 */ /* 0x000ee80000300a00 */
[----:B------:R1:W-:Y:S04]  /*e7b0*/  STL.64 [R1+0x950], R36 ;  /* 0x0009502401007387 */ /* 0x0003e80000100a00 */
[----:B------:R1:W-:Y:S01]  /*e7c0*/  STL.64 [R1+0x958], R30 ;  /* 0x0009581e01007387 */ /* 0x0003e20000100a00 */
[----:B------:R-:W-:-:S03]  /*e7d0*/  IMAD.WIDE R20, R0, 0x4, R174 ;  /* 0x0000000400147825 */ /* 0x000fc600078e02ae */
[----:B------:R-:W3:Y:S04]  /*e7e0*/  LDL.LU.64 R134, [R1+0x308] ;  /* 0x0003080001867983 */ /* 0x000ee80000300a00 */
[----:B------:R1:W-:Y:S04]  /*e7f0*/  STL.64 [R1+0x960], R28 ;  /* 0x0009601c01007387 */ /* 0x0003e80000100a00 */
[----:B------:R-:W3:Y:S01]  /*e800*/  LDL.LU.64 R174, [R1+0x300] ;  /* 0x0003000001ae7983 */ /* 0x000ee20000300a00 */
[----:B------:R-:W-:Y:S02]  /*e810*/  VIADD R228, R231, 0xffffffcb ;  /* 0xffffffcbe7e47836 */ /* 0x000fe40000000000 */
[----:B------:R-:W3:Y:S01]  /*e820*/  LDC R231, c[0x0][0x230] ;  /* 0x00008c00ffe77b82 */ /* 0x000ee20000000800 */
[----:B------:R5:W-:Y:S02]  /*e830*/  LDGSTS.E [R143+0x18700], desc[UR24][R6.64], !P6 ;  /* 0x18700000068f7fae */ /* 0x000be4000f121858 */
[----:B------:R-:W-:-:S02]  /*e840*/  ISETP.GE.U32.AND P5, PT, R228, 0x7fffffac, PT ;  /* 0x7ffffface400780c */ /* 0x000fc40003fa6070 */
[----:B------:R3:W-:Y:S01]  /*e850*/  STL.64 [R1+0x968], R22 ;  /* 0x0009681601007387 */ /* 0x0007e20000100a00 */
[----:B----4-:R-:W-:-:S03]  /*e860*/  IMAD.WIDE R14, R0, 0x4, R110 ;  /* 0x00000004000e7825 */ /* 0x010fc600078e026e */
[----:B------:R4:W-:Y:S04]  /*e870*/  STL.64 [R1+0x970], R20 ;  /* 0x0009701401007387 */ /* 0x0009e80000100a00 */
[----:B------:R-:W-:Y:S04]  /*e880*/  STL.64 [R1+0x978], R14 ;  /* 0x0009780e01007387 */ /* 0x000fe80000100a00 */
[----:B------:R1:W-:Y:S04]  /*e890*/  LDGSTS.E [R143+0x1a000], desc[UR24][R36.64], !P5 ;  /* 0x1a000000248f7fae */ /* 0x0003e8000e921858 */
[----:B------:R4:W-:Y:S04]  /*e8a0*/  LDGSTS.E [R143+0x1a100], desc[UR24][R30.64], !P5 ;  /* 0x1a1000001e8f7fae */ /* 0x0009e8000e921858 */
[----:B------:R4:W-:Y:S04]  /*e8b0*/  LDGSTS.E [R143+0x1a200], desc[UR24][R28.64], !P5 ;  /* 0x1a2000001c8f7fae */ /* 0x0009e8000e921858 */
[----:B------:R3:W-:Y:S04]  /*e8c0*/  LDGSTS.E [R143+0x1a300], desc[UR24][R22.64], !P5 ;  /* 0x1a300000168f7fae */ /* 0x0007e8000e921858 */
[----:B------:R3:W-:Y:S04]  /*e8d0*/  LDGSTS.E [R143+0x1a400], desc[UR24][R20.64], !P5 ;  /* 0x1a400000148f7fae */ /* 0x0007e8000e921858 */
[----:B------:R-:W-:Y:S01]  /*e8e0*/  LDGSTS.E [R143+0x1a500], desc[UR24][R14.64], !P5 ;  /* 0x1a5000000e8f7fae */ /* 0x000fe2000e921858 */
[----:B--2---:R-:W-:-:S05]  /*e8f0*/  IMAD.WIDE R12, R0, 0x4, R158 ;  /* 0x00000004000c7825 */ /* 0x004fca00078e029e */
[----:B------:R2:W-:Y:S01]  /*e900*/  LDGSTS.E [R143+0x1a600], desc[UR24][R12.64], !P5 ;  /* 0x1a6000000c8f7fae */ /* 0x0005e2000e921858 */
[----:B-----5:R-:W-:-:S03]  /*e910*/  IMAD.WIDE R6, R0, 0x4, R166 ;  /* 0x0000000400067825 */ /* 0x020fc600078e02a6 */
[----:B------:R-:W5:Y:S04]  /*e920*/  LDL.LU.64 R166, [R1+0x2f8] ;  /* 0x0002f80001a67983 */ /* 0x000f680000300a00 */
[----:B------:R2:W-:Y:S01]  /*e930*/  STL.64 [R1+0x980], R12 ;  /* 0x0009800c01007387 */ /* 0x0005e20000100a00 */
[----:B-1----:R-:W-:-:S03]  /*e940*/  IMAD.WIDE R36, R0, 0x4, R86 ;  /* 0x0000000400247825 */ /* 0x002fc600078e0256 */
[----:B------:R5:W-:Y:S01]  /*e950*/  STL.64 [R1+0x990], R6 ;  /* 0x0009900601007387 */ /* 0x000be20000100a00 */
[----:B----4-:R-:W-:-:S03]  /*e960*/  IMAD.WIDE R30, R0, 0x4, R118 ;  /* 0x00000004001e7825 */ /* 0x010fc600078e0276 */
[----:B------:R-:W4:Y:S01]  /*e970*/  LDL.LU.64 R158, [R1+0x270] ;  /* 0x00027000019e7983 */ /* 0x000f220000300a00 */
[----:B------:R-:W-:-:S03]  /*e980*/  IMAD.WIDE R28, R0, 0x4, R94 ;  /* 0x00000004001c7825 */ /* 0x000fc600078e025e */
[----:B------:R-:W4:Y:S01]  /*e990*/  LDL.LU.64 R102, [R1+0x268] ;  /* 0x0002680001667983 */ /* 0x000f220000300a00 */
[----:B---3--:R-:W-:-:S03]  /*e9a0*/  IMAD.WIDE R22, R0, 0x4, R126 ;  /* 0x0000000400167825 */ /* 0x008fc600078e027e */
[----:B------:R-:W3:Y:S01]  /*e9b0*/  LDL.LU.64 R110, [R1+0x260] ;  /* 0x00026000016e7983 */ /* 0x000ee20000300a00 */
[----:B------:R-:W-:-:S03]  /*e9c0*/  IMAD.WIDE R20, R0, 0x4, R150 ;  /* 0x0000000400147825 */ /* 0x000fc600078e0296 */
[----:B------:R-:W3:Y:S04]  /*e9d0*/  LDL.LU.64 R118, [R1+0x258] ;  /* 0x0002580001767983 */ /* 0x000ee80000300a00 */
[----:B------:R4:W-:Y:S04]  /*e9e0*/  STL.64 [R1+0x9d0], R36 ;  /* 0x0009d02401007387 */ /* 0x0009e80000100a00 */
[----:B------:R1:W-:Y:S04]  /*e9f0*/  STL.64 [R1+0x9d8], R30 ;  /* 0x0009d81e01007387 */ /* 0x0003e80000100a00 */
[----:B------:R-:W3:Y:S04]  /*ea00*/  LDL.LU.64 R150, [R1+0x250] ;  /* 0x0002500001967983 */ /* 0x000ee80000300a00 */
[----:B------:R3:W-:Y:S01]  /*ea10*/  STL.64 [R1+0x9e0], R28 ;  /* 0x0009e01c01007387 */ /* 0x0007e20000100a00 */
[----:B--2---:R-:W-:-:S03]  /*ea20*/  IMAD.WIDE R12, R0, 0x4, R174 ;  /* 0x00000004000c7825 */ /* 0x004fc600078e02ae */
[----:B------:R2:W-:Y:S04]  /*ea30*/  STL.64 [R1+0x9e8], R22 ;  /* 0x0009e81601007387 */ /* 0x0005e80000100a00 */
[----:B------:R2:W-:Y:S04]  /*ea40*/  STL.64 [R1+0x9f0], R20 ;  /* 0x0009f01401007387 */ /* 0x0005e80000100a00 */
[----:B------:R-:W2:Y:S04]  /*ea50*/  LDL.LU.64 R126, [R1+0x248] ;  /* 0x00024800017e7983 */ /* 0x000ea80000300a00 */
[----:B------:R-:W2:Y:S01]  /*ea60*/  LDL.LU.64 R174, [R1+0x240] ;  /* 0x0002400001ae7983 */ /* 0x000ea20000300a00 */
[----:B------:R-:W-:-:S02]  /*ea70*/  VIADD R228, R230, 0xffffffc7 ;  /* 0xffffffc7e6e47836 */ /* 0x000fc40000000000 */
[----:B------:R-:W-:Y:S01]  /*ea80*/  IMAD.WIDE R14, R0, 0x4, R134 ;  /* 0x00000004000e7825 */ /* 0x000fe200078e0286 */
[----:B------:R5:W-:Y:S01]  /*ea90*/  LDGSTS.E [R143+0x1a700], desc[UR24][R6.64], !P5 ;  /* 0x1a700000068f7fae */ /* 0x000be2000e921858 */
[----:B------:R-:W2:Y:S01]  /*eaa0*/  LDC R230, c[0x0][0x230] ;  /* 0x00008c00ffe67b82 */ /* 0x000ea20000000800 */
[----:B------:R-:W-:Y:S02]  /*eab0*/  ISETP.GE.U32.AND P6, PT, R228, 0x7fffffa8, PT ;  /* 0x7fffffa8e400780c */ /* 0x000fe40003fc6070 */
[----:B------:R-:W-:Y:S04]  /*eac0*/  STL.64 [R1+0x9f8], R14 ;  /* 0x0009f80e01007387 */ /* 0x000fe80000100a00 */
[----:B------:R2:W-:Y:S04]  /*ead0*/  STL.64 [R1+0xa00], R12 ;  /* 0x000a000c01007387 */ /* 0x0005e80000100a00 */
[----:B------:R-:W2:Y:S04]  /*eae0*/  LDL.LU.64 R134, [R1+0x238] ;  /* 0x0002380001867983 */ /* 0x000ea80000300a00 */
[----:B------:R4:W-:Y:S04]  /*eaf0*/  LDGSTS.E [R143+0x1c000], desc[UR24][R36.64], !P6 ;  /* 0x1c000000248f7fae */ /* 0x0009e8000f121858 */
[----:B------:R1:W-:Y:S04]  /*eb00*/  LDGSTS.E [R143+0x1c100], desc[UR24][R30.64], !P6 ;  /* 0x1c1000001e8f7fae */ /* 0x0003e8000f121858 */
[----:B------:R3:W-:Y:S04]  /*eb10*/  LDGSTS.E [R143+0x1c200], desc[UR24][R28.64], !P6 ;  /* 0x1c2000001c8f7fae */ /* 0x0007e8000f121858 */
[----:B------:R2:W-:Y:S04]  /*eb20*/  LDGSTS.E [R143+0x1c300], desc[UR24][R22.64], !P6 ;  /* 0x1c300000168f7fae */ /* 0x0005e8000f121858 */
[----:B------:R2:W-:Y:S04]  /*eb30*/  LDGSTS.E [R143+0x1c400], desc[UR24][R20.64], !P6 ;  /* 0x1c400000148f7fae */ /* 0x0005e8000f121858 */
[----:B------:R-:W-:Y:S04]  /*eb40*/  LDGSTS.E [R143+0x1c500], desc[UR24][R14.64], !P6 ;  /* 0x1c5000000e8f7fae */ /* 0x000fe8000f121858 */
[----:B------:R2:W-:Y:S01]  /*eb50*/  LDGSTS.E [R143+0x1c600], desc[UR24][R12.64], !P6 ;  /* 0x1c6000000c8f7fae */ /* 0x0005e2000f121858 */
[----:B-----5:R-:W-:-:S05]  /*eb60*/  IMAD.WIDE R6, R0, 0x4, R166 ;  /* 0x0000000400067825 */ /* 0x020fca00078e02a6 */
[----:B------:R5:W-:Y:S04]  /*eb70*/  STL.64 [R1+0xa08], R6 ;  /* 0x000a080601007387 */ /* 0x000be80000100a00 */
[----:B------:R-:W5:Y:S01]  /*eb80*/  LDL.LU.64 R166, [R1+0x830] ;  /* 0x0008300001a67983 */ /* 0x000f620000300a00 */
[----:B----4-:R-:W-:-:S03]  /*eb90*/  IMAD.WIDE R36, R0, 0x4, R158 ;  /* 0x0000000400247825 */ /* 0x010fc600078e029e */
[----:B------:R-:W4:Y:S01]  /*eba0*/  LDL.LU.64 R86, [R1+0x828] ;  /* 0x0008280001567983 */ /* 0x000f220000300a00 */
[----:B-1----:R-:W-:-:S03]  /*ebb0*/  IMAD.WIDE R30, R0, 0x4, R102 ;  /* 0x00000004001e7825 */ /* 0x002fc600078e0266 */
[----:B------:R-:W4:Y:S01]  /*ebc0*/  LDL.LU.64 R94, [R1+0x820] ;  /* 0x00082000015e7983 */ /* 0x000f220000300a00 */
[----:B---3--:R-:W-:-:S03]  /*ebd0*/  IMAD.WIDE R28, R0, 0x4, R110 ;  /* 0x00000004001c7825 */ /* 0x008fc600078e026e */
[----:B------:R-:W3:Y:S01]  /*ebe0*/  LDL.LU.64 R158, [R1+0x818] ;  /* 0x00081800019e7983 */ /* 0x000ee20000300a00 */
[----:B--2---:R-:W-:-:S03]  /*ebf0*/  IMAD.WIDE R22, R0, 0x4, R118 ;  /* 0x0000000400167825 */ /* 0x004fc600078e0276 */
[----:B------:R1:W-:Y:S04]  /*ec00*/  STL.64 [R1+0x2530], R36 ;  /* 0x0025302401007387 */ /* 0x0003e80000100a00 */
[----:B------:R-:W2:Y:S04]  /*ec10*/  LDL.LU.64 R102, [R1+0x810] ;  /* 0x0008100001667983 */ /* 0x000ea80000300a00 */
[----:B------:R4:W-:Y:S01]  /*ec20*/  STL.64 [R1+0x2408], R30 ;  /* 0x0024081e01007387 */ /* 0x0009e20000100a00 */
[----:B------:R-:W-:-:S03]  /*ec30*/  IMAD.WIDE R20, R0, 0x4, R150 ;  /* 0x0000000400147825 */ /* 0x000fc600078e0296 */
[----:B------:R-:W2:Y:S04]  /*ec40*/  LDL.LU.64 R110, [R1+0x808] ;  /* 0x00080800016e7983 */ /* 0x000ea80000300a00 */
[----:B------:R4:W-:Y:S04]  /*ec50*/  STL.64 [R1+0x2400], R28 ;  /* 0x0024001c01007387 */ /* 0x0009e80000100a00 */
[----:B------:R-:W2:Y:S04]  /*ec60*/  LDL.LU.64 R150, [R1+0x800] ;  /* 0x0008000001967983 */ /* 0x000ea80000300a00 */
[----:B------:R3:W-:Y:S04]  /*ec70*/  STL.64 [R1+0x23f8], R22 ;  /* 0x0023f81601007387 */ /* 0x0007e80000100a00 */
[----:B------:R2:W-:Y:S01]  /*ec80*/  STL.64 [R1+0x23f0], R20 ;  /* 0x0023f01401007387 */ /* 0x0005e20000100a00 */
[----:B------:R-:W-:-:S03]  /*ec90*/  IMAD.WIDE R12, R0, 0x4, R174 ;  /* 0x00000004000c7825 */ /* 0x000fc600078e02ae */
[----:B------:R5:W-:Y:S04]  /*eca0*/  LDGSTS.E [R143+0x1c700], desc[UR24][R6.64], !P6 ;  /* 0x1c700000068f7fae */ /* 0x000be8000f121858 */
[----:B------:R-:W2:Y:S01]  /*ecb0*/  LDL.LU.64 R174, [R1+0x7f8] ;  /* 0x0007f80001ae7983 */ /* 0x000ea20000300a00 */
[----:B------:R-:W-:Y:S02]  /*ecc0*/  VIADD R228, R229, 0xffffffc3 ;  /* 0xffffffc3e5e47836 */ /* 0x000fe40000000000 */
[----:B------:R-:W-:Y:S01]  /*ecd0*/  IMAD.WIDE R14, R0, 0x4, R126 ;  /* 0x00000004000e7825 */ /* 0x000fe200078e027e */
[----:B------:R-:W2:Y:S02]  /*ece0*/  LDC R229, c[0x0][0x230] ;  /* 0x00008c00ffe57b82 */ /* 0x000ea40000000800 */
[----:B------:R-:W-:-:S02]  /*ecf0*/  ISETP.GE.U32.AND P5, PT, R228, 0x7fffffa4, PT ;  /* 0x7fffffa4e400780c */ /* 0x000fc40003fa6070 */
[----:B------:R2:W-:Y:S01]  /*ed00*/  STL.64 [R1+0x23e8], R14 ;  /* 0x0023e80e01007387 */ /* 0x0005e20000100a00 */
[----:B-----5:R-:W-:-:S03]  /*ed10*/  IMAD.WIDE R6, R0, 0x4, R134 ;  /* 0x0000000400067825 */ /* 0x020fc600078e0286 */
[----:B------:R5:W-:Y:S07]  /*ed20*/  STL.64 [R1+0x23e0], R12 ;  /* 0x0023e00c01007387 */ /* 0x000bee0000100a00 */
[----:B------:R1:W-:Y:S04]  /*ed30*/  LDGSTS.E [R143+0x1e000], desc[UR24][R36.64], !P5 ;  /* 0x1e000000248f7fae */ /* 0x0003e8000e921858 */
[----:B------:R4:W-:Y:S04]  /*ed40*/  LDGSTS.E [R143+0x1e100], desc[UR24][R30.64], !P5 ;  /* 0x1e1000001e8f7fae */ /* 0x0009e8000e921858 */
[----:B------:R4:W-:Y:S04]  /*ed50*/  LDGSTS.E [R143+0x1e200], desc[UR24][R28.64], !P5 ;  /* 0x1e2000001c8f7fae */ /* 0x0009e8000e921858 */
[----:B------:R3:W-:Y:S04]  /*ed60*/  LDGSTS.E [R143+0x1e300], desc[UR24][R22.64], !P5 ;  /* 0x1e300000168f7fae */ /* 0x0007e8000e921858 */
[----:B------:R5:W-:Y:S04]  /*ed70*/  STL.64 [R1+0x2348], R6 ;  /* 0x0023480601007387 */ /* 0x000be80000100a00 */
[----:B------:R2:W-:Y:S04]  /*ed80*/  LDGSTS.E [R143+0x1e400], desc[UR24][R20.64], !P5 ;  /* 0x1e400000148f7fae */ /* 0x0005e8000e921858 */
[----:B------:R2:W-:Y:S04]  /*ed90*/  LDGSTS.E [R143+0x1e500], desc[UR24][R14.64], !P5 ;  /* 0x1e5000000e8f7fae */ /* 0x0005e8000e921858 */
[----:B------:R-:W5:Y:S04]  /*eda0*/  LDL.LU.64 R118, [R1+0x730] ;  /* 0x0007300001767983 */ /* 0x000f680000300a00 */
[----:B------:R5:W-:Y:S04]  /*edb0*/  LDGSTS.E [R143+0x1e600], desc[UR24][R12.64], !P5 ;  /* 0x1e6000000c8f7fae */ /* 0x000be8000e921858 */
[----:B------:R-:W5:Y:S04]  /*edc0*/  LDL.LU.64 R126, [R1+0x728] ;  /* 0x00072800017e7983 */ /* 0x000f680000300a00 */
[----:B------:R5:W-:Y:S04]  /*edd0*/  LDGSTS.E [R143+0x1e700], desc[UR24][R6.64], !P5 ;  /* 0x1e700000068f7fae */ /* 0x000be8000e921858 */
[----:B------:R-:W5:Y:S04]  /*ede0*/  LDL.LU.64 R134, [R1+0x720] ;  /* 0x0007200001867983 */ /* 0x000f680000300a00 */
[----:B------:R-:W5:Y:S01]  /*edf0*/  LDL.LU.64 R142, [R1+0x718] ;  /* 0x00071800018e7983 */ /* 0x000f620000300a00 */
[----:B-1----:R-:W-:-:S03]  /*ee00*/  IMAD.WIDE R36, R0, 0x4, R166 ;  /* 0x0000000400247825 */ /* 0x002fc600078e02a6 */
[----:B------:R-:W5:Y:S01]  /*ee10*/  LDL.LU.64 R166, [R1+0x710] ;  /* 0x0007100001a67983 */ /* 0x000f620000300a00 */
[----:B----4-:R-:W-:-:S03]  /*ee20*/  IMAD.WIDE R30, R0, 0x4, R86 ;  /* 0x00000004001e7825 */ /* 0x010fc600078e0256 */
[----:B------:R1:W-:Y:S01]  /*ee30*/  STL.64 [R1+0x3d0], R36 ;  /* 0x0003d02401007387 */ /* 0x0003e20000100a00 */
[----:B------:R-:W-:-:S03]  /*ee40*/  IMAD.WIDE R28, R0, 0x4, R94 ;  /* 0x00000004001c7825 */ /* 0x000fc600078e025e */
[----:B------:R1:W-:Y:S01]  /*ee50*/  LDGSTS.E [R5+0x10800], desc[UR24][R36.64], !P3 ;  /* 0x1080000024057fae */ /* 0x0003e2000d921858 */
[----:B---3--:R-:W-:-:S03]  /*ee60*/  IMAD.WIDE R22, R0, 0x4, R158 ;  /* 0x0000000400167825 */ /* 0x008fc600078e029e */
[----:B------:R-:W3:Y:S04]  /*ee70*/  LDL.LU.64 R158, [R1+0x708] ;  /* 0x00070800019e7983 */ /* 0x000ee80000300a00 */
[----:B------:R4:W-:Y:S01]  /*ee80*/  STL.64 [R1+0x3d8], R30 ;  /* 0x0003d81e01007387 */ /* 0x0009e20000100a00 */
[----:B--2---:R-:W-:-:S03]  /*ee90*/  IMAD.WIDE R20, R0, 0x4, R102 ;  /* 0x0000000400147825 */ /* 0x004fc600078e0266 */
[----:B------:R2:W-:Y:S04]  /*eea0*/  STL.64 [R1+0x3e0], R28 ;  /* 0x0003e01c01007387 */ /* 0x0005e80000100a00 */
[----:B------:R2:W-:Y:S01]  /*eeb0*/  STL.64 [R1+0x3e8], R22 ;  /* 0x0003e81601007387 */ /* 0x0005e20000100a00 */
[----:B------:R-:W-:-:S03]  /*eec0*/  IMAD.WIDE R14, R0, 0x4, R110 ;  /* 0x00000004000e7825 */ /* 0x000fc600078e026e */
[----:B------:R4:W-:Y:S04]  /*eed0*/  LDGSTS.E [R5+0x10900], desc[UR24][R30.64], !P3 ;  /* 0x109000001e057fae */ /* 0x0009e8000d921858 */
[----:B------:R2:W-:Y:S01]  /*eee0*/  LDGSTS.E [R5+0x10a00], desc[UR24][R28.64], !P3 ;  /* 0x10a000001c057fae */ /* 0x0005e2000d921858 */
[----:B-----5:R-:W-:-:S03]  /*eef0*/  IMAD.WIDE R12, R0, 0x4, R150 ;  /* 0x00000004000c7825 */ /* 0x020fc600078e0296 */
[----:B------:R-:W5:Y:S04]  /*ef00*/  LDL.LU.64 R150, [R1+0x700] ;  /* 0x0007000001967983 */ /* 0x000f680000300a00 */
[----:B------:R2:W-:Y:S04]  /*ef10*/  STL.64 [R1+0x3f0], R20 ;  /* 0x0003f01401007387 */ /* 0x0005e80000100a00 */
[----:B------:R3:W-:Y:S04]  /*ef20*/  STL.64 [R1+0x478], R14 ;  /* 0x0004780e01007387 */ /* 0x0007e80000100a00 */
[----:B------:R2:W-:Y:S01]  /*ef30*/  LDGSTS.E [R5+0x10b00], desc[UR24][R22.64], !P3 ;  /* 0x10b0000016057fae */ /* 0x0005e2000d921858 */
[----:B------:R-:W-:-:S03]  /*ef40*/  IMAD.WIDE R6, R0, 0x4, R174 ;  /* 0x0000000400067825 */ /* 0x000fc600078e02ae */
[----:B------:R-:W5:Y:S04]  /*ef50*/  LDL.LU.64 R174, [R1+0x6f8] ;  /* 0x0006f80001ae7983 */ /* 0x000f680000300a00 */
[----:B------:R5:W-:Y:S04]  /*ef60*/  STL.64 [R1+0x490], R12 ;  /* 0x0004900c01007387 */ /* 0x000be80000100a00 */
[----:B------:R5:W-:Y:S04]  /*ef70*/  STL.64 [R1+0x498], R6 ;  /* 0x0004980601007387 */ /* 0x000be80000100a00 */
[----:B------:R2:W-:Y:S04]  /*ef80*/  LDGSTS.E [R5+0x10c00], desc[UR24][R20.64], !P3 ;  /* 0x10c0000014057fae */ /* 0x0005e8000d921858 */
[----:B------:R3:W-:Y:S04]  /*ef90*/  LDGSTS.E [R5+0x10d00], desc[UR24][R14.64], !P3 ;  /* 0x10d000000e057fae */ /* 0x0007e8000d921858 */
[----:B------:R5:W-:Y:S04]  /*efa0*/  LDGSTS.E [R5+0x10e00], desc[UR24][R12.64], !P3 ;  /* 0x10e000000c057fae */ /* 0x000be8000d921858 */
[----:B------:R5:W-:Y:S01]  /*efb0*/  LDGSTS.E [R5+0x10f00], desc[UR24][R6.64], !P3 ;  /* 0x10f0000006057fae */ /* 0x000be2000d921858 */
[----:B-1----:R-:W-:-:S05]  /*efc0*/  IMAD.WIDE R36, R0, 0x4, R118 ;  /* 0x0000000400247825 */ /* 0x002fca00078e0276 */
[----:B------:R1:W-:Y:S01]  /*efd0*/  STL.64 [R1+0x538], R36 ;  /* 0x0005382401007387 */ /* 0x0003e20000100a00 */
[----:B----4-:R-:W-:-:S03]  /*efe0*/  IMAD.WIDE R30, R0, 0x4, R126 ;  /* 0x00000004001e7825 */ /* 0x010fc600078e027e */
[----:B------:R-:W4:Y:S01]  /*eff0*/  LDL.LU.64 R110, [R1+0x630] ;  /* 0x00063000016e7983 */ /* 0x000f220000300a00 */
[----:B--2---:R-:W-:-:S03]  /*f000*/  IMAD.WIDE R28, R0, 0x4, R134 ;  /* 0x00000004001c7825 */ /* 0x004fc600078e0286 */
[----:B------:R-:W-:Y:S04]  /*f010*/  STL.64 [R1+0x540], R30 ;  /* 0x0005401e01007387 */ /* 0x000fe80000100a00 */
[----:B------:R-:W-:Y:S01]  /*f020*/  STL.64 [R1+0x548], R28 ;  /* 0x0005481c01007387 */ /* 0x000fe20000100a00 */
[----:B------:R-:W-:-:S03]  /*f030*/  IMAD.WIDE R22, R0, 0x4, R142 ;  /* 0x0000000400167825 */ /* 0x000fc600078e028e */
[----:B------:R1:W-:Y:S04]  /*f040*/  LDGSTS.E [R5+0x12800], desc[UR24][R36.64], !P2 ;  /* 0x1280000024057fae */ /* 0x0003e8000d121858 */
[----:B------:R2:W-:Y:S04]  /*f050*/  LDGSTS.E [R5+0x12900], desc[UR24][R30.64], !P2 ;  /* 0x129000001e057fae */ /* 0x0005e8000d121858 */
[----:B------:R2:W-:Y:S04]  /*f060*/  LDGSTS.E [R5+0x12a00], desc[UR24][R28.64], !P2 ;  /* 0x12a000001c057fae */ /* 0x0005e8000d121858 */
[----:B------:R2:W-:Y:S01]  /*f070*/  LDGSTS.E [R5+0x12b00], desc[UR24][R22.64], !P2 ;  /* 0x12b0000016057fae */ /* 0x0005e2000d121858 */
[----:B------:R-:W-:-:S03]  /*f080*/  IMAD.WIDE R20, R0, 0x4, R166 ;  /* 0x0000000400147825 */ /* 0x000fc600078e02a6 */
[----:B------:R-:W2:Y:S04]  /*f090*/  LDL.LU.64 R166, [R1+0x530] ;  /* 0x0005300001a67983 */ /* 0x000ea80000300a00 */
[----:B------:R-:W-:Y:S04]  /*f0a0*/  STL.64 [R1+0x550], R22 ;  /* 0x0005501601007387 */ /* 0x000fe80000100a00 */
[----:B------:R-:W2:Y:S01]  /*f0b0*/  LDL.LU.64 R102, [R1+0x470] ;  /* 0x0004700001667983 */ /* 0x000ea20000300a00 */
[----:B---3--:R-:W-:-:S03]  /*f0c0*/  IMAD.WIDE R14, R0, 0x4, R158 ;  /* 0x00000004000e7825 */ /* 0x008fc600078e029e */
[----:B------:R-:W-:Y:S04]  /*f0d0*/  STL.64 [R1+0x558], R20 ;  /* 0x0005581401007387 */ /* 0x000fe80000100a00 */
[----:B------:R-:W3:Y:S04]  /*f0e0*/  LDL.LU.64 R158, [R1+0x3b0] ;  /* 0x0003b000019e7983 */ /* 0x000ee80000300a00 */
[----:B------:R1:W-:Y:S04]  /*f0f0*/  STL.64 [R1+0x560], R14 ;  /* 0x0005600e01007387 */ /* 0x0003e80000100a00 */
[----:B------:R1:W-:Y:S04]  /*f100*/  LDGSTS.E [R5+0x12c00], desc[UR24][R20.64], !P2 ;  /* 0x12c0000014057fae */ /* 0x0003e8000d121858 */
[----:B------:R1:W-:Y:S01]  /*f110*/  LDGSTS.E [R5+0x12d00], desc[UR24][R14.64], !P2 ;  /* 0x12d000000e057fae */ /* 0x0003e2000d121858 */
[----:B-----5:R-:W-:-:S03]  /*f120*/  IMAD.WIDE R12, R0, 0x4, R150 ;  /* 0x00000004000c7825 */ /* 0x020fc600078e0296 */
[----:B------:R-:W5:Y:S04]  /*f130*/  LDL.LU.64 R150, [R1+0x2f0] ;  /* 0x0002f00001967983 */ /* 0x000f680000300a00 */
[----:B------:R-:W-:Y:S04]  /*f140*/  STL.64 [R1+0x568], R12 ;  /* 0x0005680c01007387 */ /* 0x000fe80000100a00 */
[----:B------:R1:W-:Y:S01]  /*f150*/  LDGSTS.E [R5+0x12e00], desc[UR24][R12.64], !P2 ;  /* 0x12e000000c057fae */ /* 0x0003e2000d121858 */
[----:B------:R-:W-:-:S05]  /*f160*/  IMAD.WIDE R6, R0, 0x4, R174 ;  /* 0x0000000400067825 */ /* 0x000fca00078e02ae */
[----:B------:R1:W-:Y:S04]  /*f170*/  STL.64 [R1+0x570], R6 ;  /* 0x0005700601007387 */ /* 0x0003e80000100a00 */
[----:B------:R-:W1:Y:S04]  /*f180*/  LDL.LU.64 R94, [R1+0x230] ;  /* 0x00023000015e7983 */ /* 0x000e680000300a00 */
[----:B------:R-:W5:Y:S04]  /*f190*/  LDL.LU.64 R142, [R1+0x628] ;  /* 0x00062800018e7983 */ /* 0x000f680000300a00 */
[----:B------:R-:W5:Y:S04]  /*f1a0*/  LDL.LU.64 R134, [R1+0x620] ;  /* 0x0006200001867983 */ /* 0x000f680000300a00 */
[----:B------:R-:W5:Y:S04]  /*f1b0*/  LDL.LU.64 R126, [R1+0x618] ;  /* 0x00061800017e7983 */ /* 0x000f680000300a00 */
[----:B------:R-:W5:Y:S04]  /*f1c0*/  LDL.LU.64 R118, [R1+0x610] ;  /* 0x0006100001767983 */ /* 0x000f680000300a00 */
[----:B------:R-:W5:Y:S04]  /*f1d0*/  LDL.LU.64 R174, [R1+0x608] ;  /* 0x0006080001ae7983 */ /* 0x000f680000300a00 */
[----:B------:R1:W-:Y:S01]  /*f1e0*/  LDGSTS.E [R5+0x12f00], desc[UR24][R6.64], !P2 ;  /* 0x12f0000006057fae */ /* 0x0003e2000d121858 */
[----:B----4-:R-:W-:-:S03]  /*f1f0*/  IMAD.WIDE R212, R0, 0x4, R110 ;  /* 0x0000000400d47825 */ /* 0x010fc600078e026e */
[----:B------:R-:W4:Y:S01]  /*f200*/  LDL.LU.64 R110, [R1+0x600] ;  /* 0x00060000016e7983 */ /* 0x000f220000300a00 */
[----:B------:R-:W-:-:S03]  /*f210*/  VIADD R228, R231, 0xffffffce ;  /* 0xffffffcee7e47836 */ /* 0x000fc60000000000 */
[----:B------:R-:W-:Y:S01]  /*f220*/  LDGSTS.E [R5+0x14800], desc[UR24][R212.64], !P1 ;  /* 0x14800000d4057fae */ /* 0x000fe2000c921858 */
[----:B------:R-:W4:Y:S01]  /*f230*/  LDC R231, c[0x0][0x230] ;  /* 0x00008c00ffe77b82 */ /* 0x000f220000000800 */
[C---:B--2---:R-:W-:Y:S02]  /*f240*/  IMAD.WIDE R164, R0.reuse, 0x4, R166 ;  /* 0x0000000400a47825 */ /* 0x044fe400078e02a6 */
[----:B------:R-:W2:Y:S02]  /*f250*/  LDL.LU.64 R166, [R1+0x5f8] ;  /* 0x0005f80001a67983 */ /* 0x000ea40000300a00 */
[----:B------:R-:W-:-:S04]  /*f260*/  IMAD.WIDE R132, R0, 0x4, R102 ;  /* 0x0000000400847825 */ /* 0x000fc800078e0266 */
[C---:B---3--:R-:W-:Y:S02]  /*f270*/  IMAD.WIDE R100, R0.reuse, 0x4, R158 ;  /* 0x0000000400647825 */ /* 0x048fe400078e029e */
[----:B------:R-:W3:Y:S04]  /*f280*/  LDL.LU.64 R158, [R1+0x528] ;  /* 0x00052800019e7983 */ /* 0x000ee80000300a00 */
[----:B------:R-:W-:Y:S04]  /*f290*/  STL.64 [R1+0x630], R212 ;  /* 0x000630d401007387 */ /* 0x000fe80000100a00 */
[----:B------:R-:W3:Y:S01]  /*f2a0*/  LDL.LU.64 R102, [R1+0x520] ;  /* 0x0005200001667983 */ /* 0x000ee20000300a00 */
[----:B-----5:R-:W-:-:S03]  /*f2b0*/  IMAD.WIDE R68, R0, 0x4, R150 ;  /* 0x0000000400447825 */ /* 0x020fc600078e0296 */
[----:B------:R-:W5:Y:S04]  /*f2c0*/  LDL.LU.64 R150, [R1+0x518] ;  /* 0x0005180001967983 */ /* 0x000f680000300a00 */
[----:B------:R-:W-:Y:S01]  /*f2d0*/  STL.64 [R1+0x728], R164 ;  /* 0x000728a401007387 */ /* 0x000fe20000100a00 */
[----:B-1----:R-:W-:-:S03]  /*f2e0*/  IMAD.WIDE R36, R0, 0x4, R94 ;  /* 0x0000000400247825 */ /* 0x002fc600078e025e */
[----:B------:R-:W5:Y:S01]  /*f2f0*/  LDL.LU.64 R94, [R1+0x510] ;  /* 0x00051000015e7983 */ /* 0x000f620000300a00 */
[----:B------:R-:W-:-:S03]  /*f300*/  IMAD.WIDE R204, R0, 0x4, R142 ;  /* 0x0000000400cc7825 */ /* 0x000fc600078e028e */
[----:B------:R-:W-:Y:S04]  /*f310*/  STL.64 [R1+0x828], R132 ;  /* 0x0008288401007387 */ /* 0x000fe80000100a00 */
[----:B------:R-:W5:Y:S04]  /*f320*/  LDL.LU.64 R142, [R1+0x508] ;  /* 0x00050800018e7983 */ /* 0x000f680000300a00 */
[----:B------:R-:W-:Y:S04]  /*f330*/  STL.64 [R1+0x948], R100 ;  /* 0x0009486401007387 */ /* 0x000fe80000100a00 */
[----:B------:R-:W5:Y:S01]  /*f340*/  LDL.LU.64 R86, [R1+0x500] ;  /* 0x0005000001567983 */ /* 0x000f620000300a00 */
[----:B------:R-:W-:-:S03]  /*f350*/  IMAD.WIDE R196, R0, 0x4, R134 ;  /* 0x0000000400c47825 */ /* 0x000fc600078e0286 */
[----:B------:R-:W5:Y:S01]  /*f360*/  LDL.LU.64 R134, [R1+0x4f8] ;  /* 0x0004f80001867983 */ /* 0x000f620000300a00 */
[----:B------:R-:W-:-:S03]  /*f370*/  IMAD.WIDE R188, R0, 0x4, R126 ;  /* 0x0000000400bc7825 */ /* 0x000fc600078e027e */
[----:B------:R-:W-:Y:S04]  /*f380*/  STL.64 [R1+0x9c8], R68 ;  /* 0x0009c84401007387 */ /* 0x000fe80000100a00 */
[----:B------:R-:W-:Y:S01]  /*f390*/  STL.64 [R1+0x628], R204 ;  /* 0x000628cc01007387 */ /* 0x000fe20000100a00 */
[----:B------:R-:W-:-:S03]  /*f3a0*/  IMAD.WIDE R180, R0, 0x4, R118 ;  /* 0x0000000400b47825 */ /* 0x000fc600078e0276 */
[----:B------:R-:W5:Y:S04]  /*f3b0*/  LDL.LU.64 R126, [R1+0x468] ;  /* 0x00046800017e7983 */ /* 0x000f680000300a00 */
[----:B------:R-:W5:Y:S04]  /*f3c0*/  LDL.LU.64 R78, [R1+0x460] ;  /* 0x00046000014e7983 */ /* 0x000f680000300a00 */
[----:B------:R-:W-:Y:S01]  /*f3d0*/  STL.64 [R1+0x2340], R36 ;  /* 0x0023402401007387 */ /* 0x000fe20000100a00 */
[----:B------:R-:W-:-:S03]  /*f3e0*/  IMAD.WIDE R174, R0, 0x4, R174 ;  /* 0x0000000400ae7825 */ /* 0x000fc600078e02ae */
[----:B------:R-:W-:Y:S01]  /*f3f0*/  STL.64 [R1+0x620], R196 ;  /* 0x000620c401007387 */ /* 0x000fe20000100a00 */
[----:B----4-:R-:W-:-:S03]  /*f400*/  IMAD.WIDE R172, R0, 0x4, R110 ;  /* 0x0000000400ac7825 */ /* 0x010fc600078e026e */
[----:B------:R-:W4:Y:S04]  /*f410*/  LDL.LU.64 R118, [R1+0x458] ;  /* 0x0004580001767983 */ /* 0x000f280000300a00 */
[----:B------:R-:W-:Y:S04]  /*f420*/  STL.64 [R1+0x618], R188 ;  /* 0x000618bc01007387 */ /* 0x000fe80000100a00 */
[----:B------:R-:W4:Y:S04]  /*f430*/  LDL.LU.64 R70, [R1+0x450] ;  /* 0x0004500001467983 */ /* 0x000f280000300a00 */
[----:B------:R-:W4:Y:S04]  /*f440*/  LDL.LU.64 R110, [R1+0x448] ;  /* 0x00044800016e7983 */ /* 0x000f280000300a00 */
[----:B------:R-:W-:Y:S04]  /*f450*/  STL.64 [R1+0x610], R180 ;  /* 0x000610b401007387 */ /* 0x000fe80000100a00 */
[----:B------:R-:W4:Y:S04]  /*f460*/  LDL.LU.64 R62, [R1+0x440] ;  /* 0x00044000013e7983 */ /* 0x000f280000300a00 */
[----:B------:R-:W-:Y:S04]  /*f470*/  STL.64 [R1+0x608], R174 ;  /* 0x000608ae01007387 */ /* 0x000fe80000100a00 */
[----:B------:R-:W-:Y:S01]  /*f480*/  STL.64 [R1+0x600], R172 ;  /* 0x000600ac01007387 */ /* 0x000fe20000100a00 */
[----:B------:R-:W-:-:S03]  /*f490*/  ISETP.GE.U32.AND P6, PT, R228, 0x7fffffaf, PT ;  /* 0x7fffffafe400780c */ /* 0x000fc60003fc6070 */
[----:B------:R-:W-:Y:S04]  /*f4a0*/  LDGSTS.E [R5+0x14900], desc[UR24][R204.64], !P1 ;  /* 0x14900000cc057fae */ /* 0x000fe8000c921858 */
[----:B------:R-:W-:Y:S01]  /*f4b0*/  LDGSTS.E [R5+0x14a00], desc[UR24][R196.64], !P1 ;  /* 0x14a00000c4057fae */ /* 0x000fe2000c921858 */
[----:B--2---:R-:W-:-:S03]  /*f4c0*/  IMAD.WIDE R166, R0, 0x4, R166 ;  /* 0x0000000400a67825 */ /* 0x004fc600078e02a6 */
[----:B------:R-:W-:Y:S04]  /*f4d0*/  LDGSTS.E [R5+0x14b00], desc[UR24][R188.64], !P1 ;  /* 0x14b00000bc057fae */ /* 0x000fe8000c921858 */
[----:B------:R-:W-:Y:S01]  /*f4e0*/  LDGSTS.E [R5+0x14c00], desc[UR24][R180.64], !P1 ;  /* 0x14c00000b4057fae */ /* 0x000fe2000c921858 */
[----:B---3--:R-:W-:-:S03]  /*f4f0*/  IMAD.WIDE R158, R0, 0x4, R158 ;  /* 0x00000004009e7825 */ /* 0x008fc600078e029e */
[----:B------:R-:W-:Y:S01]  /*f500*/  LDGSTS.E [R5+0x14d00], desc[UR24][R174.64], !P1 ;  /* 0x14d00000ae057fae */ /* 0x000fe2000c921858 */
[----:B------:R-:W-:-:S03]  /*f510*/  IMAD.WIDE R156, R0, 0x4, R102 ;  /* 0x00000004009c7825 */ /* 0x000fc600078e0266 */
[----:B------:R-:W-:Y:S04]  /*f520*/  LDGSTS.E [R5+0x14e00], desc[UR24][R172.64], !P1 ;  /* 0x14e00000ac057fae */ /* 0x000fe8000c921858 */
[----:B------:R-:W2:Y:S04]  /*f530*/  LDL.LU.64 R102, [R1+0x438] ;  /* 0x0004380001667983 */ /* 0x000ea80000300a00 */
[----:B------:R-:W-:Y:S01]  /*f540*/  STL.64 [R1+0x5f8], R166 ;  /* 0x0005f8a601007387 */ /* 0x000fe20000100a00 */
[----:B-----5:R-:W-:-:S03]  /*f550*/  IMAD.WIDE R150, R0, 0x4, R150 ;  /* 0x0000000400967825 */ /* 0x020fc600078e0296 */
[----:B------:R-:W-:Y:S01]  /*f560*/  LDGSTS.E [R5+0x14f00], desc[UR24][R166.64], !P1 ;  /* 0x14f00000a6057fae */ /* 0x000fe2000c921858 */
[----:B------:R-:W-:-:S03]  /*f570*/  IMAD.WIDE R148, R0, 0x4, R94 ;  /* 0x0000000400947825 */ /* 0x000fc600078e025e */
[----:B------:R-:W-:Y:S04]  /*f580*/  LDGSTS.E [R5+0x16800], desc[UR24][R164.64], !P4 ;  /* 0x16800000a4057fae */ /* 0x000fe8000e121858 */
[----:B------:R-:W3:Y:S04]  /*f590*/  LDL.LU.64 R94, [R1+0x3a8] ;  /* 0x0003a800015e7983 */ /* 0x000ee80000300a00 */
[----:B------:R-:W-:Y:S01]  /*f5a0*/  STL.64 [R1+0x648], R158 ;  /* 0x0006489e01007387 */ /* 0x000fe20000100a00 */
[----:B------:R-:W-:-:S03]  /*f5b0*/  IMAD.WIDE R142, R0, 0x4, R142 ;  /* 0x00000004008e7825 */ /* 0x000fc600078e028e */
[----:B------:R-:W-:Y:S04]  /*f5c0*/  STL.64 [R1+0x6f8], R156 ;  /* 0x0006f89c01007387 */ /* 0x000fe80000100a00 */
[----:B------:R-:W5:Y:S01]  /*f5d0*/  LDL.LU.64 R38, [R1+0x3a0] ;  /* 0x0003a00001267983 */ /* 0x000f620000300a00 */
[----:B------:R-:W-:-:S03]  /*f5e0*/  IMAD.WIDE R140, R0, 0x4, R86 ;  /* 0x00000004008c7825 */ /* 0x000fc600078e0256 */
[----:B------:R-:W-:Y:S04]  /*f5f0*/  STL.64 [R1+0x700], R150 ;  /* 0x0007009601007387 */ /* 0x000fe80000100a00 */
[----:B------:R-:W5:Y:S04]  /*f600*/  LDL.LU.64 R86, [R1+0x398] ;  /* 0x0003980001567983 */ /* 0x000f680000300a00 */
[----:B------:R-:W-:Y:S04]  /*f610*/  STL.64 [R1+0x708], R148 ;  /* 0x0007089401007387 */ /* 0x000fe80000100a00 */
[----:B------:R-:W-:Y:S04]  /*f620*/  STL.64 [R1+0x710], R142 ;  /* 0x0007108e01007387 */ /* 0x000fe80000100a00 */
[----:B------:R-:W5:Y:S01]  /*f630*/  LDL.LU.64 R14, [R1+0x390] ;  /* 0x00039000010e7983 */ /* 0x000f620000300a00 */
[----:B------:R-:W-:-:S04]  /*f640*/  IMAD.WIDE R134, R0, 0x4, R134 ;  /* 0x0000000400867825 */ /* 0x000fc800078e0286 */
[C---:B------:R-:W-:Y:S01]  /*f650*/  IMAD.WIDE R126, R0.reuse, 0x4, R126 ;  /* 0x00000004007e7825 */ /* 0x040fe200078e027e */
[----:B------:R-:W-:Y:S03]  /*f660*/  STL.64 [R1+0x718], R140 ;  /* 0x0007188c01007387 */ /* 0x000fe60000100a00 */
[C---:B------:R-:W-:Y:S01]  /*f670*/  IMAD.WIDE R124, R0.reuse, 0x4, R78 ;  /* 0x00000004007c7825 */ /* 0x040fe200078e024e */
[----:B------:R-:W-:Y:S04]  /*f680*/  LDGSTS.E [R5+0x16900], desc[UR24][R158.64], !P4 ;  /* 0x169000009e057fae */ /* 0x000fe8000e121858 */
[----:B------:R-:W5:Y:S01]  /*f690*/  LDL.LU.64 R78, [R1+0x388] ;  /* 0x00038800014e7983 */ /* 0x000f620000300a00 */
[----:B----4-:R-:W-:-:S03]  /*f6a0*/  IMAD.WIDE R118, R0, 0x4, R118 ;  /* 0x0000000400767825 */ /* 0x010fc600078e0276 */
[----:B------:R-:W-:Y:S01]  /*f6b0*/  STL.64 [R1+0x720], R134 ;  /* 0x0007208601007387 */ /* 0x000fe20000100a00 */
[----:B------:R-:W-:-:S03]  /*f6c0*/  IMAD.WIDE R116, R0, 0x4, R70 ;  /* 0x0000000400747825 */ /* 0x000fc600078e0246 */
[----:B------:R-:W-:Y:S04]  /*f6d0*/  STL.64 [R1+0x730], R126 ;  /* 0x0007307e01007387 */ /* 0x000fe80000100a00 */
[----:B------:R-:W4:Y:S04]  /*f6e0*/  LDL.LU.64 R76, [R1+0x380] ;  /* 0x00038000014c7983 */ /* 0x000f280000300a00 */
[----:B------:R-:W4:Y:S01]  /*f6f0*/  LDL.LU.64 R70, [R1+0x378] ;  /* 0x0003780001467983 */ /* 0x000f220000300a00 */
[----:B------:R-:W-:-:S03]  /*f700*/  IMAD.WIDE R108, R0, 0x4, R62 ;  /* 0x00000004006c7825 */ /* 0x000fc600078e023e */
[----:B------:R-:W-:Y:S01]  /*f710*/  STL.64 [R1+0x7f8], R124 ;  /* 0x0007f87c01007387 */ /* 0x000fe20000100a00 */
[----:B------:R-:W-:-:S03]  /*f720*/  IMAD.WIDE R110, R0, 0x4, R110 ;  /* 0x00000004006e7825 */ /* 0x000fc600078e026e */
[----:B------:R-:W4:Y:S04]  /*f730*/  LDL.LU.64 R62, [R1+0x2e8] ;  /* 0x0002e800013e7983 */ /* 0x000f280000300a00 */
[----:B------:R-:W4:Y:S04]  /*f740*/  LDL.LU.64 R60, [R1+0x2e0] ;  /* 0x0002e000013c7983 */ /* 0x000f280000300a00 */
[----:B------:R-:W-:Y:S04]  /*f750*/  STL.64 [R1+0x800], R118 ;  /* 0x0008007601007387 */ /* 0x000fe80000100a00 */
[----:B------:R-:W4:Y:S04]  /*f760*/  LDL.LU.64 R54, [R1+0x2d8] ;  /* 0x0002d80001367983 */ /* 0x000f280000300a00 */
[----:B------:R-:W4:Y:S04]  /*f770*/  LDL.LU.64 R52, [R1+0x2d0] ;  /* 0x0002d00001347983 */ /* 0x000f280000300a00 */
[----:B------:R-:W-:Y:S04]  /*f780*/  STL.64 [R1+0x808], R116 ;  /* 0x0008087401007387 */ /* 0x000fe80000100a00 */
[----:B------:R-:W4:Y:S04]  /*f790*/  LDL.LU.64 R46, [R1+0x2c8] ;  /* 0x0002c800012e7983 */ /* 0x000f280000300a00 */
[----:B------:R-:W4:Y:S04]  /*f7a0*/  LDL.LU.64 R44, [R1+0x2c0] ;  /* 0x0002c000012c7983 */ /* 0x000f280000300a00 */
[----:B------:R-:W-:Y:S01]  /*f7b0*/  STL.64 [R1+0x810], R110 ;  /* 0x0008106e01007387 */ /* 0x000fe20000100a00 */
[----:B------:R-:W-:-:S02]  /*f7c0*/  VIADD R228, R230, 0xffffffca ;  /* 0xffffffcae6e47836 */ /* 0x000fc40000000000 */
[----:B------:R-:W1:Y:S01]  /*f7d0*/  LDC R230, c[0x0][0x230] ;  /* 0x00008c00ffe67b82 */ /* 0x000e620000000800 */
[----:B------:R-:W-:Y:S01]  /*f7e0*/  LDGSTS.E [R5+0x16a00], desc[UR24][R156.64], !P4 ;  /* 0x16a000009c057fae */ /* 0x000fe2000e121858 */
[----:B--2---:R-:W-:-:S04]  /*f7f0*/  IMAD.WIDE R102, R0, 0x4, R102 ;  /* 0x0000000400667825 */ /* 0x004fc800078e0266 */
[----:B---3--:R-:W-:-:S04]  /*f800*/  IMAD.WIDE R94, R0, 0x4, R94 ;  /* 0x00000004005e7825 */ /* 0x008fc800078e025e */
[----:B-----5:R-:W-:-:S04]  /*f810*/  IMAD.WIDE R92, R0, 0x4, R38 ;  /* 0x00000004005c7825 */ /* 0x020fc800078e0226 */
[C---:B------:R-:W-:Y:S01]  /*f820*/  IMAD.WIDE R84, R0.reuse, 0x4, R14 ;  /* 0x0000000400547825 */ /* 0x040fe200078e020e */
[----:B------:R-:W2:Y:S04]  /*f830*/  LDL.LU.64 R38, [R1+0x2b8] ;  /* 0x0002b80001267983 */ /* 0x000ea80000300a00 */
[----:B------:R-:W3:Y:S04]  /*f840*/  LDL.LU.64 R30, [R1+0x228] ;  /* 0x00022800011e7983 */ /* 0x000ee80000300a00 */
[----:B------:R-:W-:Y:S04]  /*f850*/  STL.64 [R1+0x818], R108 ;  /* 0x0008186c01007387 */ /* 0x000fe80000100a00 */
[----:B------:R-:W5:Y:S04]  /*f860*/  LDL.LU.64 R28, [R1+0x220] ;  /* 0x00022000011c7983 */ /* 0x000f680000300a00 */
[----:B------:R-:W5:Y:S04]  /*f870*/  LDL.LU.64 R22, [R1+0x218] ;  /* 0x0002180001167983 */ /* 0x000f680000300a00 */
[----:B------:R-:W-:Y:S04]  /*f880*/  STL.64 [R1+0x820], R102 ;  /* 0x0008206601007387 */ /* 0x000fe80000100a00 */
[----:B------:R-:W5:Y:S04]  /*f890*/  LDL.LU.64 R20, [R1+0x210] ;  /* 0x0002100001147983 */ /* 0x000f680000300a00 */
[----:B------:R-:W5:Y:S04]  /*f8a0*/  LDL.LU.64 R14, [R1+0x208] ;  /* 0x00020800010e7983 */ /* 0x000f680000300a00 */
[----:B------:R-:W-:Y:S04]  /*f8b0*/  STL.64 [R1+0x830], R94 ;  /* 0x0008305e01007387 */ /* 0x000fe80000100a00 */
[----:B------:R-:W5:Y:S04]  /*f8c0*/  LDL.LU.64 R220, [R1+0x200] ;  /* 0x0002000001dc7983 */ /* 0x000f680000300a00 */
[----:B------:R-:W5:Y:S01]  /*f8d0*/  LDL.LU.64 R6, [R1+0x1f8] ;  /* 0x0001f80001067983 */ /* 0x000f620000300a00 */
[----:B------:R-:W-:-:S04]  /*f8e0*/  IMAD.WIDE R86, R0, 0x4, R86 ;  /* 0x0000000400567825 */ /* 0x000fc800078e0256 */
[C---:B------:R-:W-:Y:S01]  /*f8f0*/  IMAD.WIDE R78, R0.reuse, 0x4, R78 ;  /* 0x00000004004e7825 */ /* 0x040fe200078e024e */
[----:B------:R-:W-:Y:S03]  /*f900*/  STL.64 [R1+0x8d0], R92 ;  /* 0x0008d05c01007387 */ /* 0x000fe60000100a00 */
[C---:B----4-:R-:W-:Y:S01]  /*f910*/  IMAD.WIDE R76, R0.reuse, 0x4, R76 ;  /* 0x00000004004c7825 */ /* 0x050fe200078e024c */
[----:B------:R4:W-:Y:S03]  /*f920*/  STL.64 [R1+0x8e0], R86 ;  /* 0x0008e05601007387 */ /* 0x0009e60000100a00 */
[----:B------:R-:W-:Y:S01]  /*f930*/  IMAD.WIDE R70, R0, 0x4, R70 ;  /* 0x0000000400467825 */ /* 0x000fe200078e0246 */
[----:B------:R-:W-:Y:S01]  /*f940*/  STL.64 [R1+0x8e8], R84 ;  /* 0x0008e85401007387 */ /* 0x000fe20000100a00 */
[----:B------:R-:W-:-:S02]  /*f950*/  ISETP.GE.U32.AND P5, PT, R228, 0x7fffffab, PT ;  /* 0x7fffffabe400780c */ /* 0x000fc40003fa6070 */
[C---:B------:R-:W-:Y:S01]  /*f960*/  IMAD.WIDE R62, R0.reuse, 0x4, R62 ;  /* 0x00000004003e7825 */ /* 0x040fe200078e023e */
[----:B------:R-:W-:Y:S03]  /*f970*/  STL.64 [R1+0x8f0], R78 ;  /* 0x0008f04e01007387 */ /* 0x000fe60000100a00 */
[C---:B------:R-:W-:Y:S01]  /*f980*/  IMAD.WIDE R60, R0.reuse, 0x4, R60 ;  /* 0x00000004003c7825 */ /* 0x040fe200078e023c */
[----:B------:R-:W-:Y:S03]  /*f990*/  LDGSTS.E [R5+0x16b00], desc[UR24][R150.64], !P4 ;  /* 0x16b0000096057fae */ /* 0x000fe6000e121858 */
[C---:B------:R-:W-:Y:S01]  /*f9a0*/  IMAD.WIDE R54, R0.reuse, 0x4, R54 ;  /* 0x0000000400367825 */ /* 0x040fe200078e0236 */
[----:B------:R-:W-:Y:S03]  /*f9b0*/  STL.64 [R1+0x8f8], R76 ;  /* 0x0008f84c01007387 */ /* 0x000fe60000100a00 */
[C---:B------:R-:W-:Y:S01]  /*f9c0*/  IMAD.WIDE R52, R0.reuse, 0x4, R52 ;  /* 0x0000000400347825 */ /* 0x040fe200078e0234 */
[----:B------:R-:W-:Y:S03]  /*f9d0*/  LDGSTS.E [R5+0x16c00], desc[UR24][R148.64], !P4 ;  /* 0x16c0000094057fae */ /* 0x000fe6000e121858 */
[C---:B------:R-:W-:Y:S01]  /*f9e0*/  IMAD.WIDE R46, R0.reuse, 0x4, R46 ;  /* 0x00000004002e7825 */ /* 0x040fe200078e022e */
[----:B------:R-:W-:Y:S03]  /*f9f0*/  STL.64 [R1+0x900], R70 ;  /* 0x0009004601007387 */ /* 0x000fe60000100a00 */
[C---:B------:R-:W-:Y:S01]  /*fa00*/  IMAD.WIDE R44, R0.reuse, 0x4, R44 ;  /* 0x00000004002c7825 */ /* 0x040fe200078e022c */
[----:B------:R-:W-:Y:S04]  /*fa10*/  LDGSTS.E [R5+0x16d00], desc[UR24][R142.64], !P4 ;  /* 0x16d000008e057fae */ /* 0x000fe8000e121858 */
[----:B------:R-:W-:Y:S04]  /*fa20*/  STL.64 [R1+0x988], R62 ;  /* 0x0009883e01007387 */ /* 0x000fe80000100a00 */
        /* <DEDUP_REMOVED lines=11> */
[----:B------:R-:W-:Y:S04]  /*fae0*/  LDGSTS.E [R5+0x18c00], desc[UR24][R116.64], !P6 ;  /* 0x18c0000074057fae */ /* 0x000fe8000f121858 */
[----:B------:R-:W-:Y:S04]  /*faf0*/  LDGSTS.E [R5+0x18d00], desc[UR24][R110.64], !P6 ;  /* 0x18d000006e057fae */ /* 0x000fe8000f121858 */
[----:B------:R-:W-:Y:S04]  /*fb00*/  LDGSTS.E [R5+0x18e00], desc[UR24][R108.64], !P6 ;  /* 0x18e000006c057fae */ /* 0x000fe8000f121858 */
[----:B------:R-:W-:Y:S04]  /*fb10*/  LDGSTS.E [R5+0x18f00], desc[UR24][R102.64], !P6 ;  /* 0x18f0000066057fae */ /* 0x000fe8000f121858 */
[----:B------:R-:W-:Y:S04]  /*fb20*/  LDGSTS.E [R5+0x1a800], desc[UR24][R100.64], !P5 ;  /* 0x1a80000064057fae */ /* 0x000fe8000e921858 */
[----:B------:R-:W-:Y:S04]  /*fb30*/  LDGSTS.E [R5+0x1a900], desc[UR24][R94.64], !P5 ;  /* 0x1a9000005e057fae */ /* 0x000fe8000e921858 */
[----:B------:R-:W-:Y:S04]  /*fb40*/  LDGSTS.E [R5+0x1aa00], desc[UR24][R92.64], !P5 ;  /* 0x1aa000005c057fae */ /* 0x000fe8000e921858 */
[----:B------:R-:W-:Y:S01]  /*fb50*/  LDGSTS.E [R5+0x1ab00], desc[UR24][R86.64], !P5 ;  /* 0x1ab0000056057fae */ /* 0x000fe2000e921858 */
[----:B--2---:R-:W-:-:S03]  /*fb60*/  IMAD.WIDE R38, R0, 0x4, R38 ;  /* 0x0000000400267825 */ /* 0x004fc600078e0226 */
[----:B------:R-:W-:Y:S01]  /*fb70*/  LDGSTS.E [R5+0x1ac00], desc[UR24][R84.64], !P5 ;  /* 0x1ac0000054057fae */ /* 0x000fe2000e921858 */
[----:B---3--:R-:W-:-:S03]  /*fb80*/  IMAD.WIDE R30, R0, 0x4, R30 ;  /* 0x00000004001e7825 */ /* 0x008fc600078e021e */
[----:B------:R-:W-:Y:S01]  /*fb90*/  STL.64 [R1+0x9c0], R38 ;  /* 0x0009c02601007387 */ /* 0x000fe20000100a00 */
[----:B-----5:R-:W-:-:S03]  /*fba0*/  IMAD.WIDE R28, R0, 0x4, R28 ;  /* 0x00000004001c7825 */ /* 0x020fc600078e021c */
[----:B------:R2:W-:Y:S01]  /*fbb0*/  STL.64 [R1+0x2298], R30 ;  /* 0x0022981e01007387 */ /* 0x0005e20000100a00 */
[----:B------:R-:W-:-:S03]  /*fbc0*/  IMAD.WIDE R22, R0, 0x4, R22 ;  /* 0x0000000400167825 */ /* 0x000fc600078e0216 */
[----:B------:R-:W-:Y:S01]  /*fbd0*/  STL.64 [R1+0x2290], R28 ;  /* 0x0022901c01007387 */ /* 0x000fe20000100a00 */
[----:B------:R-:W-:-:S03]  /*fbe0*/  IMAD.WIDE R20, R0, 0x4, R20 ;  /* 0x0000000400147825 */ /* 0x000fc600078e0214 */
[----:B------:R3:W-:Y:S01]  /*fbf0*/  STL.64 [R1+0x2288], R22 ;  /* 0x0022881601007387 */ /* 0x0007e20000100a00 */
[----:B------:R-:W-:-:S03]  /*fc00*/  IMAD.WIDE R14, R0, 0x4, R14 ;  /* 0x00000004000e7825 */ /* 0x000fc600078e020e */
[----:B------:R5:W-:Y:S01]  /*fc10*/  STL.64 [R1+0x2280], R20 ;  /* 0x0022801401007387 */ /* 0x000be20000100a00 */
[----:B------:R-:W-:-:S03]  /*fc20*/  IMAD.WIDE R12, R0, 0x4, R220 ;  /* 0x00000004000c7825 */ /* 0x000fc600078e02dc */
[----:B------:R5:W-:Y:S01]  /*fc30*/  STL.64 [R1+0x2278], R14 ;  /* 0x0022780e01007387 */ /* 0x000be20000100a00 */
[----:B------:R-:W-:-:S03]  /*fc40*/  IMAD.WIDE R6, R0, 0x4, R6 ;  /* 0x0000000400067825 */ /* 0x000fc600078e0206 */
[----:B------:R5:W-:Y:S04]  /*fc50*/  STL.64 [R1+0x2270], R12 ;  /* 0x0022700c01007387 */ /* 0x000be80000100a00 */
[----:B------:R5:W-:Y:S04]  /*fc60*/  STL.64 [R1+0x2268], R6 ;  /* 0x0022680601007387 */ /* 0x000be80000100a00 */
[----:B----4-:R-:W4:Y:S04]  /*fc70*/  LDL.LU.64 R86, [R1+0x7f0] ;  /* 0x0007f00001567983 */ /* 0x010f280000300a00 */
[----:B------:R-:W2:Y:S04]  /*fc80*/  LDL.LU.64 R94, [R1+0x7e8] ;  /* 0x0007e800015e7983 */ /* 0x000ea80000300a00 */
[----:B------:R-:W5:Y:S04]  /*fc90*/  LDL.LU.64 R102, [R1+0x7e0] ;  /* 0x0007e00001667983 */ /* 0x000f680000300a00 */
[----:B------:R-:W3:Y:S01]  /*fca0*/  LDL.LU.64 R174, [R1+0x7d8] ;  /* 0x0007d80001ae7983 */ /* 0x000ee20000300a00 */
[----:B------:R-:W-:-:S02]  /*fcb0*/  VIADD R228, R229, 0xffffffc6 ;  /* 0xffffffc6e5e47836 */ /* 0x000fc40000000000 */
[----:B-1----:R-:W-:Y:S01]  /*fcc0*/  VIADD R230, R230, 0xffffffdd ;  /* 0xffffffdde6e67836 */ /* 0x002fe20000000000 */
[----:B------:R-:W5:Y:S01]  /*fcd0*/  LDL.LU.64 R118, [R1+0x7d0] ;  /* 0x0007d00001767983 */ /* 0x000f620000300a00 */
[----:B------:R-:W1:Y:S01]  /*fce0*/  LDC R229, c[0x0][0x230] ;  /* 0x00008c00ffe57b82 */ /* 0x000e620000000800 */
[----:B------:R-:W-:Y:S01]  /*fcf0*/  ISETP.GE.U32.AND P3, PT, R228, 0x7fffffa7, PT ;  /* 0x7fffffa7e400780c */ /* 0x000fe20003f66070 */
[----:B------:R-:W-:Y:S01]  /*fd00*/  VIADD R228, R232, 0xffffffc2 ;  /* 0xffffffc2e8e47836 */ /* 0x000fe20000000000 */
[----:B------:R-:W5:Y:S04]  /*fd10*/  LDL.LU.64 R150, [R1+0x7c8] ;  /* 0x0007c80001967983 */ /* 0x000f680000300a00 */
[----:B------:R-:W5:Y:S01]  /*fd20*/  LDL.LU.64 R158, [R1+0x7c0] ;  /* 0x0007c000019e7983 */ /* 0x000f620000300a00 */
[----:B------:R-:W-:Y:S01]  /*fd30*/  ISETP.GE.U32.AND P2, PT, R228, 0x7fffffa3, PT ;  /* 0x7fffffa3e400780c */ /* 0x000fe20003f46070 */
[----:B------:R-:W1:Y:S02]  /*fd40*/  LDC R232, c[0x0][0x230] ;  /* 0x00008c00ffe87b82 */ /* 0x000e640000000800 */
[----:B------:R-:W-:Y:S04]  /*fd50*/  LDGSTS.E [R5+0x1ad00], desc[UR24][R78.64], !P5 ;  /* 0x1ad000004e057fae */ /* 0x000fe8000e921858 */
[----:B------:R-:W5:Y:S04]  /*fd60*/  LDL.LU.64 R166, [R1+0x7b8] ;  /* 0x0007b80001a67983 */ /* 0x000f680000300a00 */
[----:B------:R-:W-:Y:S04]  /*fd70*/  LDGSTS.E [R5+0x1ae00], desc[UR24][R76.64], !P5 ;  /* 0x1ae000004c057fae */ /* 0x000fe8000e921858 */
[----:B------:R-:W-:Y:S04]  /*fd80*/  LDGSTS.E [R5+0x1af00], desc[UR24][R70.64], !P5 ;  /* 0x1af0000046057fae */ /* 0x000fe8000e921858 */
[----:B------:R-:W-:Y:S04]  /*fd90*/  LDGSTS.E [R5+0x1c800], desc[UR24][R68.64], !P3 ;  /* 0x1c80000044057fae */ /* 0x000fe8000d921858 */
[----:B------:R-:W-:Y:S04]  /*fda0*/  LDGSTS.E [R5+0x1c900], desc[UR24][R62.64], !P3 ;  /* 0x1c9000003e057fae */ /* 0x000fe8000d921858 */
[----:B------:R-:W-:Y:S04]  /*fdb0*/  LDGSTS.E [R5+0x1ca00], desc[UR24][R60.64], !P3 ;  /* 0x1ca000003c057fae */ /* 0x000fe8000d921858 */
[----:B------:R-:W-:Y:S04]  /*fdc0*/  LDGSTS.E [R5+0x1cb00], desc[UR24][R54.64], !P3 ;  /* 0x1cb0000036057fae */ /* 0x000fe8000d921858 */
[----:B------:R-:W-:Y:S04]  /*fdd0*/  LDGSTS.E [R5+0x1cc00], desc[UR24][R52.64], !P3 ;  /* 0x1cc0000034057fae */ /* 0x000fe8000d921858 */
[----:B------:R-:W5:Y:S04]  /*fde0*/  LDL.LU.64 R126, [R1+0x6f0] ;  /* 0x0006f000017e7983 */ /* 0x000f680000300a00 */
[----:B------:R-:W-:Y:S04]  /*fdf0*/  LDGSTS.E [R5+0x1cd00], desc[UR24][R46.64], !P3 ;  /* 0x1cd000002e057fae */ /* 0x000fe8000d921858 */
[----:B------:R-:W-:Y:S04]  /*fe00*/  LDGSTS.E [R5+0x1ce00], desc[UR24][R44.64], !P3 ;  /* 0x1ce000002c057fae */ /* 0x000fe8000d921858 */
[----:B------:R-:W5:Y:S04]  /*fe10*/  LDL.LU.64 R110, [R1+0x6e8] ;  /* 0x0006e800016e7983 */ /* 0x000f680000300a00 */
[----:B------:R-:W-:Y:S04]  /*fe20*/  LDGSTS.E [R5+0x1cf00], desc[UR24][R38.64], !P3 ;  /* 0x1cf0000026057fae */ /* 0x000fe8000d921858 */
[----:B------:R4:W-:Y:S04]  /*fe30*/  LDGSTS.E [R5+0x1e800], desc[UR24][R36.64], !P2 ;  /* 0x1e80000024057fae */ /* 0x0009e8000d121858 */
[----:B------:R-:W5:Y:S04]  /*fe40*/  LDL.LU.64 R134, [R1+0x6e0] ;  /* 0x0006e00001867983 */ /* 0x000f680000300a00 */
[----:B------:R-:W5:Y:S04]  /*fe50*/  LDL.LU.64 R142, [R1+0x6d8] ;  /* 0x0006d800018e7983 */ /* 0x000f680000300a00 */
[----:B------:R2:W-:Y:S04]  /*fe60*/  LDGSTS.E [R5+0x1e900], desc[UR24][R30.64], !P2 ;  /* 0x1e9000001e057fae */ /* 0x0005e8000d121858 */
[----:B------:R-:W-:Y:S04]  /*fe70*/  LDGSTS.E [R5+0x1ea00], desc[UR24][R28.64], !P2 ;  /* 0x1ea000001c057fae */ /* 0x000fe8000d121858 */
[----:B------:R3:W-:Y:S01]  /*fe80*/  LDGSTS.E [R5+0x1eb00], desc[UR24][R22.64], !P2 ;  /* 0x1eb0000016057fae */ /* 0x0007e2000d121858 */
[----:B------:R-:W-:Y:S01]  /*fe90*/  ISETP.GE.U32.AND P4, PT, R230, 0x7fffffbe, PT ;  /* 0x7fffffbee600780c */ /* 0x000fe20003f86070 */
[----:B------:R-:W-:Y:S01]  /*fea0*/  VIADD R228, R231, 0xffffffd9 ;  /* 0xffffffd9e7e47836 */ /* 0x000fe20000000000 */
[----:B------:R-:W1:Y:S01]  /*feb0*/  LDC R230, c[0x0][0x230] ;  /* 0x00008c00ffe67b82 */ /* 0x000e620000000800 */
[----:B------:R5:W-:Y:S04]  /*fec0*/  LDGSTS.E [R5+0x1ec00], desc[UR24][R20.64], !P2 ;  /* 0x1ec0000014057fae */ /* 0x000be8000d121858 */
[----:B------:R5:W-:Y:S03]  /*fed0*/  LDGSTS.E [R5+0x1ed00], desc[UR24][R14.64], !P2 ;  /* 0x1ed000000e057fae */ /* 0x000be6000d121858 */
[----:B------:R-:W1:Y:S01]  /*fee0*/  LDC R231, c[0x0][0x230] ;  /* 0x00008c00ffe77b82 */ /* 0x000e620000000800 */
[----:B------:R5:W-:Y:S04]  /*fef0*/  LDGSTS.E [R5+0x1ee00], desc[UR24][R12.64], !P2 ;  /* 0x1ee000000c057fae */ /* 0x000be8000d121858 */
[----:B------:R5:W-:Y:S01]  /*ff00*/  LDGSTS.E [R5+0x1ef00], desc[UR24][R6.64], !P2 ;  /* 0x1ef0000006057fae */ /* 0x000be2000d121858 */
[----:B----4-:R-:W-:-:S05]  /*ff10*/  IMAD.WIDE R36, R0, 0x4, R86 ;  /* 0x0000000400247825 */ /* 0x010fca00078e0256 */
[----:B------:R4:W-:Y:S01]  /*ff20*/  STL.64 [R1+0x378], R36 ;  /* 0x0003782401007387 */ /* 0x0009e20000100a00 */
[----:B--2---:R-:W-:-:S03]  /*ff30*/  IMAD.WIDE R30, R0, 0x4, R94 ;  /* 0x00000004001e7825 */ /* 0x004fc600078e025e */
[----:B------:R4:W-:Y:S01]  /*ff40*/  LDGSTS.E [R246+0x11000], desc[UR24][R36.64], !P4 ;  /* 0x1100000024f67fae */ /* 0x0009e2000e121858 */
[----:B---3--:R-:W-:-:S03]  /*ff50*/  IMAD.WIDE R22, R0, 0x4, R174 ;  /* 0x0000000400167825 */ /* 0x008fc600078e02ae */
[----:B------:R2:W-:Y:S04]  /*ff60*/  LDGSTS.E [R246+0x11100], desc[UR24][R30.64], !P4 ;  /* 0x111000001ef67fae */ /* 0x0005e8000e121858 */
[----:B------:R-:W3:Y:S01]  /*ff70*/  LDL.LU.64 R174, [R1+0x6d0] ;  /* 0x0006d00001ae7983 */ /* 0x000ee20000300a00 */
[----:B-----5:R-:W-:-:S03]  /*ff80*/  IMAD.WIDE R28, R0, 0x4, R102 ;  /* 0x00000004001c7825 */ /* 0x020fc600078e0266 */
[----:B------:R2:W-:Y:S01]  /*ff90*/  STL.64 [R1+0x380], R30 ;  /* 0x0003801e01007387 */ /* 0x0005e20000100a00 */
[----:B------:R-:W-:-:S03]  /*ffa0*/  IMAD.WIDE R20, R0, 0x4, R118 ;  /* 0x0000000400147825 */ /* 0x000fc600078e0276 */
[----:B------:R5:W-:Y:S01]  /*ffb0*/  STL.64 [R1+0x388], R28 ;  /* 0x0003881c01007387 */ /* 0x000be20000100a00 */
[----:B------:R-:W-:-:S03]  /*ffc0*/  IMAD.WIDE R14, R0, 0x4, R150 ;  /* 0x00000004000e7825 */ /* 0x000fc600078e0296 */
[----:B------:R1:W-:Y:S01]  /*ffd0*/  STL.64 [R1+0x390], R22 ;  /* 0x0003901601007387 */ /* 0x0003e20000100a00 */
[----:B------:R-:W-:-:S03]  /*ffe0*/  IMAD.WIDE R12, R0, 0x4, R158 ;  /* 0x00000004000c7825 */ /* 0x000fc600078e029e */
[----:B------:R-:W3:Y:S01]  /*fff0*/  LDL.LU.64 R150, [R1+0x6c8] ;  /* 0x0006c80001967983 */ /* 0x000ee20000300a00 */
[----:B------:R-:W-:-:S03]  /*10000*/  IMAD.WIDE R6, R0, 0x4, R166 ;  /* 0x0000000400067825 */ /* 0x000fc600078e02a6 */
[----:B------:R3:W-:Y:S04]  /*10010*/  STL.64 [R1+0x398], R20 ;  /* 0x0003981401007387 */ /* 0x0007e80000100a00 */
[----:B------:R3:W-:Y:S04]  /*10020*/  STL.64 [R1+0x3a0], R14 ;  /* 0x0003a00e01007387 */ /* 0x0007e80000100a00 */
[----:B------:R-:W3:Y:S04]  /*10030*/  LDL.LU.64 R158, [R1+0x6c0] ;  /* 0x0006c000019e7983 */ /* 0x000ee80000300a00 */
[----:B------:R3:W-:Y:S04]  /*10040*/  STL.64 [R1+0x3a8], R12 ;  /* 0x0003a80c01007387 */ /* 0x0007e80000100a00 */
[----:B------:R-:W3:Y:S04]  /*10050*/  LDL.LU.64 R166, [R1+0x6b8] ;  /* 0x0006b80001a67983 */ /* 0x000ee80000300a00 */
[----:B------:R3:W-:Y:S04]  /*10060*/  STL.64 [R1+0x3c0], R6 ;  /* 0x0003c00601007387 */ /* 0x0007e80000100a00 */
[----:B------:R-:W3:Y:S01]  /*10070*/  LDL.LU.64 R86, [R1+0x5f0] ;  /* 0x0005f00001567983 */ /* 0x000ee20000300a00 */
[----:B----4-:R-:W-:-:S03]  /*10080*/  IMAD.WIDE R36, R0, 0x4, R126 ;  /* 0x0000000400247825 */ /* 0x010fc600078e027e */
[----:B------:R5:W-:Y:S04]  /*10090*/  LDGSTS.E [R246+0x11200], desc[UR24][R28.64], !P4 ;  /* 0x112000001cf67fae */ /* 0x000be8000e121858 */
[----:B------:R-:W4:Y:S04]  /*100a0*/  LDL.LU.64 R118, [R1+0x5e8] ;  /* 0x0005e80001767983 */ /* 0x000f280000300a00 */
[----:B------:R1:W-:Y:S01]  /*100b0*/  LDGSTS.E [R246+0x11300], desc[UR24][R22.64], !P4 ;  /* 0x1130000016f67fae */ /* 0x0003e2000e121858 */
[----:B--2---:R-:W-:-:S03]  /*100c0*/  IMAD.WIDE R30, R0, 0x4, R110 ;  /* 0x00000004001e7825 */ /* 0x004fc600078e026e */
[----:B------:R-:W2:Y:S04]  /*100d0*/  LDL.LU.64 R126, [R1+0x5e0] ;  /* 0x0005e000017e7983 */ /* 0x000ea80000300a00 */
[----:B------:R3:W-:Y:S04]  /*100e0*/  STL.64 [R1+0x438], R36 ;  /* 0x0004382401007387 */ /* 0x0007e80000100a00 */
[----:B------:R-:W2:Y:S01]  /*100f0*/  LDL.LU.64 R94, [R1+0x5d8] ;  /* 0x0005d800015e7983 */ /* 0x000ea20000300a00 */
[----:B-----5:R-:W-:-:S03]  /*10100*/  IMAD.WIDE R28, R0, 0x4, R134 ;  /* 0x00000004001c7825 */ /* 0x020fc600078e0286 */
[----:B------:R4:W-:Y:S01]  /*10110*/  STL.64 [R1+0x470], R30 ;  /* 0x0004701e01007387 */ /* 0x0009e20000100a00 */
[----:B-1----:R-:W-:-:S03]  /*10120*/  IMAD.WIDE R22, R0, 0x4, R142 ;  /* 0x0000000400167825 */ /* 0x002fc600078e028e */
[----:B------:R-:W5:Y:S04]  /*10130*/  LDL.LU.64 R102, [R1+0x5d0] ;  /* 0x0005d00001667983 */ /* 0x000f680000300a00 */
[----:B------:R2:W-:Y:S04]  /*10140*/  STL.64 [R1+0x4a0], R28 ;  /* 0x0004a01c01007387 */ /* 0x0005e80000100a00 */
[----:B------:R3:W-:Y:S04]  /*10150*/  LDGSTS.E [R246+0x11400], desc[UR24][R20.64], !P4 ;  /* 0x1140000014f67fae */ /* 0x0007e8000e121858 */
[----:B------:R1:W-:Y:S04]  /*10160*/  STL.64 [R1+0x4a8], R22 ;  /* 0x0004a81601007387 */ /* 0x0003e80000100a00 */
[----:B------:R-:W5:Y:S01]  /*10170*/  LDL.LU.64 R134, [R1+0x5c8] ;  /* 0x0005c80001867983 */ /* 0x000f620000300a00 */
[----:B------:R-:W-:-:S03]  /*10180*/  ISETP.GE.U32.AND P2, PT, R228, 0x7fffffba, PT ;  /* 0x7fffffbae400780c */ /* 0x000fc60003f46070 */
[----:B------:R1:W-:Y:S04]  /*10190*/  LDGSTS.E [R246+0x11500], desc[UR24][R14.64], !P4 ;  /* 0x115000000ef67fae */ /* 0x0003e8000e121858 */
[----:B------:R1:W-:Y:S04]  /*101a0*/  LDGSTS.E [R246+0x11600], desc[UR24][R12.64], !P4 ;  /* 0x116000000cf67fae */ /* 0x0003e8000e121858 */
[----:B------:R1:W-:Y:S04]  /*101b0*/  LDGSTS.E [R246+0x11700], desc[UR24][R6.64], !P4 ;  /* 0x1170000006f67fae */ /* 0x0003e8000e121858 */
[----:B------:R1:W-:Y:S04]  /*101c0*/  LDGSTS.E [R246+0x13000], desc[UR24][R36.64], !P2 ;  /* 0x1300000024f67fae */ /* 0x0003e8000d121858 */
[----:B------:R4:W-:Y:S04]  /*101d0*/  LDGSTS.E [R246+0x13100], desc[UR24][R30.64], !P2 ;  /* 0x131000001ef67fae */ /* 0x0009e8000d121858 */
[----:B------:R2:W-:Y:S04]  /*101e0*/  LDGSTS.E [R246+0x13200], desc[UR24][R28.64], !P2 ;  /* 0x132000001cf67fae */ /* 0x0005e8000d121858 */
[----:B------:R2:W-:Y:S01]  /*101f0*/  LDGSTS.E [R246+0x13300], desc[UR24][R22.64], !P2 ;  /* 0x1330000016f67fae */ /* 0x0005e2000d121858 */
[----:B---3--:R-:W-:-:S03]  /*10200*/  IMAD.WIDE R20, R0, 0x4, R174 ;  /* 0x0000000400147825 */ /* 0x008fc600078e02ae */
[----:B------:R-:W3:Y:S04]  /*10210*/  LDL.LU.64 R174, [R1+0x5c0] ;  /* 0x0005c00001ae7983 */ /* 0x000ee80000300a00 */
[----:B------:R5:W-:Y:S04]  /*10220*/  STL.64 [R1+0x4b0], R20 ;  /* 0x0004b01401007387 */ /* 0x000be80000100a00 */
[----:B------:R-:W3:Y:S04]  /*10230*/  LDL.LU.64 R142, [R1+0x5b8] ;  /* 0x0005b800018e7983 */ /* 0x000ee80000300a00 */
[----:B------:R5:W-:Y:S01]  /*10240*/  LDGSTS.E [R246+0x13400], desc[UR24][R20.64], !P2 ;  /* 0x1340000014f67fae */ /* 0x000be2000d121858 */
[----:B-1----:R-:W-:-:S05]  /*10250*/  IMAD.WIDE R14, R0, 0x4, R150 ;  /* 0x00000004000e7825 */ /* 0x002fca00078e0296 */
[----:B------:R-:W-:Y:S04]  /*10260*/  STL.64 [R1+0x4f8], R14 ;  /* 0x0004f80e01007387 */ /* 0x000fe80000100a00 */
[----:B------:R-:W-:Y:S01]  /*10270*/  LDGSTS.E [R246+0x13500], desc[UR24][R14.64], !P2 ;  /* 0x135000000ef67fae */ /* 0x000fe2000d121858 */
[----:B------:R-:W-:-:S04]  /*10280*/  IMAD.WIDE R12, R0, 0x4, R158 ;  /* 0x00000004000c7825 */ /* 0x000fc800078e029e */
[C---:B------:R-:W-:Y:S01]  /*10290*/  IMAD.WIDE R6, R0.reuse, 0x4, R166 ;  /* 0x0000000400067825 */ /* 0x040fe200078e02a6 */
[----:B------:R3:W-:Y:S04]  /*102a0*/  STL.64 [R1+0x500], R12 ;  /* 0x0005000c01007387 */ /* 0x0007e80000100a00 */
[----:B------:R1:W-:Y:S04]  /*102b0*/  STL.64 [R1+0x508], R6 ;  /* 0x0005080601007387 */ /* 0x0003e80000100a00 */
[----:B------:R-:W3:Y:S01]  /*102c0*/  LDL.LU.64 R150, [R1+0x4f0] ;  /* 0x0004f00001967983 */ /* 0x000ee20000300a00 */
[----:B------:R-:W-:-:S03]  /*102d0*/  IMAD.WIDE R36, R0, 0x4, R86 ;  /* 0x0000000400247825 */ /* 0x000fc600078e0256 */
[----:B------:R-:W3:Y:S04]  /*102e0*/  LDL.LU.64 R158, [R1+0x4e8] ;  /* 0x0004e800019e7983 */ /* 0x000ee80000300a00 */
[----:B------:R-:W3:Y:S01]  /*102f0*/  LDL.LU.64 R110, [R1+0x4e0] ;  /* 0x0004e000016e7983 */ /* 0x000ee20000300a00 */
[----:B----4-:R-:W-:-:S03]  /*10300*/  IMAD.WIDE R30, R0, 0x4, R118 ;  /* 0x00000004001e7825 */ /* 0x010fc600078e0276 */
[----:B------:R-:W4:Y:S01]  /*10310*/  LDL.LU.64 R166, [R1+0x4d8] ;  /* 0x0004d80001a67983 */ /* 0x000f220000300a00 */
[----:B--2---:R-:W-:-:S03]  /*10320*/  IMAD.WIDE R28, R0, 0x4, R126 ;  /* 0x00000004001c7825 */ /* 0x004fc600078e027e */
[----:B------:R-:W2:Y:S04]  /*10330*/  LDL.LU.64 R118, [R1+0x4d0] ;  /* 0x0004d00001767983 */ /* 0x000ea80000300a00 */
[----:B------:R1:W-:Y:S01]  /*10340*/  STL.64 [R1+0x510], R36 ;  /* 0x0005102401007387 */ /* 0x0003e20000100a00 */
[----:B------:R-:W-:-:S03]  /*10350*/  IMAD.WIDE R22, R0, 0x4, R94 ;  /* 0x0000000400167825 */ /* 0x000fc600078e025e */
[----:B------:R-:W2:Y:S04]  /*10360*/  LDL.LU.64 R126, [R1+0x4c8] ;  /* 0x0004c800017e7983 */ /* 0x000ea80000300a00 */
[----:B------:R1:W-:Y:S04]  /*10370*/  STL.64 [R1+0x518], R30 ;  /* 0x0005181e01007387 */ /* 0x0003e80000100a00 */
[----:B------:R3:W-:Y:S04]  /*10380*/  LDGSTS.E [R246+0x13600], desc[UR24][R12.64], !P2 ;  /* 0x136000000cf67fae */ /* 0x0007e8000d121858 */
[----:B------:R1:W-:Y:S04]  /*10390*/  STL.64 [R1+0x520], R28 ;  /* 0x0005201c01007387 */ /* 0x0003e80000100a00 */
[----:B------:R4:W-:Y:S01]  /*103a0*/  STL.64 [R1+0x528], R22 ;  /* 0x0005281601007387 */ /* 0x0009e20000100a00 */
[----:B------:R-:W-:-:S02]  /*103b0*/  VIADD R228, R233, 0xffffffd5 ;  /* 0xffffffd5e9e47836 */ /* 0x000fc40000000000 */
[C---:B-----5:R-:W-:Y:S01]  /*103c0*/  IMAD.WIDE R20, R0.reuse, 0x4, R102 ;  /* 0x0000000400147825 */ /* 0x060fe200078e0266 */
[----:B------:R1:W-:Y:S03]  /*103d0*/  LDGSTS.E [R246+0x13700], desc[UR24][R6.64], !P2 ;  /* 0x1370000006f67fae */ /* 0x0003e6000d121858 */
[----:B---3--:R-:W-:Y:S02]  /*103e0*/  IMAD.WIDE R12, R0, 0x4, R174 ;  /* 0x00000004000c7825 */ /* 0x008fe400078e02ae */
[----:B------:R-:W3:Y:S01]  /*103f0*/  LDL.LU.64 R174, [R1+0x4c0] ;  /* 0x0004c00001ae7983 */ /* 0x000ee20000300a00 */
[----:B------:R-:W-:Y:S01]  /*10400*/  ISETP.GE.U32.AND P1, PT, R228, 0x7fffffb6, PT ;  /* 0x7fffffb6e400780c */ /* 0x000fe20003f26070 */
[C---:B------:R-:W-:Y:S01]  /*10410*/  IMAD.WIDE R14, R0.reuse, 0x4, R134 ;  /* 0x00000004000e7825 */ /* 0x040fe200078e0286 */
[----:B------:R-:W5:Y:S01]  /*10420*/  LDC R228, c[0x0][0x230] ;  /* 0x00008c00ffe47b82 */ /* 0x000f620000000800 */
[----:B------:R2:W-:Y:S02]  /*10430*/  STL.64 [R1+0x530], R20 ;  /* 0x0005301401007387 */ /* 0x0005e40000100a00 */
[----:B-1----:R-:W-:-:S02]  /*10440*/  IMAD.WIDE R6, R0, 0x4, R142 ;  /* 0x0000000400067825 */ /* 0x002fc400078e028e */
[----:B------:R1:W-:Y:S04]  /*10450*/  STL.64 [R1+0x5c8], R14 ;  /* 0x0005c80e01007387 */ /* 0x0003e80000100a00 */
[----:B------:R3:W-:Y:S04]  /*10460*/  STL.64 [R1+0x5c0], R12 ;  /* 0x0005c00c01007387 */ /* 0x0007e80000100a00 */
[----:B------:R-:W5:Y:S04]  /*10470*/  LDL.LU.64 R134, [R1+0x4b8] ;  /* 0x0004b80001867983 */ /* 0x000f680000300a00 */
[----:B------:R1:W-:Y:S04]  /*10480*/  LDGSTS.E [R246+0x15000], desc[UR24][R36.64], !P1 ;  /* 0x1500000024f67fae */ /* 0x0003e8000c921858 */
[----:B------:R1:W-:Y:S04]  /*10490*/  LDGSTS.E [R246+0x15100], desc[UR24][R30.64], !P1 ;  /* 0x151000001ef67fae */ /* 0x0003e8000c921858 */
[----:B------:R5:W-:Y:S04]  /*104a0*/  STL.64 [R1+0x5b8], R6 ;  /* 0x0005b80601007387 */ /* 0x000be80000100a00 */
[----:B------:R-:W5:Y:S04]  /*104b0*/  LDL.LU.64 R142, [R1+0x430] ;  /* 0x00043000018e7983 */ /* 0x000f680000300a00 */
[----:B------:R4:W-:Y:S04]  /*104c0*/  LDGSTS.E [R246+0x15200], desc[UR24][R28.64], !P1 ;  /* 0x152000001cf67fae */ /* 0x0009e8000c921858 */
[----:B------:R4:W-:Y:S01]  /*104d0*/  LDGSTS.E [R246+0x15300], desc[UR24][R22.64], !P1 ;  /* 0x1530000016f67fae */ /* 0x0009e2000c921858 */
[----:B-1----:R-:W-:-:S03]  /*104e0*/  IMAD.WIDE R36, R0, 0x4, R150 ;  /* 0x0000000400247825 */ /* 0x002fc600078e0296 */
[----:B------:R-:W5:Y:S01]  /*104f0*/  LDL.LU.64 R150, [R1+0x428] ;  /* 0x0004280001967983 */ /* 0x000f620000300a00 */
[----:B------:R-:W-:-:S03]  /*10500*/  IMAD.WIDE R30, R0, 0x4, R158 ;  /* 0x00000004001e7825 */ /* 0x000fc600078e029e */
[----:B------:R-:W5:Y:S01]  /*10510*/  LDL.LU.64 R158, [R1+0x420] ;  /* 0x00042000019e7983 */ /* 0x000f620000300a00 */
[----:B----4-:R-:W-:-:S03]  /*10520*/  IMAD.WIDE R28, R0, 0x4, R110 ;  /* 0x00000004001c7825 */ /* 0x010fc600078e026e */
[----:B------:R1:W-:Y:S01]  /*10530*/  STL.64 [R1+0x4f0], R36 ;  /* 0x0004f02401007387 */ /* 0x0003e20000100a00 */
[----:B------:R-:W-:-:S03]  /*10540*/  IMAD.WIDE R22, R0, 0x4, R166 ;  /* 0x0000000400167825 */ /* 0x000fc600078e02a6 */
[----:B------:R2:W-:Y:S04]  /*10550*/  LDGSTS.E [R246+0x15400], desc[UR24][R20.64], !P1 ;  /* 0x1540000014f67fae */ /* 0x0005e8000c921858 */
[----:B------:R4:W-:Y:S04]  /*10560*/  STL.64 [R1+0x5d0], R30 ;  /* 0x0005d01e01007387 */ /* 0x0009e80000100a00 */
[----:B------:R1:W-:Y:S04]  /*10570*/  LDGSTS.E [R246+0x15500], desc[UR24][R14.64], !P1 ;  /* 0x155000000ef67fae */ /* 0x0003e8000c921858 */
[----:B------:R-:W4:Y:S01]  /*10580*/  LDL.LU.64 R166, [R1+0x418] ;  /* 0x0004180001a67983 */ /* 0x000f220000300a00 */
[----:B--2---:R-:W-:-:S03]  /*10590*/  IMAD.WIDE R20, R0, 0x4, R118 ;  /* 0x0000000400147825 */ /* 0x004fc600078e0276 */
[----:B------:R2:W-:Y:S01]  /*105a0*/  STL.64 [R1+0x5d8], R28 ;  /* 0x0005d81c01007387 */ /* 0x0005e20000100a00 */
[----:B-1----:R-:W-:-:S03]  /*105b0*/  IMAD.WIDE R14, R0, 0x4, R126 ;  /* 0x00000004000e7825 */ /* 0x002fc600078e027e */
[----:B------:R1:W-:Y:S04]  /*105c0*/  STL.64 [R1+0x5e0], R22 ;  /* 0x0005e01601007387 */ /* 0x0003e80000100a00 */
[----:B------:R-:W2:Y:S04]  /*105d0*/  LDL.LU.64 R118, [R1+0x410] ;  /* 0x0004100001767983 */ /* 0x000ea80000300a00 */
[----:B------:R-:W2:Y:S04]  /*105e0*/  LDL.LU.64 R126, [R1+0x408] ;  /* 0x00040800017e7983 */ /* 0x000ea80000300a00 */
[----:B------:R3:W-:Y:S04]  /*105f0*/  LDGSTS.E [R246+0x15600], desc[UR24][R12.64], !P1 ;  /* 0x156000000cf67fae */ /* 0x0007e8000c921858 */
[----:B------:R1:W-:Y:S04]  /*10600*/  STL.64 [R1+0x5e8], R20 ;  /* 0x0005e81401007387 */ /* 0x0003e80000100a00 */
[----:B------:R-:W-:Y:S01]  /*10610*/  STL.64 [R1+0x5f0], R14 ;  /* 0x0005f00e01007387 */ /* 0x000fe20000100a00 */
[----:B------:R-:W-:-:S03]  /*10620*/  VIADD R5, R234, 0xffffffd4 ;  /* 0xffffffd4ea057836 */ /* 0x000fc60000000000 */
[----:B------:R5:W-:Y:S01]  /*10630*/  LDGSTS.E [R246+0x15700], desc[UR24][R6.64], !P1 ;  /* 0x1570000006f67fae */ /* 0x000be2000c921858 */
[----:B---3--:R-:W-:-:S03]  /*10640*/  IMAD.WIDE R12, R0, 0x4, R174 ;  /* 0x00000004000c7825 */ /* 0x008fc600078e02ae */
[----:B------:R-:W3:Y:S01]  /*10650*/  LDL.LU.64 R174, [R1+0x400] ;  /* 0x0004000001ae7983 */ /* 0x000ee20000300a00 */
[----:B------:R-:W-:Y:S01]  /*10660*/  ISETP.GE.U32.AND P3, PT, R5, 0x7fffffb5, PT ;  /* 0x7fffffb50500780c */ /* 0x000fe20003f66070 */
[----:B------:R-:W-:-:S05]  /*10670*/  VIADD R5, R235, 0xffffffd1 ;  /* 0xffffffd1eb057836 */ /* 0x000fca0000000000 */
[----:B------:R-:W-:Y:S01]  /*10680*/  ISETP.GE.U32.AND P4, PT, R5, 0x7fffffb2, PT ;  /* 0x7fffffb20500780c */ /* 0x000fe20003f86070 */
[----:B------:R3:W-:Y:S01]  /*10690*/  STL.64 [R1+0x638], R12 ;  /* 0x0006380c01007387 */ /* 0x0007e20000100a00 */
[----:B-----5:R-:W-:-:S03]  /*106a0*/  IMAD.WIDE R6, R0, 0x4, R134 ;  /* 0x0000000400067825 */ /* 0x020fc600078e0286 */
[----:B------:R-:W5:Y:S08]  /*106b0*/  LDL.LU.64 R134, [R1+0x3f8] ;  /* 0x0003f80001867983 */ /* 0x000f700000300a00 */
[----:B------:R1:W-:Y:S04]  /*106c0*/  LDGSTS.E [R246+0x17000], desc[UR24][R36.64], !P4 ;  /* 0x1700000024f67fae */ /* 0x0003e8000e121858 */
[----:B------:R5:W-:Y:S04]  /*106d0*/  STL.64 [R1+0x640], R6 ;  /* 0x0006400601007387 */ /* 0x000be80000100a00 */
[----:B------:R-:W5:Y:S01]  /*106e0*/  LDL.LU.64 R78, [R1+0x370] ;  /* 0x00037000014e7983 */ /* 0x000f620000300a00 */
[----:B-1----:R-:W-:-:S03]  /*106f0*/  IMAD.WIDE R36, R0, 0x4, R142 ;  /* 0x0000000400247825 */ /* 0x002fc600078e028e */
[----:B------:R-:W5:Y:S04]  /*10700*/  LDL.LU.64 R86, [R1+0x368] ;  /* 0x0003680001567983 */ /* 0x000f680000300a00 */
[----:B------:R4:W-:Y:S04]  /*10710*/  LDGSTS.E [R246+0x17100], desc[UR24][R30.64], !P4 ;  /* 0x171000001ef67fae */ /* 0x0009e8000e121858 */
[----:B------:R-:W5:Y:S04]  /*10720*/  LDL.LU.64 R94, [R1+0x360] ;  /* 0x00036000015e7983 */ /* 0x000f680000300a00 */
[----:B------:R1:W-:Y:S01]  /*10730*/  STL.64 [R1+0x6b8], R36 ;  /* 0x0006b82401007387 */ /* 0x0003e20000100a00 */
[----:B----4-:R-:W-:-:S03]  /*10740*/  IMAD.WIDE R30, R0, 0x4, R150 ;  /* 0x00000004001e7825 */ /* 0x010fc600078e0296 */
[----:B------:R2:W-:Y:S04]  /*10750*/  LDGSTS.E [R246+0x17200], desc[UR24][R28.64], !P4 ;  /* 0x172000001cf67fae */ /* 0x0005e8000e121858 */
[----:B------:R-:W4:Y:S04]  /*10760*/  LDL.LU.64 R142, [R1+0x358] ;  /* 0x00035800018e7983 */ /* 0x000f280000300a00 */
[----:B------:R1:W-:Y:S01]  /*10770*/  LDGSTS.E [R246+0x17300], desc[UR24][R22.64], !P4 ;  /* 0x1730000016f67fae */ /* 0x0003e2000e121858 */
[----:B--2---:R-:W-:-:S03]  /*10780*/  IMAD.WIDE R28, R0, 0x4, R158 ;  /* 0x00000004001c7825 */ /* 0x004fc600078e029e */
[----:B------:R-:W2:Y:S04]  /*10790*/  LDL.LU.64 R150, [R1+0x350] ;  /* 0x0003500001967983 */ /* 0x000ea80000300a00 */
[----:B------:R-:W2:Y:S01]  /*107a0*/  LDL.LU.64 R158, [R1+0x348] ;  /* 0x00034800019e7983 */ /* 0x000ea20000300a00 */
[----:B-1----:R-:W-:-:S03]  /*107b0*/  IMAD.WIDE R22, R0, 0x4, R166 ;  /* 0x0000000400167825 */ /* 0x002fc600078e02a6 */
[----:B------:R1:W-:Y:S04]  /*107c0*/  LDGSTS.E [R246+0x17400], desc[UR24][R20.64], !P4 ;  /* 0x1740000014f67fae */ /* 0x0003e8000e121858 */
[----:B------:R5:W-:Y:S04]  /*107d0*/  STL.64 [R1+0x6c0], R30 ;  /* 0x0006c01e01007387 */ /* 0x000be80000100a00 */
[----:B------:R-:W-:Y:S04]  /*107e0*/  LDGSTS.E [R246+0x17500], desc[UR24][R14.64], !P4 ;  /* 0x175000000ef67fae */ /* 0x000fe8000e121858 */
[----:B------:R-:W2:Y:S04]  /*107f0*/  LDL.LU.64 R166, [R1+0x340] ;  /* 0x0003400001a67983 */ /* 0x000ea80000300a00 */
[----:B------:R3:W-:Y:S04]  /*10800*/  LDGSTS.E [R246+0x17600], desc[UR24][R12.64], !P4 ;  /* 0x176000000cf67fae */ /* 0x0007e8000e121858 */
[----:B------:R5:W-:Y:S04]  /*10810*/  STL.64 [R1+0x6c8], R28 ;  /* 0x0006c81c01007387 */ /* 0x000be80000100a00 */
[----:B------:R4:W-:Y:S01]  /*10820*/  STL.64 [R1+0x6d0], R22 ;  /* 0x0006d01601007387 */ /* 0x0009e20000100a00 */
[----:B------:R-:W-:-:S02]  /*10830*/  VIADD R5, R230, 0xffffffd0 ;  /* 0xffffffd0e6057836 */ /* 0x000fc40000000000 */
[C---:B-1----:R-:W-:Y:S01]  /*10840*/  IMAD.WIDE R20, R0.reuse, 0x4, R118 ;  /* 0x0000000400147825 */ /* 0x042fe200078e0276 */
[----:B------:R5:W-:Y:S01]  /*10850*/  LDGSTS.E [R246+0x17700], desc[UR24][R6.64], !P4 ;  /* 0x1770000006f67fae */ /* 0x000be2000e121858 */
[----:B------:R-:W1:Y:S02]  /*10860*/  LDC R230, c[0x0][0x230] ;  /* 0x00008c00ffe67b82 */ /* 0x000e640000000800 */
[----:B---3--:R-:W-:Y:S02]  /*10870*/  IMAD.WIDE R12, R0, 0x4, R174 ;  /* 0x00000004000c7825 */ /* 0x008fe400078e02ae */
[----:B------:R-:W3:Y:S01]  /*10880*/  LDL.LU.64 R174, [R1+0x338] ;  /* 0x0003380001ae7983 */ /* 0x000ee20000300a00 */
[----:B------:R-:W-:Y:S01]  /*10890*/  ISETP.GE.U32.AND P2, PT, R5, 0x7fffffb1, PT ;  /* 0x7fffffb10500780c */ /* 0x000fe20003f46070 */
[----:B------:R-:W-:Y:S02]  /*108a0*/  VIADD R5, R228, 0xffffffcd ;  /* 0xffffffcde4057836 */ /* 0x000fe40000000000 */
[----:B------:R-:W-:Y:S01]  /*108b0*/  IMAD.WIDE R14, R0, 0x4, R126 ;  /* 0x00000004000e7825 */ /* 0x000fe200078e027e */
[----:B------:R2:W-:Y:S01]  /*108c0*/  STL.64 [R1+0x6d8], R20 ;  /* 0x0006d81401007387 */ /* 0x0005e20000100a00 */
[----:B------:R-:W1:Y:S01]  /*108d0*/  LDC R228, c[0x0][0x230] ;  /* 0x00008c00ffe47b82 */ /* 0x000e620000000800 */
[----:B------:R-:W-:-:S02]  /*108e0*/  ISETP.GE.U32.AND P1, PT, R5, 0x7fffffae, PT ;  /* 0x7fffffae0500780c */ /* 0x000fc40003f26070 */
[----:B------:R2:W-:Y:S01]  /*108f0*/  STL.64 [R1+0x6e0], R14 ;  /* 0x0006e00e01007387 */ /* 0x0005e20000100a00 */
[----:B-----5:R-:W-:-:S03]  /*10900*/  IMAD.WIDE R6, R0, 0x4, R134 ;  /* 0x0000000400067825 */ /* 0x020fc600078e0286 */
[----:B------:R5:W-:Y:S04]  /*10910*/  STL.64 [R1+0x6e8], R12 ;  /* 0x0006e80c01007387 */ /* 0x000be80000100a00 */
[----:B------:R3:W-:Y:S04]  /*10920*/  STL.64 [R1+0x6f0], R6 ;  /* 0x0006f00601007387 */ /* 0x0007e80000100a00 */
[----:B------:R-:W3:Y:S04]  /*10930*/  LDL.LU.64 R102, [R1+0x2b0] ;  /* 0x0002b00001667983 */ /* 0x000ee80000300a00 */
[----:B------:R5:W-:Y:S04]  /*10940*/  LDGSTS.E [R246+0x19000], desc[UR24][R36.64], !P1 ;  /* 0x1900000024f67fae */ /* 0x000be8000c921858 */
[----:B------:R-:W3:Y:S04]  /*10950*/  LDL.LU.64 R110, [R1+0x2a8] ;  /* 0x0002a800016e7983 */ /* 0x000ee80000300a00 */
[----:B------:R1:W-:Y:S01]  /*10960*/  LDGSTS.E [R246+0x19100], desc[UR24][R30.64], !P1 ;  /* 0x191000001ef67fae */ /* 0x0003e2000c921858 */
[----:B-----5:R-:W-:-:S03]  /*10970*/  IMAD.WIDE R36, R0, 0x4, R78 ;  /* 0x0000000400247825 */ /* 0x020fc600078e024e */
[----:B------:R5:W-:Y:S04]  /*10980*/  LDGSTS.E [R246+0x19200], desc[UR24][R28.64], !P1 ;  /* 0x192000001cf67fae */ /* 0x000be8000c921858 */
[----:B------:R-:W3:Y:S01]  /*10990*/  LDL.LU.64 R118, [R1+0x2a0] ;  /* 0x0002a00001767983 */ /* 0x000ee20000300a00 */
[----:B-1----:R-:W-:-:S03]  /*109a0*/  IMAD.WIDE R30, R0, 0x4, R86 ;  /* 0x00000004001e7825 */ /* 0x002fc600078e0256 */
[----:B------:R4:W-:Y:S01]  /*109b0*/  LDGSTS.E [R246+0x19300], desc[UR24][R22.64], !P1 ;  /* 0x1930000016f67fae */ /* 0x0009e2000c921858 */
[----:B-----5:R-:W-:-:S03]  /*109c0*/  IMAD.WIDE R28, R0, 0x4, R94 ;  /* 0x00000004001c7825 */ /* 0x020fc600078e025e */
[----:B------:R-:W5:Y:S04]  /*109d0*/  LDL.LU.64 R126, [R1+0x298] ;  /* 0x00029800017e7983 */ /* 0x000f680000300a00 */
[----:B------:R2:W-:Y:S01]  /*109e0*/  LDGSTS.E [R246+0x19400], desc[UR24][R20.64], !P1 ;  /* 0x1940000014f67fae */ /* 0x0005e2000c921858 */
[----:B----4-:R-:W-:-:S03]  /*109f0*/  IMAD.WIDE R22, R0, 0x4, R142 ;  /* 0x0000000400167825 */ /* 0x010fc600078e028e */
[----:B------:R-:W4:Y:S04]  /*10a00*/  LDL.LU.64 R134, [R1+0x290] ;  /* 0x0002900001867983 */ /* 0x000f280000300a00 */
[----:B------:R1:W-:Y:S04]  /*10a10*/  LDGSTS.E [R246+0x19500], desc[UR24][R14.64], !P1 ;  /* 0x195000000ef67fae */ /* 0x0003e8000c921858 */
[----:B------:R3:W-:Y:S01]  /*10a20*/  STL.64 [R1+0x7b8], R36 ;  /* 0x0007b82401007387 */ /* 0x0007e20000100a00 */
[----:B--2---:R-:W-:-:S03]  /*10a30*/  IMAD.WIDE R20, R0, 0x4, R150 ;  /* 0x0000000400147825 */ /* 0x004fc600078e0296 */
[----:B------:R2:W-:Y:S01]  /*10a40*/  STL.64 [R1+0x7c0], R30 ;  /* 0x0007c01e01007387 */ /* 0x0005e20000100a00 */
[----:B-1----:R-:W-:-:S03]  /*10a50*/  IMAD.WIDE R14, R0, 0x4, R158 ;  /* 0x00000004000e7825 */ /* 0x002fc600078e029e */
[----:B------:R1:W-:Y:S04]  /*10a60*/  STL.64 [R1+0x7c8], R28 ;  /* 0x0007c81c01007387 */ /* 0x0003e80000100a00 */
[----:B------:R5:W-:Y:S04]  /*10a70*/  STL.64 [R1+0x7d0], R22 ;  /* 0x0007d01601007387 */ /* 0x000be80000100a00 */
[----:B------:R2:W-:Y:S04]  /*10a80*/  LDGSTS.E [R246+0x19600], desc[UR24][R12.64], !P1 ;  /* 0x196000000cf67fae */ /* 0x0005e8000c921858 */
[----:B------:R-:W4:Y:S04]  /*10a90*/  LDL.LU.64 R142, [R1+0x288] ;  /* 0x00028800018e7983 */ /* 0x000f280000300a00 */
[----:B------:R3:W-:Y:S01]  /*10aa0*/  LDGSTS.E [R246+0x19700], desc[UR24][R6.64], !P1 ;  /* 0x1970000006f67fae */ /* 0x0007e2000c921858 */
[----:B--2---:R-:W-:-:S03]  /*10ab0*/  IMAD.WIDE R12, R0, 0x4, R166 ;  /* 0x00000004000c7825 */ /* 0x004fc600078e02a6 */
[----:B------:R4:W-:Y:S04]  /*10ac0*/  STL.64 [R1+0x7d8], R20 ;  /* 0x0007d81401007387 */ /* 0x0009e80000100a00 */
[----:B------:R2:W-:Y:S01]  /*10ad0*/  STL.64 [R1+0x7e0], R14 ;  /* 0x0007e00e01007387 */ /* 0x0005e20000100a00 */
[----:B---3--:R-:W-:-:S03]  /*10ae0*/  IMAD.WIDE R6, R0, 0x4, R174 ;  /* 0x0000000400067825 */ /* 0x008fc600078e02ae */
[----:B------:R-:W3:Y:S04]  /*10af0*/  LDL.LU.64 R174, [R1+0x280] ;  /* 0x0002800001ae7983 */ /* 0x000ee80000300a00 */
[----:B------:R3:W-:Y:S04]  /*10b00*/  STL.64 [R1+0x7e8], R12 ;  /* 0x0007e80c01007387 */ /* 0x0007e80000100a00 */
[----:B------:R3:W-:Y:S04]  /*10b10*/  STL.64 [R1+0x7f0], R6 ;  /* 0x0007f00601007387 */ /* 0x0007e80000100a00 */
[----:B------:R-:W3:Y:S01]  /*10b20*/  LDL.LU.64 R150, [R1+0x278] ;  /* 0x0002780001967983 */ /* 0x000ee20000300a00 */
[----:B------:R-:W-:-:S03]  /*10b30*/  VIADD R5, R231, 0xffffffc9 ;  /* 0xffffffc9e7057836 */ /* 0x000fc60000000000 */
[----:B------:R-:W3:Y:S02]  /*10b40*/  LDL.LU.64 R158, [R1+0x1f0] ;  /* 0x0001f000019e7983 */ /* 0x000ee40000300a00 */
[----:B------:R-:W-:Y:S02]  /*10b50*/  ISETP.GE.U32.AND P4, PT, R5, 0x7fffffaa, PT ;  /* 0x7fffffaa0500780c */ /* 0x000fe40003f86070 */
[----:B------:R-:W3:Y:S11]  /*10b60*/  LDL.LU.64 R166, [R1+0x1e8] ;  /* 0x0001e80001a67983 */ /* 0x000ef60000300a00 */
[----:B------:R1:W-:Y:S04]  /*10b70*/  LDGSTS.E [R246+0x1b000], desc[UR24][R36.64], !P4 ;  /* 0x1b00000024f67fae */ /* 0x0003e8000e121858 */
[----:B------:R2:W-:Y:S04]  /*10b80*/  LDGSTS.E [R246+0x1b100], desc[UR24][R30.64], !P4 ;  /* 0x1b1000001ef67fae */ /* 0x0005e8000e121858 */
[----:B------:R2:W-:Y:S01]  /*10b90*/  LDGSTS.E [R246+0x1b200], desc[UR24][R28.64], !P4 ;  /* 0x1b2000001cf67fae */ /* 0x0005e2000e121858 */
[----:B-1----:R-:W-:-:S03]  /*10ba0*/  IMAD.WIDE R36, R0, 0x4, R102 ;  /* 0x0000000400247825 */ /* 0x002fc600078e0266 */
[----:B------:R5:W-:Y:S01]  /*10bb0*/  LDGSTS.E [R246+0x1b300], desc[UR24][R22.64], !P4 ;  /* 0x1b30000016f67fae */ /* 0x000be2000e121858 */
[----:B--2---:R-:W-:-:S03]  /*10bc0*/  IMAD.WIDE R30, R0, 0x4, R110 ;  /* 0x00000004001e7825 */ /* 0x004fc600078e026e */
[----:B------:R1:W-:Y:S01]  /*10bd0*/  STL.64 [R1+0x908], R36 ;  /* 0x0009082401007387 */ /* 0x0003e20000100a00 */
[----:B------:R-:W-:-:S03]  /*10be0*/  IMAD.WIDE R28, R0, 0x4, R118 ;  /* 0x00000004001c7825 */ /* 0x000fc600078e0276 */
[----:B------:R4:W-:Y:S01]  /*10bf0*/  LDGSTS.E [R246+0x1b400], desc[UR24][R20.64], !P4 ;  /* 0x1b40000014f67fae */ /* 0x0009e2000e121858 */
[----:B-----5:R-:W-:-:S03]  /*10c00*/  IMAD.WIDE R22, R0, 0x4, R126 ;  /* 0x0000000400167825 */ /* 0x020fc600078e027e */
[----:B------:R2:W-:Y:S04]  /*10c10*/  STL.64 [R1+0x910], R30 ;  /* 0x0009101e01007387 */ /* 0x0005e80000100a00 */
[----:B------:R-:W5:Y:S01]  /*10c20*/  LDL.LU.64 R70, [R1+0x1e0] ;  /* 0x0001e00001467983 */ /* 0x000f620000300a00 */
[----:B----4-:R-:W-:-:S03]  /*10c30*/  IMAD.WIDE R20, R0, 0x4, R134 ;  /* 0x0000000400147825 */ /* 0x010fc600078e0286 */
[----:B------:R5:W-:Y:S04]  /*10c40*/  STL.64 [R1+0x918], R28 ;  /* 0x0009181c01007387 */ /* 0x000be80000100a00 */
[----:B------:R-:W4:Y:S04]  /*10c50*/  LDL.LU.64 R78, [R1+0x1d8] ;  /* 0x0001d800014e7983 */ /* 0x000f280000300a00 */
[----:B------:R4:W-:Y:S04]  /*10c60*/  STL.64 [R1+0x920], R22 ;  /* 0x0009201601007387 */ /* 0x0009e80000100a00 */
[----:B------:R-:W4:Y:S04]  /*10c70*/  LDL.LU.64 R110, [R1+0x1d0] ;  /* 0x0001d000016e7983 */ /* 0x000f280000300a00 */
[----:B------:R1:W-:Y:S04]  /*10c80*/  LDGSTS.E [R246+0x1b500], desc[UR24][R14.64], !P4 ;  /* 0x1b5000000ef67fae */ /* 0x0003e8000e121858 */
[----:B------:R4:W-:Y:S04]  /*10c90*/  STL.64 [R1+0x928], R20 ;  /* 0x0009281401007387 */ /* 0x0009e80000100a00 */
[----:B------:R3:W-:Y:S04]  /*10ca0*/  LDGSTS.E [R246+0x1b600], desc[UR24][R12.64], !P4 ;  /* 0x1b6000000cf67fae */ /* 0x0007e8000e121858 */
[----:B------:R-:W4:Y:S01]  /*10cb0*/  LDL.LU.64 R118, [R1+0x1c8] ;  /* 0x0001c80001767983 */ /* 0x000f220000300a00 */
[----:B-1----:R-:W-:-:S03]  /*10cc0*/  IMAD.WIDE R14, R0, 0x4, R142 ;  /* 0x00000004000e7825 */ /* 0x002fc600078e028e */
[----:B------:R-:W4:Y:S04]  /*10cd0*/  LDL.LU.64 R126, [R1+0x1c0] ;  /* 0x0001c000017e7983 */ /* 0x000f280000300a00 */
[----:B------:R1:W-:Y:S01]  /*10ce0*/  LDGSTS.E [R246+0x1b700], desc[UR24][R6.64], !P4 ;  /* 0x1b70000006f67fae */ /* 0x0003e2000e121858 */
[----:B---3--:R-:W-:-:S03]  /*10cf0*/  IMAD.WIDE R12, R0, 0x4, R174 ;  /* 0x00000004000c7825 */ /* 0x008fc600078e02ae */
[----:B------:R-:W3:Y:S04]  /*10d00*/  LDL.LU.64 R174, [R1+0x1b8] ;  /* 0x0001b80001ae7983 */ /* 0x000ee80000300a00 */
[----:B------:R4:W-:Y:S01]  /*10d10*/  STL.64 [R1+0x930], R14 ;  /* 0x0009300e01007387 */ /* 0x0009e20000100a00 */
[----:B-1----:R-:W-:-:S03]  /*10d20*/  IMAD.WIDE R6, R0, 0x4, R150 ;  /* 0x0000000400067825 */ /* 0x002fc600078e0296 */
[----:B------:R1:W-:Y:S04]  /*10d30*/  STL.64 [R1+0x938], R12 ;  /* 0x0009380c01007387 */ /* 0x0003e80000100a00 */
[----:B------:R3:W-:Y:S04]  /*10d40*/  STL.64 [R1+0x940], R6 ;  /* 0x0009400601007387 */ /* 0x0007e80000100a00 */
[----:B------:R-:W3:Y:S04]  /*10d50*/  LDL.LU.64 R102, [R1+0x7b0] ;  /* 0x0007b00001667983 */ /* 0x000ee80000300a00 */
[----:B------:R-:W3:Y:S04]  /*10d60*/  LDL.LU.64 R86, [R1+0x7a8] ;  /* 0x0007a80001567983 */ /* 0x000ee80000300a00 */
[----:B------:R-:W3:Y:S01]  /*10d70*/  LDL.LU.64 R94, [R1+0x7a0] ;  /* 0x0007a000015e7983 */ /* 0x000ee20000300a00 */
[----:B------:R-:W-:-:S03]  /*10d80*/  VIADD R229, R229, 0xffffffdc ;  /* 0xffffffdce5e57836 */ /* 0x000fc60000000000 */
[----:B------:R-:W3:Y:S02]  /*10d90*/  LDL.LU.64 R134, [R1+0x798] ;  /* 0x0007980001867983 */ /* 0x000ee40000300a00 */
[----:B------:R-:W-:Y:S01]  /*10da0*/  ISETP.GE.U32.AND P6, PT, R229, 0x7fffffbd, PT ;  /* 0x7fffffbde500780c */ /* 0x000fe20003fc6070 */
[----:B------:R-:W-:Y:S01]  /*10db0*/  VIADD R229, R232, 0xffffffd8 ;  /* 0xffffffd8e8e57836 */ /* 0x000fe20000000000 */
[----:B------:R-:W3:Y:S04]  /*10dc0*/  LDL.LU.64 R142, [R1+0x790] ;  /* 0x00079000018e7983 */ /* 0x000ee80000300a00 */
[----:B------:R-:W-:Y:S02]  /*10dd0*/  ISETP.GE.U32.AND P5, PT, R229, 0x7fffffb9, PT ;  /* 0x7fffffb9e500780c */ /* 0x000fe40003fa6070 */
[----:B------:R-:W2:Y:S02]  /*10de0*/  LDC R229, c[0x0][0x230] ;  /* 0x00008c00ffe57b82 */ /* 0x000ea40000000800 */
[----:B--2---:R-:W-:-:S06]  /*10df0*/  VIADD R5, R229, 0xffffffc5 ;  /* 0xffffffc5e5057836 */ /* 0x004fcc0000000000 */
[----:B------:R-:W2:Y:S01]  /*10e00*/  LDC R229, c[0x0][0x230] ;  /* 0x00008c00ffe57b82 */ /* 0x000ea20000000800 */
[----:B------:R-:W-:Y:S01]  /*10e10*/  ISETP.GE.U32.AND P1, PT, R5, 0x7fffffa6, PT ;  /* 0x7fffffa60500780c */ /* 0x000fe20003f26070 */
[----:B------:R-:W-:-:S06]  /*10e20*/  VIADD R5, R228, 0xffffffc1 ;  /* 0xffffffc1e4057836 */ /* 0x000fcc0000000000 */
[----:B------:R-:W3:Y:S01]  /*10e30*/  LDC R228, c[0x0][0x230] ;  /* 0x00008c00ffe47b82 */ /* 0x000ee20000000800 */
[----:B------:R-:W-:-:S05]  /*10e40*/  ISETP.GE.U32.AND P4, PT, R5, 0x7fffffa2, PT ;  /* 0x7fffffa20500780c */ /* 0x000fca0003f86070 */
[----:B------:R1:W-:Y:S04]  /*10e50*/  LDGSTS.E [R246+0x1d000], desc[UR24][R36.64], !P1 ;  /* 0x1d00000024f67fae */ /* 0x0003e8000c921858 */
[----:B------:R5:W-:Y:S01]  /*10e60*/  LDGSTS.E [R246+0x1d100], desc[UR24][R30.64], !P1 ;  /* 0x1d1000001ef67fae */ /* 0x000be2000c921858 */
[----:B------:R-:W-:-:S03]  /*10e70*/  VIADD R5, R230, 0xffffffcc ;  /* 0xffffffcce6057836 */ /* 0x000fc60000000000 */
[----:B------:R4:W-:Y:S01]  /*10e80*/  LDGSTS.E [R246+0x1d200], desc[UR24][R28.64], !P1 ;  /* 0x1d2000001cf67fae */ /* 0x0009e2000c921858 */
[----:B-1----:R-:W-:-:S03]  /*10e90*/  IMAD.WIDE R36, R0, 0x4, R158 ;  /* 0x0000000400247825 */ /* 0x002fc600078e029e */
[----:B------:R1:W-:Y:S04]  /*10ea0*/  LDGSTS.E [R246+0x1d300], desc[UR24][R22.64], !P1 ;  /* 0x1d30000016f67fae */ /* 0x0003e8000c921858 */
[----:B------:R-:W-:Y:S01]  /*10eb0*/  STL.64 [R1+0x20e8], R36 ;  /* 0x0020e82401007387 */ /* 0x000fe20000100a00 */
[----:B-----5:R-:W-:-:S03]  /*10ec0*/  IMAD.WIDE R30, R0, 0x4, R166 ;  /* 0x00000004001e7825 */ /* 0x020fc600078e02a6 */
[----:B------:R-:W5:Y:S01]  /*10ed0*/  LDL.LU.64 R150, [R1+0x788] ;  /* 0x0007880001967983 */ /* 0x000f620000300a00 */
[----:B----4-:R-:W-:-:S03]  /*10ee0*/  IMAD.WIDE R28, R0, 0x4, R70 ;  /* 0x00000004001c7825 */ /* 0x010fc600078e0246 */
[----:B------:R-:W4:Y:S01]  /*10ef0*/  LDL.LU.64 R158, [R1+0x780] ;  /* 0x00078000019e7983 */ /* 0x000f220000300a00 */
[----:B-1----:R-:W-:-:S03]  /*10f00*/  IMAD.WIDE R22, R0, 0x4, R78 ;  /* 0x0000000400167825 */ /* 0x002fc600078e024e */
[----:B------:R-:W5:Y:S04]  /*10f10*/  LDL.LU.64 R166, [R1+0x778] ;  /* 0x0007780001a67983 */ /* 0x000f680000300a00 */
        /* <DEDUP_REMOVED lines=8> */
[----:B------:R-:W-:Y:S01]  /*10fa0*/  STL.64 [R1+0x20d8], R28 ;  /* 0x0020d81c01007387 */ /* 0x000fe20000100a00 */
[----:B------:R-:W-:-:S03]  /*10fb0*/  ISETP.GE.U32.AND P1, PT, R5, 0x7fffffad, PT ;  /* 0x7fffffad0500780c */ /* 0x000fc60003f26070 */
[----:B------:R-:W-:Y:S01]  /*10fc0*/  LDGSTS.E [R246+0x1f000], desc[UR24][R36.64], !P4 ;  /* 0x1f00000024f67fae */ /* 0x000fe2000e121858 */
[----:B------:R-:W-:-:S03]  /*10fd0*/  VIADD R5, R229, 0xffffffc8 ;  /* 0xffffffc8e5057836 */ /* 0x000fc60000000000 */
[----:B------:R2:W-:Y:S04]  /*10fe0*/  STL.64 [R1+0x20d0], R22 ;  /* 0x0020d01601007387 */ /* 0x0005e80000100a00 */
[----:B------:R2:W-:Y:S04]  /*10ff0*/  LDGSTS.E [R246+0x1f100], desc[UR24][R30.64], !P4 ;  /* 0x1f1000001ef67fae */ /* 0x0005e8000e121858 */
[----:B------:R-:W-:Y:S04]  /*11000*/  STL.64 [R1+0x20b8], R20 ;  /* 0x0020b81401007387 */ /* 0x000fe80000100a00 */
[----:B------:R-:W-:Y:S04]  /*11010*/  LDGSTS.E [R246+0x1f200], desc[UR24][R28.64], !P4 ;  /* 0x1f2000001cf67fae */ /* 0x000fe8000e121858 */
[----:B------:R2:W-:Y:S04]  /*11020*/  STL.64 [R1+0x20b0], R14 ;  /* 0x0020b00e01007387 */ /* 0x0005e80000100a00 */
[----:B------:R2:W-:Y:S04]  /*11030*/  LDGSTS.E [R246+0x1f300], desc[UR24][R22.64], !P4 ;  /* 0x1f30000016f67fae */ /* 0x0005e8000e121858 */
[----:B------:R-:W-:Y:S04]  /*11040*/  STL.64 [R1+0x20a8], R12 ;  /* 0x0020a80c01007387 */ /* 0x000fe80000100a00 */
[----:B------:R-:W-:Y:S04]  /*11050*/  LDGSTS.E [R246+0x1f400], desc[UR24][R20.64], !P4 ;  /* 0x1f40000014f67fae */ /* 0x000fe8000e121858 */
[----:B------:R2:W-:Y:S04]  /*11060*/  LDGSTS.E [R246+0x1f500], desc[UR24][R14.64], !P4 ;  /* 0x1f5000000ef67fae */ /* 0x0005e8000e121858 */
[----:B------:R-:W-:Y:S01]  /*11070*/  LDGSTS.E [R246+0x1f600], desc[UR24][R12.64], !P4 ;  /* 0x1f6000000cf67fae */ /* 0x000fe2000e121858 */
[----:B---3--:R-:W-:-:S05]  /*11080*/  IMAD.WIDE R6, R0, 0x4, R174 ;  /* 0x0000000400067825 */ /* 0x008fca00078e02ae */
[----:B------:R3:W-:Y:S04]  /*11090*/  STL.64 [R1+0x20a0], R6 ;  /* 0x0020a00601007387 */ /* 0x0007e80000100a00 */
[----:B------:R-:W2:Y:S04]  /*110a0*/  LDL.LU.64 R174, [R1+0x6b0] ;  /* 0x0006b00001ae7983 */ /* 0x000ea80000300a00 */
[----:B------:R3:W-:Y:S01]  /*110b0*/  LDGSTS.E [R246+0x1f700], desc[UR24][R6.64], !P4 ;  /* 0x1f70000006f67fae */ /* 0x0007e2000e121858 */
[----:B------:R-:W-:Y:S01]  /*110c0*/  ISETP.GE.U32.AND P4, PT, R5, 0x7fffffa9, PT ;  /* 0x7fffffa90500780c */ /* 0x000fe20003f86070 */
[----:B------:R-:W-:-:S02]  /*110d0*/  VIADD R5, R228, 0xffffffc4 ;  /* 0xffffffc4e4057836 */ /* 0x000fc40000000000 */
[----:B------:R-:W3:Y:S01]  /*110e0*/  LDL.LU.64 R110, [R1+0x5b0] ;  /* 0x0005b000016e7983 */ /* 0x000ee20000300a00 */
[----:B------:R-:W-:-:S03]  /*110f0*/  IMAD.WIDE R228, R0, 0x4, R102 ;  /* 0x0000000400e47825 */ /* 0x000fc600078e0266 */
[----:B------:R-:W3:Y:S04]  /*11100*/  LDL.LU.64 R126, [R1+0x1b0] ;  /* 0x0001b000017e7983 */ /* 0x000ee80000300a00 */
[----:B------:R-:W3:Y:S01]  /*11110*/  LDL.LU.64 R118, [R1+0x178] ;  /* 0x0001780001767983 */ /* 0x000ee20000300a00 */
[----:B------:R-:W-:-:S03]  /*11120*/  IMAD.WIDE R232, R0, 0x4, R94 ;  /* 0x0000000400e87825 */ /* 0x000fc600078e025e */
[----:B------:R-:W3:Y:S01]  /*11130*/  LDL.LU.64 R102, [R1+0x170] ;  /* 0x0001700001667983 */ /* 0x000ee20000300a00 */
[----:B------:R-:W-:-:S03]  /*11140*/  IMAD.WIDE R230, R0, 0x4, R86 ;  /* 0x0000000400e67825 */ /* 0x000fc600078e0256 */
[----:B------:R-:W3:Y:S04]  /*11150*/  LDL.LU.64 R94, [R1+0x168] ;  /* 0x00016800015e7983 */ /* 0x000ee80000300a00 */
[----:B------:R-:W3:Y:S01]  /*11160*/  LDL.LU.64 R86, [R1+0x160] ;  /* 0x0001600001567983 */ /* 0x000ee20000300a00 */
[----:B------:R-:W-:-:S03]  /*11170*/  IMAD.WIDE R236, R0, 0x4, R142 ;  /* 0x0000000400ec7825 */ /* 0x000fc600078e028e */
[----:B------:R-:W-:Y:S01]  /*11180*/  LDGSTS.E [R247+0x11800], desc[UR24][R228.64], !P6 ;  /* 0x11800000e4f77fae */ /* 0x000fe2000f121858 */
[----:B------:R-:W-:-:S03]  /*11190*/  IMAD.WIDE R234, R0, 0x4, R134 ;  /* 0x0000000400ea7825 */ /* 0x000fc600078e0286 */
[----:B------:R-:W-:Y:S04]  /*111a0*/  LDGSTS.E [R247+0x11900], desc[UR24][R230.64], !P6 ;  /* 0x11900000e6f77fae */ /* 0x000fe8000f121858 */
[----:B------:R-:W-:Y:S04]  /*111b0*/  LDGSTS.E [R247+0x11a00], desc[UR24][R232.64], !P6 ;  /* 0x11a00000e8f77fae */ /* 0x000fe8000f121858 */
[----:B------:R-:W-:Y:S04]  /*111c0*/  LDGSTS.E [R247+0x11b00], desc[UR24][R234.64], !P6 ;  /* 0x11b00000eaf77fae */ /* 0x000fe8000f121858 */
[----:B------:R-:W-:Y:S01]  /*111d0*/  LDGSTS.E [R247+0x11c00], desc[UR24][R236.64], !P6 ;  /* 0x11c00000ecf77fae */ /* 0x000fe2000f121858 */
[----:B----4-:R-:W-:-:S04]  /*111e0*/  IMAD.WIDE R240, R0, 0x4, R158 ;  /* 0x0000000400f07825 */ /* 0x010fc800078e029e */
[C---:B-----5:R-:W-:Y:S02]  /*111f0*/  IMAD.WIDE R242, R0.reuse, 0x4, R166 ;  /* 0x0000000400f27825 */ /* 0x060fe400078e02a6 */
[----:B------:R-:W4:Y:S04]  /*11200*/  LDL.LU.64 R166, [R1+0x6a8] ;  /* 0x0006a80001a67983 */ /* 0x000f280000300a00 */
[----:B------:R-:W5:Y:S01]  /*11210*/  LDL.LU.64 R158, [R1+0x6a0] ;  /* 0x0006a000019e7983 */ /* 0x000f620000300a00 */
[----:B------:R-:W-:-:S03]  /*11220*/  IMAD.WIDE R238, R0, 0x4, R150 ;  /* 0x0000000400ee7825 */ /* 0x000fc600078e0296 */
[----:B------:R-:W5:Y:S04]  /*11230*/  LDL.LU.64 R150, [R1+0x698] ;  /* 0x0006980001967983 */ /* 0x000f680000300a00 */
[----:B------:R-:W5:Y:S04]  /*11240*/  LDL.LU.64 R142, [R1+0x690] ;  /* 0x00069000018e7983 */ /* 0x000f680000300a00 */
[----:B------:R-:W5:Y:S04]  /*11250*/  LDL.LU.64 R134, [R1+0x688] ;  /* 0x0006880001867983 */ /* 0x000f680000300a00 */
[----:B------:R-:W-:Y:S04]  /*11260*/  LDGSTS.E [R247+0x11d00], desc[UR24][R238.64], !P6 ;  /* 0x11d00000eef77fae */ /* 0x000fe8000f121858 */
[----:B------:R-:W-:Y:S04]  /*11270*/  LDGSTS.E [R247+0x11e00], desc[UR24][R240.64], !P6 ;  /* 0x11e00000f0f77fae */ /* 0x000fe8000f121858 */
[----:B------:R-:W-:Y:S01]  /*11280*/  LDGSTS.E [R247+0x11f00], desc[UR24][R242.64], !P6 ;  /* 0x11f00000f2f77fae */ /* 0x000fe2000f121858 */
[----:B--2---:R-:W-:-:S05]  /*11290*/  IMAD.WIDE R174, R0, 0x4, R174 ;  /* 0x0000000400ae7825 */ /* 0x004fca00078e02ae */
[----:B------:R-:W-:Y:S01]  /*112a0*/  LDGSTS.E [R247+0x13800], desc[UR24][R174.64], !P5 ;  /* 0x13800000aef77fae */ /* 0x000fe2000e921858 */
[----:B---3--:R-:W-:-:S04]  /*112b0*/  IMAD.WIDE R110, R0, 0x4, R110 ;  /* 0x00000004006e7825 */ /* 0x008fc800078e026e */
[C---:B------:R-:W-:Y:S02]  /*112c0*/  IMAD.WIDE R46, R0.reuse, 0x4, R126 ;  /* 0x00000004002e7825 */ /* 0x040fe400078e027e */
[----:B------:R-:W2:Y:S02]  /*112d0*/  LDL.LU.64 R126, [R1+0x680] ;  /* 0x00068000017e7983 */ /* 0x000ea40000300a00 */
[C---:B------:R-:W-:Y:S02]  /*112e0*/  IMAD.WIDE R204, R0.reuse, 0x4, R118 ;  /* 0x0000000400cc7825 */ /* 0x040fe400078e0276 */
[----:B------:R-:W3:Y:S02]  /*112f0*/  LDL.LU.64 R118, [R1+0x678] ;  /* 0x0006780001767983 */ /* 0x000ee40000300a00 */
[C---:B------:R-:W-:Y:S02]  /*11300*/  IMAD.WIDE R172, R0.reuse, 0x4, R102 ;  /* 0x0000000400ac7825 */ /* 0x040fe400078e0266 */
[----:B------:R3:W-:Y:S02]  /*11310*/  STL.64 [R1+0x3b8], R174 ;  /* 0x0003b8ae01007387 */ /* 0x0007e40000100a00 */
[----:B------:R-:W-:-:S02]  /*11320*/  IMAD.WIDE R108, R0, 0x4, R94 ;  /* 0x00000004006c7825 */ /* 0x000fc400078e025e */
[----:B------:R-:W3:Y:S02]  /*11330*/  LDL.LU.64 R102, [R1+0x5a8] ;  /* 0x0005a80001667983 */ /* 0x000ee40000300a00 */
[C---:B------:R-:W-:Y:S02]  /*11340*/  IMAD.WIDE R68, R0.reuse, 0x4, R86 ;  /* 0x0000000400447825 */ /* 0x040fe400078e0256 */
[----:B------:R-:W-:Y:S04]  /*11350*/  STL.64 [R1+0x430], R110 ;  /* 0x0004306e01007387 */ /* 0x000fe80000100a00 */
[----:B------:R-:W3:Y:S04]  /*11360*/  LDL.LU.64 R94, [R1+0x5a0] ;  /* 0x0005a000015e7983 */ /* 0x000ee80000300a00 */
[----:B------:R-:W-:Y:S04]  /*11370*/  STL.64 [R1+0x4e0], R46 ;  /* 0x0004e02e01007387 */ /* 0x000fe80000100a00 */
[----:B------:R-:W3:Y:S04]  /*11380*/  LDL.LU.64 R86, [R1+0x598] ;  /* 0x0005980001567983 */ /* 0x000ee80000300a00 */
[----:B------:R-:W3:Y:S04]  /*11390*/  LDL.LU.64 R78, [R1+0x590] ;  /* 0x00059000014e7983 */ /* 0x000ee80000300a00 */
[----:B------:R-:W-:Y:S04]  /*113a0*/  STL.64 [R1+0x5b0], R204 ;  /* 0x0005b0cc01007387 */ /* 0x000fe80000100a00 */
[----:B------:R-:W3:Y:S04]  /*113b0*/  LDL.LU.64 R70, [R1+0x588] ;  /* 0x0005880001467983 */ /* 0x000ee80000300a00 */
[----:B------:R-:W-:Y:S04]  /*113c0*/  STL.64 [R1+0x6b0], R172 ;  /* 0x0006b0ac01007387 */ /* 0x000fe80000100a00 */
[----:B------:R-:W3:Y:S04]  /*113d0*/  LDL.LU.64 R62, [R1+0x580] ;  /* 0x00058000013e7983 */ /* 0x000ee80000300a00 */
[----:B------:R-:W3:Y:S04]  /*113e0*/  LDL.LU.64 R54, [R1+0x578] ;  /* 0x0005780001367983 */ /* 0x000ee80000300a00 */
[----:B------:R-:W-:Y:S01]  /*113f0*/  STL.64 [R1+0x7b0], R108 ;  /* 0x0007b06c01007387 */ /* 0x000fe20000100a00 */
[----:B----4-:R-:W-:-:S04]  /*11400*/  IMAD.WIDE R166, R0, 0x4, R166 ;  /* 0x0000000400a67825 */ /* 0x010fc800078e02a6 */
[C---:B-----5:R-:W-:Y:S01]  /*11410*/  IMAD.WIDE R158, R0.reuse, 0x4, R158 ;  /* 0x00000004009e7825 */ /* 0x060fe200078e029e */
[----:B------:R4:W-:Y:S04]  /*11420*/  STL.64 [R1+0x350], R166 ;  /* 0x000350a601007387 */ /* 0x0009e80000100a00 */
[----:B------:R-:W5:Y:S01]  /*11430*/  LDL.LU.64 R38, [R1+0x1a8] ;  /* 0x0001a80001267983 */ /* 0x000f620000300a00 */
[----:B------:R-:W-:-:S03]  /*11440*/  IMAD.WIDE R150, R0, 0x4, R150 ;  /* 0x0000000400967825 */ /* 0x000fc600078e0296 */
[----:B------:R-:W-:Y:S01]  /*11450*/  STL.64 [R1+0xbd8], R68 ;  /* 0x000bd84401007387 */ /* 0x000fe20000100a00 */
[----:B------:R-:W-:-:S03]  /*11460*/  IMAD.WIDE R142, R0, 0x4, R142 ;  /* 0x00000004008e7825 */ /* 0x000fc600078e028e */
[----:B------:R4:W-:Y:S04]  /*11470*/  STL.64 [R1+0x358], R158 ;  /* 0x0003589e01007387 */ /* 0x0009e80000100a00 */
[----:B-1----:R-:W4:Y:S01]  /*11480*/  LDL.LU.64 R30, [R1+0x1a0] ;  /* 0x0001a000011e7983 */ /* 0x002f220000300a00 */
[----:B------:R-:W-:-:S03]  /*11490*/  IMAD.WIDE R134, R0, 0x4, R134 ;  /* 0x0000000400867825 */ /* 0x000fc600078e0286 */
[----:B------:R-:W4:Y:S04]  /*114a0*/  LDL.LU.64 R22, [R1+0x198] ;  /* 0x0001980001167983 */ /* 0x000f280000300a00 */
[----:B------:R1:W-:Y:S04]  /*114b0*/  STL.64 [R1+0x360], R150 ;  /* 0x0003609601007387 */ /* 0x0003e80000100a00 */
[----:B------:R-:W4:Y:S04]  /*114c0*/  LDL.LU.64 R14, [R1+0x190] ;  /* 0x00019000010e7983 */ /* 0x000f280000300a00 */
[----:B------:R-:W4:Y:S04]  /*114d0*/  LDL.LU.64 R6, [R1+0x188] ;  /* 0x0001880001067983 */ /* 0x000f280000300a00 */
[----:B------:R1:W-:Y:S04]  /*114e0*/  STL.64 [R1+0x368], R142 ;  /* 0x0003688e01007387 */ /* 0x0003e80000100a00 */
[----:B------:R-:W4:Y:S04]  /*114f0*/  LDL.LU.64 R220, [R1+0x180] ;  /* 0x0001800001dc7983 */ /* 0x000f280000300a00 */
[----:B------:R1:W-:Y:S04]  /*11500*/  STL.64 [R1+0x370], R134 ;  /* 0x0003708601007387 */ /* 0x0003e80000100a00 */
[----:B------:R-:W4:Y:S04]  /*11510*/  LDL.LU.64 R212, [R1+0x158] ;  /* 0x0001580001d47983 */ /* 0x000f280000300a00 */
[----:B------:R-:W-:Y:S04]  /*11520*/  LDGSTS.E [R247+0x13900], desc[UR24][R166.64], !P5 ;  /* 0x13900000a6f77fae */ /* 0x000fe8000e921858 */
[----:B------:R-:W-:Y:S04]  /*11530*/  LDGSTS.E [R247+0x13a00], desc[UR24][R158.64], !P5 ;  /* 0x13a000009ef77fae */ /* 0x000fe8000e921858 */
[----:B------:R-:W-:Y:S04]  /*11540*/  LDGSTS.E [R247+0x13b00], desc[UR24][R150.64], !P5 ;  /* 0x13b0000096f77fae */ /* 0x000fe8000e921858 */
[----:B------:R-:W-:Y:S04]  /*11550*/  LDGSTS.E [R247+0x13c00], desc[UR24][R142.64], !P5 ;  /* 0x13c000008ef77fae */ /* 0x000fe8000e921858 */
[----:B------:R-:W-:Y:S01]  /*11560*/  LDGSTS.E [R247+0x13d00], desc[UR24][R134.64], !P5 ;  /* 0x13d0000086f77fae */ /* 0x000fe2000e921858 */
[----:B--2---:R-:W-:-:S04]  /*11570*/  IMAD.WIDE R126, R0, 0x4, R126 ;  /* 0x00000004007e7825 */ /* 0x004fc800078e027e */
[C---:B---3--:R-:W-:Y:S01]  /*11580*/  IMAD.WIDE R118, R0.reuse, 0x4, R118 ;  /* 0x0000000400767825 */ /* 0x048fe200078e0276 */
[----:B------:R2:W-:Y:S04]  /*11590*/  STL.64 [R1+0x3b0], R126 ;  /* 0x0003b07e01007387 */ /* 0x0005e80000100a00 */
[----:B------:R3:W-:Y:S01]  /*115a0*/  STL.64 [R1+0x3c8], R118 ;  /* 0x0003c87601007387 */ /* 0x0007e20000100a00 */
[----:B------:R-:W-:-:S03]  /*115b0*/  IMAD.WIDE R102, R0, 0x4, R102 ;  /* 0x0000000400667825 */ /* 0x000fc600078e0266 */
[----:B------:R-:W2:Y:S04]  /*115c0*/  LDL.LU.64 R196, [R1+0x150] ;  /* 0x0001500001c47983 */ /* 0x000ea80000300a00 */
[----:B------:R3:W-:Y:S01]  /*115d0*/  STL.64 [R1+0x3f8], R102 ;  /* 0x0003f86601007387 */ /* 0x0007e20000100a00 */
[----:B------:R-:W-:-:S03]  /*115e0*/  IMAD.WIDE R94, R0, 0x4, R94 ;  /* 0x00000004005e7825 */ /* 0x000fc600078e025e */
[----:B------:R-:W3:Y:S01]  /*115f0*/  LDL.LU.64 R188, [R1+0x148] ;  /* 0x0001480001bc7983 */ /* 0x000ee20000300a00 */
[----:B------:R-:W-:-:S03]  /*11600*/  IMAD.WIDE R86, R0, 0x4, R86 ;  /* 0x0000000400567825 */ /* 0x000fc600078e0256 */
[----:B------:R1:W-:Y:S01]  /*11610*/  STL.64 [R1+0x400], R94 ;  /* 0x0004005e01007387 */ /* 0x0003e20000100a00 */
[----:B------:R-:W-:-:S03]  /*11620*/  IMAD.WIDE R78, R0, 0x4, R78 ;  /* 0x00000004004e7825 */ /* 0x000fc600078e024e */
[----:B------:R1:W-:Y:S04]  /*11630*/  STL.64 [R1+0x408], R86 ;  /* 0x0004085601007387 */ /* 0x0003e80000100a00 */
[----:B------:R-:W3:Y:S01]  /*11640*/  LDL.LU.64 R180, [R1+0x140] ;  /* 0x0001400001b47983 */ /* 0x000ee20000300a00 */
[----:B------:R-:W-:-:S03]  /*11650*/  IMAD.WIDE R70, R0, 0x4, R70 ;  /* 0x0000000400467825 */ /* 0x000fc600078e0246 */
[----:B------:R1:W-:Y:S04]  /*11660*/  STL.64 [R1+0x410], R78 ;  /* 0x0004104e01007387 */ /* 0x0003e80000100a00 */
[----:B------:R-:W3:Y:S01]  /*11670*/  LDL.LU.64 R100, [R1+0x138] ;  /* 0x0001380001647983 */ /* 0x000ee20000300a00 */
[----:B------:R-:W-:-:S03]  /*11680*/  IMAD.WIDE R62, R0, 0x4, R62 ;  /* 0x00000004003e7825 */ /* 0x000fc600078e023e */
[----:B------:R1:W-:Y:S01]  /*11690*/  STL.64 [R1+0x418], R70 ;  /* 0x0004184601007387 */ /* 0x0003e20000100a00 */
[----:B------:R-:W-:-:S03]  /*116a0*/  IMAD.WIDE R54, R0, 0x4, R54 ;  /* 0x0000000400367825 */ /* 0x000fc600078e0236 */
[----:B------:R1:W-:Y:S04]  /*116b0*/  STL.64 [R1+0x420], R62 ;  /* 0x0004203e01007387 */ /* 0x0003e80000100a00 */
[----:B------:R-:W3:Y:S04]  /*116c0*/  LDL.LU.64 R92, [R1+0x130] ;  /* 0x00013000015c7983 */ /* 0x000ee80000300a00 */
[----:B------:R1:W-:Y:S04]  /*116d0*/  STL.64 [R1+0x428], R54 ;  /* 0x0004283601007387 */ /* 0x0003e80000100a00 */
[----:B------:R-:W3:Y:S04]  /*116e0*/  LDL.LU.64 R76, [R1+0x128] ;  /* 0x00012800014c7983 */ /* 0x000ee80000300a00 */
        /* <DEDUP_REMOVED lines=8> */
[----:B-----5:R-:W-:-:S03]  /*11770*/  IMAD.WIDE R38, R0, 0x4, R38 ;  /* 0x0000000400267825 */ /* 0x020fc600078e0226 */
[----:B------:R-:W-:Y:S04]  /*11780*/  LDGSTS.E [R247+0x15e00], desc[UR24][R62.64], !P3 ;  /* 0x15e000003ef77fae */ /* 0x000fe8000d921858 */
[----:B------:R5:W-:Y:S04]  /*11790*/  STL.64 [R1+0x1a8], R38 ;  /* 0x0001a82601007387 */ /* 0x000be80000100a00 */
[----:B------:R-:W-:Y:S01]  /*117a0*/  LDGSTS.E [R247+0x15f00], desc[UR24][R54.64], !P3 ;  /* 0x15f0000036f77fae */ /* 0x000fe2000d921858 */
[----:B----4-:R-:W-:-:S03]  /*117b0*/  IMAD.WIDE R30, R0, 0x4, R30 ;  /* 0x00000004001e7825 */ /* 0x010fc600078e021e */
[----:B------:R-:W-:Y:S01]  /*117c0*/  LDGSTS.E [R247+0x17800], desc[UR24][R46.64], !P2 ;  /* 0x178000002ef77fae */ /* 0x000fe2000d121858 */
[----:B------:R-:W-:-:S03]  /*117d0*/  IMAD.WIDE R22, R0, 0x4, R22 ;  /* 0x0000000400167825 */ /* 0x000fc600078e0216 */
[----:B------:R4:W-:Y:S04]  /*117e0*/  STL.64 [R1+0x1a0], R30 ;  /* 0x0001a01e01007387 */ /* 0x0009e80000100a00 */
[----:B------:R-:W5:Y:S01]  /*117f0*/  LDL.LU.64 R36, [R1+0x120] ;  /* 0x0001200001247983 */ /* 0x000f620000300a00 */
[----:B------:R-:W-:-:S03]  /*11800*/  IMAD.WIDE R14, R0, 0x4, R14 ;  /* 0x00000004000e7825 */ /* 0x000fc600078e020e */
[----:B------:R-:W4:Y:S01]  /*11810*/  LDL.LU.64 R164, [R1+0x118] ;  /* 0x0001180001a47983 */ /* 0x000f220000300a00 */
[----:B------:R-:W-:-:S03]  /*11820*/  IMAD.WIDE R6, R0, 0x4, R6 ;  /* 0x0000000400067825 */ /* 0x000fc600078e0206 */
[----:B------:R1:W-:Y:S04]  /*11830*/  STL.64 [R1+0x4b8], R22 ;  /* 0x0004b81601007387 */ /* 0x0003e80000100a00 */
[----:B------:R-:W4:Y:S04]  /*11840*/  LDL.LU.64 R156, [R1+0x110] ;  /* 0x00011000019c7983 */ /* 0x000f280000300a00 */
[----:B------:R-:W4:Y:S01]  /*11850*/  LDL.LU.64 R148, [R1+0x108] ;  /* 0x0001080001947983 */ /* 0x000f220000300a00 */
[----:B------:R-:W-:-:S03]  /*11860*/  IMAD.WIDE R220, R0, 0x4, R220 ;  /* 0x0000000400dc7825 */ /* 0x000fc600078e02dc */
[----:B------:R1:W-:Y:S04]  /*11870*/  STL.64 [R1+0x4c0], R14 ;  /* 0x0004c00e01007387 */ /* 0x0003e80000100a00 */
[----:B------:R-:W4:Y:S01]  /*11880*/  LDL.LU.64 R140, [R1+0x100] ;  /* 0x00010000018c7983 */ /* 0x000f220000300a00 */
[----:B------:R-:W-:-:S03]  /*11890*/  IMAD.WIDE R212, R0, 0x4, R212 ;  /* 0x0000000400d47825 */ /* 0x000fc600078e02d4 */
[----:B------:R-:W4:Y:S04]  /*118a0*/  LDL.LU.64 R132, [R1+0xf8] ;  /* 0x0000f80001847983 */ /* 0x000f280000300a00 */
[----:B------:R1:W-:Y:S04]  /*118b0*/  STL.64 [R1+0x4c8], R6 ;  /* 0x0004c80601007387 */ /* 0x0003e80000100a00 */
[----:B------:R-:W4:Y:S04]  /*118c0*/  LDL.LU.64 R124, [R1+0xf0] ;  /* 0x0000f000017c7983 */ /* 0x000f280000300a00 */
[----:B------:R-:W4:Y:S04]  /*118d0*/  LDL.LU.64 R116, [R1+0xe8] ;  /* 0x0000e80001747983 */ /* 0x000f280000300a00 */
[----:B------:R1:W-:Y:S04]  /*118e0*/  STL.64 [R1+0x4d0], R220 ;  /* 0x0004d0dc01007387 */ /* 0x0003e80000100a00 */
[----:B------:R-:W4:Y:S04]  /*118f0*/  LDL.LU.64 R20, [R1+0xe0] ;  /* 0x0000e00001147983 */ /* 0x000f280000300a00 */
[----:B------:R-:W4:Y:S04]  /*11900*/  LDL.LU.64 R12, [R1+0xd8] ;  /* 0x0000d800010c7983 */ /* 0x000f280000300a00 */
[----:B------:R1:W-:Y:S04]  /*11910*/  STL.64 [R1+0x4d8], R212 ;  /* 0x0004d8d401007387 */ /* 0x0003e80000100a00 */
[----:B------:R-:W4:Y:S04]  /*11920*/  LDL.LU.64 R226, [R1+0xd0] ;  /* 0x0000d00001e27983 */ /* 0x000f280000300a00 */
        /* <DEDUP_REMOVED lines=8> */
[----:B--2---:R-:W-:-:S05]  /*119b0*/  IMAD.WIDE R196, R0, 0x4, R196 ;  /* 0x0000000400c47825 */ /* 0x004fca00078e02c4 */
[----:B------:R-:W-:Y:S01]  /*119c0*/  LDGSTS.E [R247+0x19900], desc[UR24][R196.64], !P1 ;  /* 0x19900000c4f77fae */ /* 0x000fe2000c921858 */
[----:B---3--:R-:W-:-:S05]  /*119d0*/  IMAD.WIDE R188, R0, 0x4, R188 ;  /* 0x0000000400bc7825 */ /* 0x008fca00078e02bc */
[----:B------:R-:W-:Y:S01]  /*119e0*/  LDGSTS.E [R247+0x19a00], desc[UR24][R188.64], !P1 ;  /* 0x19a00000bcf77fae */ /* 0x000fe2000c921858 */
[----:B------:R-:W-:-:S03]  /*119f0*/  IMAD.WIDE R60, R0, 0x4, R100 ;  /* 0x00000004003c7825 */ /* 0x000fc600078e0264 */
[----:B------:R-:W2:Y:S04]  /*11a00*/  LDL.LU.64 R100, [R1+0xc8] ;  /* 0x0000c80001647983 */ /* 0x000ea80000300a00 */
[----:B------:R3:W-:Y:S01]  /*11a10*/  STL.64 [R1+0x578], R196 ;  /* 0x000578c401007387 */ /* 0x0007e20000100a00 */
[----:B------:R-:W-:-:S03]  /*11a20*/  IMAD.WIDE R52, R0, 0x4, R92 ;  /* 0x0000000400347825 */ /* 0x000fc600078e025c */
[----:B------:R-:W3:Y:S04]  /*11a30*/  LDL.LU.64 R92, [R1+0xc0] ;  /* 0x0000c000015c7983 */ /* 0x000ee80000300a00 */
[----:B------:R-:W3:Y:S01]  /*11a40*/  LDL.LU.64 R84, [R1+0xb8] ;  /* 0x0000b80001547983 */ /* 0x000ee20000300a00 */
[----:B------:R-:W-:-:S03]  /*11a50*/  IMAD.WIDE R44, R0, 0x4, R76 ;  /* 0x00000004002c7825 */ /* 0x000fc600078e024c */
[----:B------:R1:W-:Y:S04]  /*11a60*/  STL.64 [R1+0x580], R188 ;  /* 0x000580bc01007387 */ /* 0x0003e80000100a00 */
[----:B------:R-:W3:Y:S04]  /*11a70*/  LDL.LU.64 R76, [R1+0xb0] ;  /* 0x0000b000014c7983 */ /* 0x000ee80000300a00 */
[----:B------:R-:W3:Y:S01]  /*11a80*/  LDL.LU.64 R28, [R1+0xa8] ;  /* 0x0000a800011c7983 */ /* 0x000ee20000300a00 */
[----:B------:R-:W-:-:S05]  /*11a90*/  IMAD.WIDE R180, R0, 0x4, R180 ;  /* 0x0000000400b47825 */ /* 0x000fca00078e02b4 */
[----:B------:R1:W-:Y:S04]  /*11aa0*/  STL.64 [R1+0x588], R180 ;  /* 0x000588b401007387 */ /* 0x0003e80000100a00 */
[----:B------:R1:W-:Y:S04]  /*11ab0*/  STL.64 [R1+0x590], R60 ;  /* 0x0005903c01007387 */ /* 0x0003e80000100a00 */
[----:B------:R1:W-:Y:S04]  /*11ac0*/  STL.64 [R1+0x598], R52 ;  /* 0x0005983401007387 */ /* 0x0003e80000100a00 */
[----:B------:R1:W-:Y:S04]  /*11ad0*/  STL.64 [R1+0x5a0], R44 ;  /* 0x0005a02c01007387 */ /* 0x0003e80000100a00 */
[----:B------:R-:W-:Y:S04]  /*11ae0*/  LDGSTS.E [R247+0x19b00], desc[UR24][R180.64], !P1 ;  /* 0x19b00000b4f77fae */ /* 0x000fe8000c921858 */
[----:B------:R-:W-:Y:S04]  /*11af0*/  LDGSTS.E [R247+0x19c00], desc[UR24][R60.64], !P1 ;  /* 0x19c000003cf77fae */ /* 0x000fe8000c921858 */
[----:B------:R-:W-:Y:S04]  /*11b00*/  LDGSTS.E [R247+0x19d00], desc[UR24][R52.64], !P1 ;  /* 0x19d0000034f77fae */ /* 0x000fe8000c921858 */
[----:B------:R-:W-:Y:S01]  /*11b10*/  LDGSTS.E [R247+0x19e00], desc[UR24][R44.64], !P1 ;  /* 0x19e000002cf77fae */ /* 0x000fe2000c921858 */
[----:B-----5:R-:W-:-:S04]  /*11b20*/  IMAD.WIDE R36, R0, 0x4, R36 ;  /* 0x0000000400247825 */ /* 0x020fc800078e0224 */
[C---:B----4-:R-:W-:Y:S01]  /*11b30*/  IMAD.WIDE R164, R0.reuse, 0x4, R164 ;  /* 0x0000000400a47825 */ /* 0x050fe200078e02a4 */
        /* <DEDUP_REMOVED lines=18> */
[----:B------:R5:W-:Y:S04]  /*11c60*/  STL.64 [R1+0x780], R12 ;  /* 0x0007800c01007387 */ /* 0x000be80000100a00 */
[----:B------:R5:W-:Y:S04]  /*11c70*/  STL.64 [R1+0x788], R226 ;  /* 0x000788e201007387 */ /* 0x000be80000100a00 */
[----:B------:R-:W-:Y:S01]  /*11c80*/  LDGSTS.E [R247+0x19f00], desc[UR24][R36.64], !P1 ;  /* 0x19f0000024f77fae */ /* 0x000fe2000c921858 */
[----:B------:R-:W-:-:S03]  /*11c90*/  ISETP.GE.U32.AND P6, PT, R5, 0x7fffffa5, PT ;  /* 0x7fffffa50500780c */ /* 0x000fc60003fc6070 */
[----:B------:R-:W-:Y:S01]  /*11ca0*/  LDGSTS.E [R247+0x1b800], desc[UR24][R172.64], !P4 ;  /* 0x1b800000acf77fae */ /* 0x000fe2000e121858 */
[----:B------:R-:W-:-:S03]  /*11cb0*/  PLOP3.LUT P5, PT, PT, PT, UP1, 0x80, 0x0 ;  /* 0x000000000000781c */ /* 0x000fc60003faf018 */
[----:B------:R-:W-:Y:S01]  /*11cc0*/  LDGSTS.E [R247+0x1b900], desc[UR24][R164.64], !P4 ;  /* 0x1b900000a4f77fae */ /* 0x000fe2000e121858 */
[----:B------:R-:W-:-:S03]  /*11cd0*/  PLOP3.LUT P3, PT, PT, PT, UP1, 0x80, 0x0 ;  /* 0x000000000000781c */ /* 0x000fc60003f6f018 */
[----:B------:R-:W-:Y:S04]  /*11ce0*/  LDGSTS.E [R247+0x1ba00], desc[UR24][R156.64], !P4 ;  /* 0x1ba000009cf77fae */ /* 0x000fe8000e121858 */
[----:B------:R-:W-:Y:S04]  /*11cf0*/  LDGSTS.E [R247+0x1bb00], desc[UR24][R148.64], !P4 ;  /* 0x1bb0000094f77fae */ /* 0x000fe8000e121858 */
[----:B------:R-:W-:Y:S04]  /*11d00*/  LDGSTS.E [R247+0x1bc00], desc[UR24][R140.64], !P4 ;  /* 0x1bc000008cf77fae */ /* 0x000fe8000e121858 */
[----:B------:R-:W-:Y:S04]  /*11d10*/  LDGSTS.E [R247+0x1bd00], desc[UR24][R132.64], !P4 ;  /* 0x1bd0000084f77fae */ /* 0x000fe8000e121858 */
[----:B------:R-:W-:Y:S04]  /*11d20*/  LDGSTS.E [R247+0x1be00], desc[UR24][R124.64], !P4 ;  /* 0x1be000007cf77fae */ /* 0x000fe8000e121858 */
[----:B------:R-:W-:Y:S04]  /*11d30*/  LDGSTS.E [R247+0x1bf00], desc[UR24][R116.64], !P4 ;  /* 0x1bf0000074f77fae */ /* 0x000fe8000e121858 */
[----:B------:R-:W-:Y:S01]  /*11d40*/  LDGSTS.E [R247+0x1d800], desc[UR24][R108.64], !P6 ;  /* 0x1d8000006cf77fae */ /* 0x000fe2000f121858 */
[----:B------:R-:W-:-:S03]  /*11d50*/  PLOP3.LUT P2, PT, PT, PT, UP1, 0x80, 0x0 ;  /* 0x000000000000781c */ /* 0x000fc60003f4f018 */
[----:B------:R-:W-:Y:S04]  /*11d60*/  LDGSTS.E [R247+0x1d900], desc[UR24][R20.64], !P6 ;  /* 0x1d90000014f77fae */ /* 0x000fe8000f121858 */
[----:B------:R-:W-:Y:S01]  /*11d70*/  LDGSTS.E [R247+0x1da00], desc[UR24][R12.64], !P6 ;  /* 0x1da000000cf77fae */ /* 0x000fe2000f121858 */
[----:B--2---:R-:W-:-:S03]  /*11d80*/  IMAD.WIDE R100, R0, 0x4, R100 ;  /* 0x0000000400647825 */ /* 0x004fc600078e0264 */
[----:B------:R-:W-:Y:S04]  /*11d90*/  LDGSTS.E [R247+0x1db00], desc[UR24][R226.64], !P6 ;  /* 0x1db00000e2f77fae */ /* 0x000fe8000f121858 */
[----:B------:R2:W-:Y:S01]  /*11da0*/  STL.64 [R1+0x790], R100 ;  /* 0x0007906401007387 */ /* 0x0005e20000100a00 */
[----:B---3--:R-:W-:-:S03]  /*11db0*/  IMAD.WIDE R92, R0, 0x4, R92 ;  /* 0x00000004005c7825 */ /* 0x008fc600078e025c */
[----:B------:R-:W-:Y:S01]  /*11dc0*/  LDGSTS.E [R247+0x1dc00], desc[UR24][R100.64], !P6 ;  /* 0x1dc0000064f77fae */ /* 0x000fe2000f121858 */
[----:B------:R-:W-:-:S03]  /*11dd0*/  IMAD.WIDE R84, R0, 0x4, R84 ;  /* 0x0000000400547825 */ /* 0x000fc600078e0254 */
[----:B------:R3:W-:Y:S04]  /*11de0*/  STL.64 [R1+0x798], R92 ;  /* 0x0007985c01007387 */ /* 0x0007e80000100a00 */
[----:B------:R-:W3:Y:S01]  /*11df0*/  LDL.LU.64 R174, [R1+0x3c40] ;  /* 0x003c400001ae7983 */ /* 0x000ee20000300a00 */
[----:B------:R-:W-:-:S03]  /*11e00*/  IMAD.WIDE R76, R0, 0x4, R76 ;  /* 0x00000004004c7825 */ /* 0x000fc600078e024c */
[----:B------:R3:W-:Y:S01]  /*11e10*/  STL.64 [R1+0x7a0], R84 ;  /* 0x0007a05401007387 */ /* 0x0007e20000100a00 */
[----:B------:R-:W-:-:S03]  /*11e20*/  IMAD.WIDE R28, R0, 0x4, R28 ;  /* 0x00000004001c7825 */ /* 0x000fc600078e021c */
[----:B------:R-:W3:Y:S04]  /*11e30*/  LDL.LU.64 R166, [R1+0x3c38] ;  /* 0x003c380001a67983 */ /* 0x000ee80000300a00 */
[----:B------:R3:W-:Y:S04]  /*11e40*/  STL.64 [R1+0x7a8], R76 ;  /* 0x0007a84c01007387 */ /* 0x0007e80000100a00 */
[----:B------:R-:W3:Y:S04]  /*11e50*/  LDL.LU.64 R158, [R1+0x3c30] ;  /* 0x003c3000019e7983 */ /* 0x000ee80000300a00 */
[----:B------:R3:W-:Y:S04]  /*11e60*/  STL.64 [R1+0xaa8], R28 ;  /* 0x000aa81c01007387 */ /* 0x0007e80000100a00 */
[----:B-1----:R-:W3:Y:S04]  /*11e70*/  LDL.LU.64 R150, [R1+0x3c28] ;  /* 0x003c280001967983 */ /* 0x002ee80000300a00 */
[----:B------:R-:W3:Y:S04]  /*11e80*/  LDL.LU.64 R142, [R1+0x3c20] ;  /* 0x003c2000018e7983 */ /* 0x000ee80000300a00 */
        /* <DEDUP_REMOVED lines=26> */
[----:B----4-:R-:W4:Y:S04]  /*12030*/  LDL.LU.64 R36, [R1+0x88] ;  /* 0x0000880001247983 */ /* 0x010f280000300a00 */
[----:B------:R-:W4:Y:S04]  /*12040*/  LDL.LU.64 R172, [R1+0x3b60] ;  /* 0x003b600001ac7983 */ /* 0x000f280000300a00 */
[----:B-----5:R-:W5:Y:S04]  /*12050*/  LDL.LU.64 R164, [R1+0x3b58] ;  /* 0x003b580001a47983 */ /* 0x020f680000300a00 */
[----:B------:R-:W5:Y:S04]  /*12060*/  LDL.LU.64 R156, [R1+0x3b50] ;  /* 0x003b5000019c7983 */ /* 0x000f680000300a00 */
[----:B------:R-:W5:Y:S04]  /*12070*/  LDL.LU.64 R148, [R1+0x3b48] ;  /* 0x003b480001947983 */ /* 0x000f680000300a00 */
[----:B------:R-:W5:Y:S04]  /*12080*/  LDL.LU.64 R140, [R1+0x3b40] ;  /* 0x003b4000018c7983 */ /* 0x000f680000300a00 */
[----:B------:R-:W5:Y:S04]  /*12090*/  LDL.LU.64 R132, [R1+0x3b38] ;  /* 0x003b380001847983 */ /* 0x000f680000300a00 */
[----:B------:R-:W5:Y:S04]  /*120a0*/  LDL.LU.64 R124, [R1+0x3b30] ;  /* 0x003b3000017c7983 */ /* 0x000f680000300a00 */
[----:B------:R-:W5:Y:S04]  /*120b0*/  LDL.LU.64 R116, [R1+0x3b28] ;  /* 0x003b280001747983 */ /* 0x000f680000300a00 */
[----:B------:R-:W5:Y:S04]  /*120c0*/  LDL.LU.64 R108, [R1+0x3b20] ;  /* 0x003b2000016c7983 */ /* 0x000f680000300a00 */
[----:B------:R-:W5:Y:S01]  /*120d0*/  LDL.LU.64 R20, [R1+0x80] ;  /* 0x0000800001147983 */ /* 0x000f620000300a00 */
[----:B------:R-:W-:-:S03]  /*120e0*/  PLOP3.LUT P1, PT, PT, PT, UP1, 0x80, 0x0 ;  /* 0x000000000000781c */ /* 0x000fc60003f2f018 */
[----:B------:R-:W5:Y:S01]  /*120f0*/  LDL.LU.64 R12, [R1+0x60] ;  /* 0x00006000010c7983 */ /* 0x000f620000300a00 */
[----:B------:R-:W-:-:S03]  /*12100*/  IMAD.SHL.U32 R5, R245, 0x20, RZ ;  /* 0x00000020f5057824 */ /* 0x000fc600078e00ff */
[----:B------:R-:W5:Y:S01]  /*12110*/  LDL.LU.64 R226, [R1] ;  /* 0x0000000001e27983 */ /* 0x000f620000300a00 */
[----:B------:R-:W-:-:S03]  /*12120*/  PLOP3.LUT P4, PT, PT, PT, UP1, 0x80, 0x0 ;  /* 0x000000000000781c */ /* 0x000fc60003f8f018 */
[----:B--2---:R-:W2:Y:S04]  /*12130*/  LDL.LU.64 R100, [R1+0x3b18] ;  /* 0x003b180001647983 */ /* 0x004ea80000300a00 */
[----:B------:R-:W-:Y:S04]  /*12140*/  LDGSTS.E [R247+0x1dd00], desc[UR24][R92.64], !P6 ;  /* 0x1dd000005cf77fae */ /* 0x000fe8000f121858 */
[----:B------:R-:W-:Y:S04]  /*12150*/  LDGSTS.E [R247+0x1de00], desc[UR24][R84.64], !P6 ;  /* 0x1de0000054f77fae */ /* 0x000fe8000f121858 */
[----:B------:R-:W-:Y:S01]  /*12160*/  LDGSTS.E [R247+0x1df00], desc[UR24][R76.64], !P6 ;  /* 0x1df000004cf77fae */ /* 0x000fe2000f121858 */
[----:B------:R-:W-:-:S03]  /*12170*/  PLOP3.LUT P6, PT, PT, PT, UP1, 0x80, 0x0 ;  /* 0x000000000000781c */ /* 0x000fc60003fcf018 */
[----:B---3--:R-:W3:Y:S04]  /*12180*/  LDL.LU.64 R92, [R1+0x3b10] ;  /* 0x003b1000015c7983 */ /* 0x008ee80000300a00 */
[----:B------:R-:W3:Y:S04]  /*12190*/  LDL.LU.64 R84, [R1+0x3b08] ;  /* 0x003b080001547983 */ /* 0x000ee80000300a00 */
[----:B------:R-:W3:Y:S04]  /*121a0*/  LDL.LU.64 R76, [R1+0x3b00] ;  /* 0x003b0000014c7983 */ /* 0x000ee80000300a00 */
[----:B------:R-:W-:Y:S01]  /*121b0*/  LDGSTS.E [R247+0x1f800], desc[UR24][R68.64], !P5 ;  /* 0x1f80000044f77fae */ /* 0x000fe2000e921858 */
[----:B------:R-:W-:-:S03]  /*121c0*/  PLOP3.LUT P5, PT, PT, PT, UP1, 0x80, 0x0 ;  /* 0x000000000000781c */ /* 0x000fc60003faf018 */
[----:B------:R1:W-:Y:S01]  /*121d0*/  LDGSTS.E [R247+0x1f900], desc[UR24][R28.64], !P3 ;  /* 0x1f9000001cf77fae */ /* 0x0003e2000d921858 */
[----:B------:R-:W-:Y:S01]  /*121e0*/  PLOP3.LUT P3, PT, PT, PT, UP1, 0x80, 0x0 ;  /* 0x000000000000781c */ /* 0x000fe20003f6f018 */
[C---:B------:R-:W-:Y:S02]  /*121f0*/  IMAD.WIDE R248, R0.reuse, 0x4, R248 ;  /* 0x0000000400f87825 */ /* 0x040fe400078e02f8 */
[----:B------:R-:W3:Y:S04]  /*12200*/  LDL.LU.64 R68, [R1+0x3af8] ;  /* 0x003af80001447983 */ /* 0x000ee80000300a00 */
[----:B------:R-:W2:Y:S01]  /*12210*/  LDL.LU.64 R244, [R1+0x20] ;  /* 0x0000200001f47983 */ /* 0x000ea20000300a00 */
[----:B-1----:R-:W-:-:S03]  /*12220*/  IMAD.WIDE R28, R0, 0x4, R250 ;  /* 0x00000004001c7825 */ /* 0x002fc600078e02fa */
[----:B------:R-:W-:Y:S01]  /*12230*/  STL [R1+0x4e8], R5 ;  /* 0x0004e80501007387 */ /* 0x000fe20000100800 */
[----:B------:R-:W-:-:S04]  /*12240*/  IMAD.WIDE R60, R0, 0x4, R60 ;  /* 0x00000004003c7825 */ /* 0x000fc800078e023c */
[C---:B------:R-:W-:Y:S01]  /*12250*/  IMAD.WIDE R52, R0.reuse, 0x4, R52 ;  /* 0x0000000400347825 */ /* 0x040fe200078e0234 */
[----:B------:R1:W-:Y:S03]  /*12260*/  STL.64 [R1+0xa98], R60 ;  /* 0x000a983c01007387 */ /* 0x0003e60000100a00 */
[C---:B------:R-:W-:Y:S01]  /*12270*/  IMAD.WIDE R44, R0.reuse, 0x4, R44 ;  /* 0x00000004002c7825 */ /* 0x040fe200078e022c */
[----:B------:R1:W-:Y:S03]  /*12280*/  STL.64 [R1+0xa90], R52 ;  /* 0x000a903401007387 */ /* 0x0003e60000100a00 */
[----:B----4-:R-:W-:Y:S01]  /*12290*/  IMAD.WIDE R36, R0, 0x4, R36 ;  /* 0x0000000400247825 */ /* 0x010fe200078e0224 */
[----:B------:R-:W4:Y:S04]  /*122a0*/  LDL.LU.64 R250, [R1+0x40] ;  /* 0x0000400001fa7983 */ /* 0x000f280000300a00 */
[----:B------:R1:W-:Y:S04]  /*122b0*/  STL.64 [R1+0xa88], R44 ;  /* 0x000a882c01007387 */ /* 0x0003e80000100a00 */
[----:B------:R-:W3:Y:S04]  /*122c0*/  LDL.LU R0, [R1+0x3af0] ;  /* 0x003af00001007983 */ /* 0x000ee80000300800 */
[----:B------:R5:W-:Y:S04]  /*122d0*/  STL.64 [R1+0xa80], R36 ;  /* 0x000a802401007387 */ /* 0x000be80000100a00 */
[----:B------:R-:W-:Y:S04]  /*122e0*/  LDGSTS.E [R247+0x1fa00], desc[UR24][R60.64], !P2 ;  /* 0x1fa000003cf77fae */ /* 0x000fe8000d121858 */
[----:B------:R-:W-:Y:S04]  /*122f0*/  LDGSTS.E [R247+0x1fb00], desc[UR24][R52.64], !P1 ;  /* 0x1fb0000034f77fae */ /* 0x000fe8000c921858 */
[----:B------:R-:W-:Y:S04]  /*12300*/  LDGSTS.E [R247+0x1fc00], desc[UR24][R44.64], !P4 ;  /* 0x1fc000002cf77fae */ /* 0x000fe8000e121858 */
[----:B-1----:R-:W3:Y:S04]  /*12310*/  LDL.LU.64 R60, [R1+0x3ae8] ;  /* 0x003ae800013c7983 */ /* 0x002ee80000300a00 */
[----:B------:R1:W-:Y:S04]  /*12320*/  STL.64 [R1+0xa78], R28 ;  /* 0x000a781c01007387 */ /* 0x0003e80000100a00 */
[----:B------:R-:W3:Y:S04]  /*12330*/  LDL.LU.64 R52, [R1+0x3ae0] ;  /* 0x003ae00001347983 */ /* 0x000ee80000300a00 */
[----:B------:R-:W3:Y:S04]  /*12340*/  LDL.LU.64 R44, [R1+0x3ad8] ;  /* 0x003ad800012c7983 */ /* 0x000ee80000300a00 */
[----:B------:R2:W-:Y:S04]  /*12350*/  STL.64 [R1+0xa70], R248 ;  /* 0x000a70f801007387 */ /* 0x0005e80000100a00 */
[----:B------:R-:W-:Y:S04]  /*12360*/  LDGSTS.E [R247+0x1fd00], desc[UR24][R36.64], !P6 ;  /* 0x1fd0000024f77fae */ /* 0x000fe8000f121858 */
[----:B------:R-:W-:Y:S04]  /*12370*/  LDGSTS.E [R247+0x1fe00], desc[UR24][R28.64], !P5 ;  /* 0x1fe000001cf77fae */ /* 0x000fe8000e921858 */
[----:B------:R2:W-:Y:S04]  /*12380*/  LDGSTS.E [R247+0x1ff00], desc[UR24][R248.64], !P3 ;  /* 0x1ff00000f8f77fae */ /* 0x0005e8000d921858 */
[----:B-----5:R-:W5:Y:S04]  /*12390*/  LDL.LU.64 R36, [R1+0x3ad0] ;  /* 0x003ad00001247983 */ /* 0x020f680000300a00 */
[----:B-1----:R-:W5:Y:S04]  /*123a0*/  LDL.LU.64 R28, [R1+0x3ac8] ;  /* 0x003ac800011c7983 */ /* 0x002f680000300a00 */
[----:B------:R-:W2:Y:S04]  /*123b0*/  LDL R247, [R1+0x4e8] ;  /* 0x0004e80001f77983 */ /* 0x000ea80000100800 */
[----:B------:R-:W-:Y:S04]  /*123c0*/  STL [R1+0xf70], RZ ;  /* 0x000f70ff01007387 */ /* 0x000fe80000100800 */
[----:B------:R-:W-:Y:S04]  /*123d0*/  STL [R1+0xf74], RZ ;  /* 0x000f74ff01007387 */ /* 0x000fe80000100800 */
[----:B------:R-:W0:Y:S01]  /*123e0*/  LDGDEPBAR ;  /* 0x00000000000079af */ /* 0x000e220000000000 */
[----:B--2---:R-:W-:-:S04]  /*123f0*/  IMAD.WIDE R20, R247, 0x4, R20 ;  /* 0x00000004f7147825 */ /* 0x004fc800078e0214 */
[C---:B------:R-:W-:Y:S01]  /*12400*/  IMAD.WIDE R12, R247.reuse, 0x4, R12 ;  /* 0x00000004f70c7825 */ /* 0x040fe200078e020c */
[----:B------:R1:W-:Y:S03]  /*12410*/  STL.64 [R1+0xa60], R20 ;  /* 0x000a601401007387 */ /* 0x0003e60000100a00 */
[C---:B----4-:R-:W-:Y:S01]  /*12420*/  IMAD.WIDE R250, R247.reuse, 0x4, R250 ;  /* 0x00000004f7fa7825 */ /* 0x050fe200078e02fa */
[----:B------:R2:W-:Y:S03]  /*12430*/  STL.64 [R1+0xab0], R12 ;  /* 0x000ab00c01007387 */ /* 0x0005e60000100a00 */
        /* <DEDUP_REMOVED lines=11> */
[----:B------:R-:W-:Y:S03]  /*124f0*/  STL.64 [R1+0xb40], R202 ;  /* 0x000b40ca01007387 */ /* 0x000fe60000100a00 */
[C---:B------:R-:W-:Y:S01]  /*12500*/  IMAD.WIDE R186, R247.reuse, 0x4, R186 ;  /* 0x00000004f7ba7825 */ /* 0x040fe200078e02ba */
[----:B------:R-:W-:Y:S03]  /*12510*/  STL.64 [R1+0xb58], R194 ;  /* 0x000b58c201007387 */ /* 0x000fe60000100a00 */
[C---:B------:R-:W-:Y:S01]  /*12520*/  IMAD.WIDE R178, R247.reuse, 0x4, R178 ;  /* 0x00000004f7b27825 */ /* 0x040fe200078e02b2 */
[----:B------:R-:W-:Y:S03]  /*12530*/  STL.64 [R1+0xb70], R186 ;  /* 0x000b70ba01007387 */ /* 0x000fe60000100a00 */
[C---:B------:R-:W-:Y:S01]  /*12540*/  IMAD.WIDE R170, R247.reuse, 0x4, R170 ;  /* 0x00000004f7aa7825 */ /* 0x040fe200078e02aa */
[----:B------:R-:W-:Y:S03]  /*12550*/  STL.64 [R1+0xb88], R178 ;  /* 0x000b88b201007387 */ /* 0x000fe60000100a00 */
[C---:B------:R-:W-:Y:S01]  /*12560*/  IMAD.WIDE R162, R247.reuse, 0x4, R162 ;  /* 0x00000004f7a27825 */ /* 0x040fe200078e02a2 */
[----:B------:R5:W-:Y:S03]  /*12570*/  STL.64 [R1+0xb98], R170 ;  /* 0x000b98aa01007387 */ /* 0x000be60000100a00 */
[C---:B------:R-:W-:Y:S01]  /*12580*/  IMAD.WIDE R154, R247.reuse, 0x4, R154 ;  /* 0x00000004f79a7825 */ /* 0x040fe200078e029a */
[----:B------:R-:W-:Y:S03]  /*12590*/  STL.64 [R1+0xba8], R162 ;  /* 0x000ba8a201007387 */ /* 0x000fe60000100a00 */
        /* <DEDUP_REMOVED lines=35> */
[----:B------:R-:W-:Y:S04]  /*127d0*/  LDGSTS.E [R4+0x28000], desc[UR24][R20.64], P0 ;  /* 0x2800000014047fae */ /* 0x000fe80008121858 */
[----:B------:R-:W-:Y:S04]  /*127e0*/  LDGSTS.E [R4+0x28400], desc[UR24][R12.64], P0 ;  /* 0x284000000c047fae */ /* 0x000fe80008121858 */
[----:B------:R-:W-:Y:S04]  /*127f0*/  LDGSTS.E [R4+0x28800], desc[UR24][R250.64], P0 ;  /* 0x28800000fa047fae */ /* 0x000fe80008121858 */
[----:B-1----:R-:W5:Y:S04]  /*12800*/  LDL.LU.64 R20, [R1+0x3ac0] ;  /* 0x003ac00001147983 */ /* 0x002f680000300a00 */
[----:B------:R1:W-:Y:S04]  /*12810*/  STL.64 [R1+0x2158], R18 ;  /* 0x0021581201007387 */ /* 0x0003e80000100a00 */
[----:B--2---:R-:W2:Y:S04]  /*12820*/  LDL.LU.64 R12, [R1+0x3ab8] ;  /* 0x003ab800010c7983 */ /* 0x004ea80000300a00 */
[----:B------:R1:W-:Y:S04]  /*12830*/  STL.64 [R1+0x2260], R10 ;  /* 0x0022600a01007387 */ /* 0x0003e80000100a00 */
[----:B------:R-:W-:Y:S04]  /*12840*/  LDGSTS.E [R4+0x28c00], desc[UR24][R248.64], P0 ;  /* 0x28c00000f8047fae */ /* 0x000fe80008121858 */
[----:B------:R-:W2:Y:S04]  /*12850*/  LDL.LU.64 R218, [R1+0x78] ;  /* 0x0000780001da7983 */ /* 0x000ea80000300a00 */
[----:B------:R-:W-:Y:S04]  /*12860*/  LDGSTS.E [R4+0x29000], desc[UR24][R244.64], P0 ;  /* 0x29000000f4047fae */ /* 0x000fe80008121858 */
[----:B----4-:R-:W4:Y:S04]  /*12870*/  LDL.LU.64 R248, [R1+0x58] ;  /* 0x0000580001f87983 */ /* 0x010f280000300a00 */
[----:B------:R-:W2:Y:S04]  /*12880*/  LDL.LU.64 R250, [R1+0x38] ;  /* 0x0000380001fa7983 */ /* 0x000ea80000300a00 */
[----:B---3--:R-:W3:Y:S04]  /*12890*/  LDL.LU.64 R244, [R1+0x18] ;  /* 0x0000180001f47983 */ /* 0x008ee80000300a00 */
[----:B------:R-:W-:Y:S04]  /*128a0*/  LDGSTS.E [R4+0x29400], desc[UR24][R226.64], P0 ;  /* 0x29400000e2047fae */ /* 0x000fe80008121858 */
[----:B------:R-:W-:Y:S04]  /*128b0*/  LDGSTS.E [R4+0x29800], desc[UR24][R210.64], P0 ;  /* 0x29800000d2047fae */ /* 0x000fe80008121858 */
[----:B------:R-:W-:Y:S04]  /*128c0*/  LDGSTS.E [R4+0x29c00], desc[UR24][R202.64], P0 ;  /* 0x29c00000ca047fae */ /* 0x000fe80008121858 */
[----:B------:R-:W-:Y:S04]  /*128d0*/  LDGSTS.E [R4+0x2a000], desc[UR24][R194.64], P0 ;  /* 0x2a000000c2047fae */ /* 0x000fe80008121858 */
[----:B------:R-:W-:Y:S04]  /*128e0*/  LDGSTS.E [R4+0x2a400], desc[UR24][R186.64], P0 ;  /* 0x2a400000ba047fae */ /* 0x000fe80008121858 */
[----:B------:R-:W-:Y:S04]  /*128f0*/  LDGSTS.E [R4+0x2a800], desc[UR24][R178.64], P0 ;  /* 0x2a800000b2047fae */ /* 0x000fe80008121858 */
[----:B------:R1:W-:Y:S04]  /*12900*/  LDGSTS.E [R4+0x2ac00], desc[UR24][R170.64], P0 ;  /* 0x2ac00000aa047fae */ /* 0x0003e80008121858 */
[----:B------:R-:W-:Y:S04]  /*12910*/  LDGSTS.E [R4+0x2b000], desc[UR24][R162.64], P0 ;  /* 0x2b000000a2047fae */ /* 0x000fe80008121858 */
[----:B------:R-:W-:Y:S04]  /*12920*/  LDGSTS.E [R4+0x2b400], desc[UR24][R154.64], P0 ;  /* 0x2b4000009a047fae */ /* 0x000fe80008121858 */
[----:B-----5:R-:W5:Y:S04]  /*12930*/  LDL.LU.64 R226, [R1+0x3ab0] ;  /* 0x003ab00001e27983 */ /* 0x020f680000300a00 */
[----:B------:R4:W-:Y:S04]  /*12940*/  LDGSTS.E [R4+0x2b800], desc[UR24][R146.64], P0 ;  /* 0x2b80000092047fae */ /* 0x0009e80008121858 */
[----:B------:R-:W5:Y:S04]  /*12950*/  LDL.LU.64 R210, [R1+0x70] ;  /* 0x0000700001d27983 */ /* 0x000f680000300a00 */
[----:B------:R2:W-:Y:S04]  /*12960*/  LDGSTS.E [R4+0x2bc00], desc[UR24][R138.64], P0 ;  /* 0x2bc000008a047fae */ /* 0x0005e80008121858 */
        /* <DEDUP_REMOVED lines=11> */
[----:B------:R3:W-:Y:S01]  /*12a20*/  LDGSTS.E [R4+0x2ec00], desc[UR24][R42.64], P0 ;  /* 0x2ec000002a047fae */ /* 0x0007e20008121858 */
[----:B------:R-:W-:-:S03]  /*12a30*/  IMAD.WIDE R224, R247, 0x4, R224 ;  /* 0x00000004f7e07825 */ /* 0x000fc600078e02e0 */
[----:B------:R3:W-:Y:S01]  /*12a40*/  LDGSTS.E [R4+0x2f000], desc[UR24][R34.64], P0 ;  /* 0x2f00000022047fae */ /* 0x0007e20008121858 */
[----:B------:R-:W-:-:S03]  /*12a50*/  IMAD.WIDE R216, R247, 0x4, R216 ;  /* 0x00000004f7d87825 */ /* 0x000fc600078e02d8 */
[----:B------:R3:W-:Y:S01]  /*12a60*/  LDGSTS.E [R4+0x2f400], desc[UR24][R26.64], P0 ;  /* 0x2f4000001a047fae */ /* 0x0007e20008121858 */
[----:B------:R-:W-:-:S03]  /*12a70*/  IMAD.WIDE R208, R247, 0x4, R208 ;  /* 0x00000004f7d07825 */ /* 0x000fc600078e02d0 */
[----:B------:R3:W-:Y:S01]  /*12a80*/  LDGSTS.E [R4+0x2f800], desc[UR24][R18.64], P0 ;  /* 0x2f80000012047fae */ /* 0x0007e20008121858 */
[----:B-1----:R-:W-:-:S03]  /*12a90*/  IMAD.WIDE R170, R247, 0x4, R176 ;  /* 0x00000004f7aa7825 */ /* 0x002fc600078e02b0 */
[----:B------:R1:W-:Y:S01]  /*12aa0*/  LDGSTS.E [R4+0x2fc00], desc[UR24][R10.64], P0 ;  /* 0x2fc000000a047fae */ /* 0x0003e20008121858 */
[----:B----4-:R-:W-:-:S03]  /*12ab0*/  IMAD.WIDE R146, R247, 0x4, R248 ;  /* 0x00000004f7927825 */ /* 0x010fc600078e02f8 */
[----:B------:R-:W4:Y:S01]  /*12ac0*/  LDL.LU.64 R248, [R1+0x50] ;  /* 0x0000500001f87983 */ /* 0x000f220000300a00 */
[----:B--2---:R-:W-:-:S03]  /*12ad0*/  IMAD.WIDE R154, R247, 0x4, R250 ;  /* 0x00000004f79a7825 */ /* 0x004fc600078e02fa */
[----:B------:R-:W2:Y:S01]  /*12ae0*/  LDL.LU.64 R250, [R1+0x30] ;  /* 0x0000300001fa7983 */ /* 0x000ea20000300a00 */
[----:B------:R-:W-:-:S04]  /*12af0*/  IMAD.WIDE R138, R247, 0x4, R218 ;  /* 0x00000004f78a7825 */ /* 0x000fc800078e02da */
[C---:B---3--:R-:W-:Y:S01]  /*12b00*/  IMAD.WIDE R162, R247.reuse, 0x4, R244 ;  /* 0x00000004f7a27825 */ /* 0x048fe200078e02f4 */
[----:B------:R-:W-:Y:S03]  /*12b10*/  LDGSTS.E [R3+0x28100], desc[UR24][R138.64], P0 ;  /* 0x281000008a037fae */ /* 0x000fe60008121858 */
[C---:B------:R-:W-:Y:S01]  /*12b20*/  IMAD.WIDE R178, R247.reuse, 0x4, R200 ;  /* 0x00000004f7b27825 */ /* 0x040fe200078e02c8 */
        /* <DEDUP_REMOVED lines=8> */
[----:B------:R-:W3:Y:S03]  /*12bb0*/  LDL.LU.64 R244, [R1+0x10] ;  /* 0x0000100001f47983 */ /* 0x000ee60000300a00 */
[C---:B------:R-:W-:Y:S01]  /*12bc0*/  IMAD.WIDE R152, R247.reuse, 0x4, R152 ;  /* 0x00000004f7987825 */ /* 0x040fe200078e0298 */
[----:B------:R-:W-:Y:S03]  /*12bd0*/  LDGSTS.E [R3+0x29500], desc[UR24][R216.64], P0 ;  /* 0x29500000d8037fae */ /* 0x000fe60008121858 */
[C---:B------:R-:W-:Y:S01]  /*12be0*/  IMAD.WIDE R144, R247.reuse, 0x4, R144 ;  /* 0x00000004f7907825 */ /* 0x040fe200078e0290 */
[----:B------:R-:W-:Y:S03]  /*12bf0*/  STL.64 [R1+0xa50], R170 ;  /* 0x000a50aa01007387 */ /* 0x000fe60000100a00 */
[C---:B------:R-:W-:Y:S01]  /*12c00*/  IMAD.WIDE R130, R247.reuse, 0x4, R136 ;  /* 0x00000004f7827825 */ /* 0x040fe200078e0288 */
[----:B------:R-:W-:Y:S03]  /*12c10*/  LDGSTS.E [R3+0x29900], desc[UR24][R208.64], P0 ;  /* 0x29900000d0037fae */ /* 0x000fe60008121858 */
[C---:B------:R-:W-:Y:S01]  /*12c20*/  IMAD.WIDE R122, R247.reuse, 0x4, R128 ;  /* 0x00000004f77a7825 */ /* 0x040fe200078e0280 */
[----:B------:R-:W-:Y:S03]  /*12c30*/  STL.64 [R1+0xa68], R168 ;  /* 0x000a68a801007387 */ /* 0x000fe60000100a00 */
[C---:B------:R-:W-:Y:S01]  /*12c40*/  IMAD.WIDE R114, R247.reuse, 0x4, R120 ;  /* 0x00000004f7727825 */ /* 0x040fe200078e0278 */
[----:B------:R-:W-:Y:S03]  /*12c50*/  LDGSTS.E [R3+0x29d00], desc[UR24][R178.64], P0 ;  /* 0x29d00000b2037fae */ /* 0x000fe60008121858 */
[C---:B------:R-:W-:Y:S01]  /*12c60*/  IMAD.WIDE R106, R247.reuse, 0x4, R112 ;  /* 0x00000004f76a7825 */ /* 0x040fe200078e0270 */
[----:B------:R-:W-:Y:S04]  /*12c70*/  STL.64 [R1+0xab8], R160 ;  /* 0x000ab8a001007387 */ /* 0x000fe80000100a00 */
[----:B------:R-:W-:Y:S01]  /*12c80*/  LDGSTS.E [R3+0x2a100], desc[UR24][R192.64], P0 ;  /* 0x2a100000c0037fae */ /* 0x000fe20008121858 */
[----:B------:R-:W-:-:S03]  /*12c90*/  IMAD.WIDE R98, R247, 0x4, R104 ;  /* 0x00000004f7627825 */ /* 0x000fc600078e0268 */
[----:B------:R-:W-:Y:S01]  /*12ca0*/  STL.64 [R1+0xad0], R152 ;  /* 0x000ad09801007387 */ /* 0x000fe20000100a00 */
[----:B------:R-:W-:-:S03]  /*12cb0*/  IMAD.WIDE R90, R247, 0x4, R96 ;  /* 0x00000004f75a7825 */ /* 0x000fc600078e0260 */
[----:B------:R-:W-:Y:S01]  /*12cc0*/  LDGSTS.E [R3+0x2a500], desc[UR24][R218.64], P0 ;  /* 0x2a500000da037fae */ /* 0x000fe20008121858 */
[----:B------:R-:W-:-:S03]  /*12cd0*/  IMAD.WIDE R82, R247, 0x4, R88 ;  /* 0x00000004f7527825 */ /* 0x000fc600078e0258 */
[----:B------:R-:W-:Y:S01]  /*12ce0*/  STL.64 [R1+0xae8], R144 ;  /* 0x000ae89001007387 */ /* 0x000fe20000100a00 */
[----:B------:R-:W-:-:S03]  /*12cf0*/  IMAD.WIDE R74, R247, 0x4, R80 ;  /* 0x00000004f74a7825 */ /* 0x000fc600078e0250 */
[----:B------:R-:W-:Y:S01]  /*12d00*/  LDGSTS.E [R3+0x2a900], desc[UR24][R170.64], P0 ;  /* 0x2a900000aa037fae */ /* 0x000fe20008121858 */
[----:B------:R-:W-:-:S03]  /*12d10*/  IMAD.WIDE R66, R247, 0x4, R72 ;  /* 0x00000004f7427825 */ /* 0x000fc600078e0248 */
[----:B------:R-:W-:Y:S04]  /*12d20*/  STL.64 [R1+0xb00], R130 ;  /* 0x000b008201007387 */ /* 0x000fe80000100a00 */
        /* <DEDUP_REMOVED lines=19> */
[----:B-1----:R-:W-:-:S03]  /*12e60*/  IMAD.WIDE R10, R247, 0x4, R16 ;  /* 0x00000004f70a7825 */ /* 0x002fc600078e0210 */
[----:B------:R-:W-:Y:S04]  /*12e70*/  STL.64 [R1+0xba0], R74 ;  /* 0x000ba04a01007387 */ /* 0x000fe80000100a00 */
[----:B------:R-:W-:Y:S01]  /*12e80*/  LDGSTS.E [R3+0x2c900], desc[UR24][R106.64], P0 ;  /* 0x2c9000006a037fae */ /* 0x000fe20008121858 */
[----:B------:R-:W-:-:S03]  /*12e90*/  IMAD.WIDE R4, R247, 0x4, R8 ;  /* 0x00000004f7047825 */ /* 0x000fc600078e0208 */
[----:B------:R-:W-:Y:S04]  /*12ea0*/  STL.64 [R1+0xbb0], R66 ;  /* 0x000bb04201007387 */ /* 0x000fe80000100a00 */
[----:B------:R-:W-:Y:S04]  /*12eb0*/  LDGSTS.E [R3+0x2cd00], desc[UR24][R98.64], P0 ;  /* 0x2cd0000062037fae */ /* 0x000fe80008121858 */
[----:B------:R5:W-:Y:S04]  /*12ec0*/  STL.64 [R1+0xbc0], R58 ;  /* 0x000bc03a01007387 */ /* 0x000be80000100a00 */
[----:B------:R-:W-:Y:S04]  /*12ed0*/  LDGSTS.E [R3+0x2d100], desc[UR24][R90.64], P0 ;  /* 0x2d1000005a037fae */ /* 0x000fe80008121858 */
[----:B------:R-:W-:Y:S04]  /*12ee0*/  STL.64 [R1+0xbd0], R50 ;  /* 0x000bd03201007387 */ /* 0x000fe80000100a00 */
[----:B------:R-:W-:Y:S04]  /*12ef0*/  LDGSTS.E [R3+0x2d500], desc[UR24][R82.64], P0 ;  /* 0x2d50000052037fae */ /* 0x000fe80008121858 */
[----:B------:R1:W-:Y:S04]  /*12f00*/  STL.64 [R1+0xc08], R42 ;  /* 0x000c082a01007387 */ /* 0x0003e80000100a00 */
[----:B------:R-:W-:Y:S04]  /*12f10*/  LDGSTS.E [R3+0x2d900], desc[UR24][R74.64], P0 ;  /* 0x2d9000004a037fae */ /* 0x000fe80008121858 */
[----:B------:R1:W-:Y:S04]  /*12f20*/  STL.64 [R1+0xed8], R34 ;  /* 0x000ed82201007387 */ /* 0x0003e80000100a00 */
[----:B------:R-:W-:Y:S04]  /*12f30*/  LDGSTS.E [R3+0x2dd00], desc[UR24][R66.64], P0 ;  /* 0x2dd0000042037fae */ /* 0x000fe80008121858 */
[----:B------:R1:W-:Y:S04]  /*12f40*/  STL.64 [R1+0xf58], R26 ;  /* 0x000f581a01007387 */ /* 0x0003e80000100a00 */
[----:B------:R5:W-:Y:S01]  /*12f50*/  LDGSTS.E [R3+0x2e100], desc[UR24][R58.64], P0 ;  /* 0x2e1000003a037fae */ /* 0x000be20008121858 */
[----:B------:R-:W-:-:S03]  /*12f60*/  IMAD.WIDE R40, R247, 0x4, R78 ;  /* 0x00000004f7287825 */ /* 0x000fc600078e024e */
[----:B------:R1:W-:Y:S04]  /*12f70*/  STL.64 [R1+0x13b8], R18 ;  /* 0x0013b81201007387 */ /* 0x0003e80000100a00 */
[----:B------:R-:W-:Y:S04]  /*12f80*/  LDGSTS.E [R3+0x2e500], desc[UR24][R50.64], P0 ;  /* 0x2e50000032037fae */ /* 0x000fe80008121858 */
[----:B------:R1:W-:Y:S01]  /*12f90*/  STL.64 [R1+0x2088], R10 ;  /* 0x0020880a01007387 */ /* 0x0003e20000100a00 */
[----:B-----5:R-:W-:-:S03]  /*12fa0*/  IMAD.WIDE R58, R247, 0x4, R210 ;  /* 0x00000004f73a7825 */ /* 0x020fc600078e02d2 */
[----:B------:R1:W-:Y:S01]  /*12fb0*/  LDGSTS.E [R3+0x2e900], desc[UR24][R42.64], P0 ;  /* 0x2e9000002a037fae */ /* 0x0003e20008121858 */
[----:B------:R-:W-:-:S03]  /*12fc0*/  IMAD.WIDE R32, R247, 0x4, R62 ;  /* 0x00000004f7207825 */ /* 0x000fc600078e023e */
[----:B------:R5:W-:Y:S04]  /*12fd0*/  STL.64 [R1+0x2108], R4 ;  /* 0x0021080401007387 */ /* 0x000be80000100a00 */
[----:B------:R5:W-:Y:S01]  /*12fe0*/  LDGSTS.E [R3+0x2ed00], desc[UR24][R34.64], P0 ;  /* 0x2ed0000022037fae */ /* 0x000be20008121858 */
[----:B-1----:R-:W-:-:S03]  /*12ff0*/  IMAD.WIDE R42, R247, 0x4, R86 ;  /* 0x00000004f72a7825 */ /* 0x002fc600078e0256 */
[----:B------:R-:W3:Y:S04]  /*13000*/  LDL.LU.64 R202, [R1+0x68] ;  /* 0x0000680001ca7983 */ /* 0x000ee80000300a00 */
[----:B------:R-:W3:Y:S01]  /*13010*/  LDL.LU.64 R210, [R1+0x48] ;  /* 0x0000480001d27983 */ /* 0x000ee20000300a00 */
[----:B-----5:R-:W-:-:S03]  /*13020*/  IMAD.WIDE R34, R247, 0x4, R70 ;  /* 0x00000004f7227825 */ /* 0x020fc600078e0246 */
[----:B------:R1:W-:Y:S01]  /*13030*/  LDGSTS.E [R3+0x2f100], desc[UR24][R26.64], P0 ;  /* 0x2f1000001a037fae */ /* 0x0003e20008121858 */
[----:B------:R-:W-:-:S03]  /*13040*/  IMAD.WIDE R24, R247, 0x4, R46 ;  /* 0x00000004f7187825 */ /* 0x000fc600078e022e */
[----:B------:R5:W-:Y:S01]  /*13050*/  LDGSTS.E [R3+0x2f500], desc[UR24][R18.64], P0 ;  /* 0x2f50000012037fae */ /* 0x000be20008121858 */
[----:B------:R-:W-:-:S03]  /*13060*/  IMAD.WIDE R16, R247, 0x4, R30 ;  /* 0x00000004f7107825 */ /* 0x000fc600078e021e */
[----:B------:R5:W-:Y:S01]  /*13070*/  LDGSTS.E [R3+0x2f900], desc[UR24][R10.64], P0 ;  /* 0x2f9000000a037fae */ /* 0x000be20008121858 */
[----:B-1----:R-:W-:-:S03]  /*13080*/  IMAD.WIDE R26, R247, 0x4, R54 ;  /* 0x00000004f71a7825 */ /* 0x002fc600078e0236 */
[----:B------:R1:W-:Y:S01]  /*13090*/  LDGSTS.E [R3+0x2fd00], desc[UR24][R4.64], P0 ;  /* 0x2fd0000004037fae */ /* 0x0003e20008121858 */
[----:B-----5:R-:W-:-:S03]  /*130a0*/  IMAD.WIDE R18, R247, 0x4, R38 ;  /* 0x00000004f7127825 */ /* 0x020fc600078e0226 */
[----:B------:R-:W-:Y:S01]  /*130b0*/  LDGSTS.E [R2+0x28200], desc[UR24][R58.64], P0 ;  /* 0x282000003a027fae */ /* 0x000fe20008121858 */
[----:B------:R-:W-:-:S04]  /*130c0*/  IMAD.WIDE R10, R247, 0x4, R22 ;  /* 0x00000004f70a7825 */ /* 0x000fc800078e0216 */
[----:B------:R-:W-:-:S04]  /*130d0*/  IMAD.WIDE R8, R247, 0x4, R14 ;  /* 0x00000004f7087825 */ /* 0x000fc800078e020e */
[----:B-1----:R-:W-:-:S04]  /*130e0*/  IMAD.WIDE R4, R247, 0x4, R6 ;  /* 0x00000004f7047825 */ /* 0x002fc800078e0206 */
[C---:B----4-:R-:W-:Y:S02]  /*130f0*/  IMAD.WIDE R64, R247.reuse, 0x4, R248 ;  /* 0x00000004f7407825 */ /* 0x050fe400078e02f8 */
[----:B------:R-:W4:Y:S02]  /*13100*/  LDL.LU.64 R248, [R1+0x28] ;  /* 0x0000280001f87983 */ /* 0x000f240000300a00 */
[C---:B--2---:R-:W-:Y:S02]  /*13110*/  IMAD.WIDE R66, R247.reuse, 0x4, R250 ;  /* 0x00000004f7427825 */ /* 0x044fe400078e02fa */
[----:B------:R-:W2:Y:S04]  /*13120*/  LDL.LU.64 R250, [R1+0x8] ;  /* 0x0000080001fa7983 */ /* 0x000ea80000300a00 */
[----:B------:R-:W-:Y:S04]  /*13130*/  STL.64 [R1+0xa58], R42 ;  /* 0x000a582a01007387 */ /* 0x000fe80000100a00 */
[----:B------:R1:W-:Y:S04]  /*13140*/  STL.64 [R1+0xaa0], R40 ;  /* 0x000aa02801007387 */ /* 0x0003e80000100a00 */
        /* <DEDUP_REMOVED lines=8> */
[----:B------:R5:W-:Y:S04]  /*131d0*/  STL.64 [R1+0xb80], R4 ;  /* 0x000b800401007387 */ /* 0x000be80000100a00 */
[----:B------:R1:W-:Y:S04]  /*131e0*/  STL [R1+0xf78], RZ ;  /* 0x000f78ff01007387 */ /* 0x0003e80000100800 */
        /* <DEDUP_REMOVED lines=1757> */
[----:B------:R1:W-:Y:S04]  /*19fc0*/  STL [R1], RZ ;  /* 0x000000ff01007387 */ /* 0x0003e80000100800 */
        /* <DEDUP_REMOVED lines=117> */
[----:B------:R1:W-:Y:S01]  /*1a720*/  STL [R1+0xd28], RZ ;  /* 0x000d28ff01007387 */ /* 0x0003e20000100800 */
[----:B---3--:R-:W-:-:S03]  /*1a730*/  IMAD.WIDE R72, R247, 0x4, R244 ;  /* 0x00000004f7487825 */ /* 0x008fc600078e02f4 */
[----:B------:R3:W-:Y:S01]  /*1a740*/  STL [R1+0xd2c], RZ ;  /* 0x000d2cff01007387 */ /* 0x0007e20000100800 */
[----:B------:R-:W-:-:S03]  /*1a750*/  IMAD.WIDE R222, R247, 0x4, R222 ;  /* 0x00000004f7de7825 */ /* 0x000fc600078e02de */
        /* <DEDUP_REMOVED lines=10> */
[----:B------:R-:W-:Y:S04]  /*1a800*/  LDGSTS.E [R2+0x28600], desc[UR24][R64.64], P0 ;  /* 0x2860000040027fae */ /* 0x000fe80008121858 */
        /* <DEDUP_REMOVED lines=33> */
[----:B------:R3:W-:Y:S04]  /*1aa20*/  STL [R1+0xca0], RZ ;  /* 0x000ca0ff01007387 */ /* 0x0007e80000100800 */
        /* <DEDUP_REMOVED lines=18> */
[----:B------:R1:W-:Y:S04]  /*1ab50*/  LDGSTS.E [R2+0x2da00], desc[UR24][R40.64], P0 ;  /* 0x2da0000028027fae */ /* 0x0003e80008121858 */
[----:B------:R3:W-:Y:S04]  /*1ab60*/  STL [R1+0xc88], RZ ;  /* 0x000c88ff01007387 */ /* 0x0007e80000100800 */
[----:B------:R-:W-:Y:S04]  /*1ab70*/  LDGSTS.E [R2+0x2de00], desc[UR24][R34.64], P0 ;  /* 0x2de0000022027fae */ /* 0x000fe80008121858 */
[----:B------:R3:W-:Y:S01]  /*1ab80*/  STL [R1+0xc8c], RZ ;  /* 0x000c8cff01007387 */ /* 0x0007e20000100800 */
[----:B------:R-:W-:-:S03]  /*1ab90*/  IMAD.WIDE R46, R247, 0x4, R202 ;  /* 0x00000004f72e7825 */ /* 0x000fc600078e02ca */
[----:B------:R5:W-:Y:S04]  /*1aba0*/  LDGSTS.E [R2+0x2e200], desc[UR24][R32.64], P0 ;  /* 0x2e20000020027fae */ /* 0x000be80008121858 */
[----:B------:R3:W-:Y:S01]  /*1abb0*/  STL [R1+0xc70], RZ ;  /* 0x000c70ff01007387 */ /* 0x0007e20000100800 */
[----:B------:R-:W-:-:S03]  /*1abc0*/  IMAD.WIDE R48, R247, 0x4, R210 ;  /* 0x00000004f7307825 */ /* 0x000fc600078e02d2 */
[----:B------:R-:W-:Y:S04]  /*1abd0*/  LDGSTS.E [R2+0x2e600], desc[UR24][R26.64], P0 ;  /* 0x2e6000001a027fae */ /* 0x000fe80008121858 */
[----:B------:R3:W-:Y:S01]  /*1abe0*/  STL [R1+0xc74], RZ ;  /* 0x000c74ff01007387 */ /* 0x0007e20000100800 */
[----:B----4-:R-:W-:-:S03]  /*1abf0*/  IMAD.WIDE R50, R247, 0x4, R248 ;  /* 0x00000004f7327825 */ /* 0x010fc600078e02f8 */
[----:B------:R4:W-:Y:S04]  /*1ac00*/  LDGSTS.E [R2+0x2ea00], desc[UR24][R24.64], P0 ;  /* 0x2ea0000018027fae */ /* 0x0009e80008121858 */
[----:B------:R3:W-:Y:S01]  /*1ac10*/  STL [R1+0xc78], RZ ;  /* 0x000c78ff01007387 */ /* 0x0007e20000100800 */
[----:B--2---:R-:W-:-:S03]  /*1ac20*/  IMAD.WIDE R54, R247, 0x4, R250 ;  /* 0x00000004f7367825 */ /* 0x004fc600078e02fa */
        /* <DEDUP_REMOVED lines=8> */
[----:B------:R-:W-:-:S03]  /*1acb0*/  IMAD.WIDE R204, R247, 0x4, R204 ;  /* 0x00000004f7cc7825 */ /* 0x000fc600078e02cc */
[----:B------:R3:W-:Y:S04]  /*1acc0*/  LDGSTS.E [R2+0x2fa00], desc[UR24][R8.64], P0 ;  /* 0x2fa0000008027fae */ /* 0x0007e80008121858 */
        /* <DEDUP_REMOVED lines=75> */
[----:B------:R1:W-:Y:S04]  /*1b180*/  STL [R1+0xbfc], RZ ;  /* 0x000bfcff01007387 */ /* 0x0003e80000100800 */
        /* <DEDUP_REMOVED lines=9> */
[----:B------:R1:W-:Y:S04]  /*1b220*/  LDGSTS.E [R0+0x2f700], desc[UR24][R186.64], P0 ;  /* 0x2f700000ba007fae */ /* 0x0003e80008121858 */
[----:B------:R1:W-:Y:S04]  /*1b230*/  LDGSTS.E [R0+0x2fb00], desc[UR24][R210.64], P0 ;  /* 0x2fb00000d2007fae */ /* 0x0003e80008121858 */
[----:B------:R1:W-:Y:S01]  /*1b240*/  LDGSTS.E [R0+0x2ff00], desc[UR24][R226.64], P0 ;  /* 0x2ff00000e2007fae */ /* 0x0003e20008121858 */
[----:B------:R-:W-:-:S03]  /*1b250*/  PLOP3.LUT P0, PT, PT, PT, UP2, 0x40, 0x0 ;  /* 0x000000000000781c */ /* 0x000fc60003f0e828 */
[----:B------:R-:W0:Y:S01]  /*1b260*/  LDGDEPBAR ;  /* 0x00000000000079af */ /* 0x000e220000000000 */
[----:B------:R-:W-:Y:S02]  /*1b270*/  CS2R R116, SRZ ;  /* 0x0000000000747805 */ /* 0x000fe4000001ff00 */
[----:B------:R-:W-:Y:S02]  /*1b280*/  CS2R R118, SRZ ;  /* 0x0000000000767805 */ /* 0x000fe4000001ff00 */
[----:B------:R-:W-:Y:S02]  /*1b290*/  CS2R R112, SRZ ;  /* 0x0000000000707805 */ /* 0x000fe4000001ff00 */
[----:B------:R-:W-:Y:S02]  /*1b2a0*/  CS2R R114, SRZ ;  /* 0x0000000000727805 */ /* 0x000fe4000001ff00 */
[----:B------:R-:W-:Y:S02]  /*1b2b0*/  CS2R R200, SRZ ;  /* 0x0000000000c87805 */ /* 0x000fe4000001ff00 */
[----:B------:R-:W-:-:S02]  /*1b2c0*/  CS2R R202, SRZ ;  /* 0x0000000000ca7805 */ /* 0x000fc4000001ff00 */
        /* <DEDUP_REMOVED lines=10> */
[----:B-1----:R-:W-:Y:S02]  /*1b370*/  CS2R R40, SRZ ;  /* 0x0000000000287805 */ /* 0x002fe4000001ff00 */
[----:B------:R-:W-:-:S02]  /*1b380*/  CS2R R42, SRZ ;  /* 0x00000000002a7805 */ /* 0x000fc4000001ff00 */
[----:B------:R-:W-:Y:S02]  /*1b390*/  CS2R R36, SRZ ;  /* 0x0000000000247805 */ /* 0x000fe4000001ff00 */
[----:B------:R-:W-:Y:S02]  /*1b3a0*/  CS2R R38, SRZ ;  /* 0x0000000000267805 */ /* 0x000fe4000001ff00 */
[----:B-----5:R-:W-:Y:S02]  /*1b3b0*/  CS2R R32, SRZ ;  /* 0x0000000000207805 */ /* 0x020fe4000001ff00 */
        /* <DEDUP_REMOVED lines=13> */
[----:B----4-:R-:W-:Y:S02]  /*1b490*/  CS2R R24, SRZ ;  /* 0x0000000000187805 */ /* 0x010fe4000001ff00 */
[----:B------:R-:W-:-:S02]  /*1b4a0*/  CS2R R26, SRZ ;  /* 0x00000000001a7805 */ /* 0x000fc4000001ff00 */
[----:B------:R-:W-:Y:S02]  /*1b4b0*/  CS2R R20, SRZ ;  /* 0x0000000000147805 */ /* 0x000fe4000001ff00 */
[----:B------:R-:W-:Y:S02]  /*1b4c0*/  CS2R R22, SRZ ;  /* 0x0000000000167805 */ /* 0x000fe4000001ff00 */
[----:B--2---:R-:W-:Y:S02]  /*1b4d0*/  CS2R R16, SRZ ;  /* 0x0000000000107805 */ /* 0x004fe4000001ff00 */
[----:B------:R-:W-:Y:S02]  /*1b4e0*/  CS2R R18, SRZ ;  /* 0x0000000000127805 */ /* 0x000fe4000001ff00 */
[----:B------:R-:W-:Y:S02]  /*1b4f0*/  CS2R R12, SRZ ;  /* 0x00000000000c7805 */ /* 0x000fe4000001ff00 */
[----:B------:R-:W-:-:S02]  /*1b500*/  CS2R R14, SRZ ;  /* 0x00000000000e7805 */ /* 0x000fc4000001ff00 */
[----:B---3--:R-:W-:Y:S02]  /*1b510*/  CS2R R8, SRZ ;  /* 0x0000000000087805 */ /* 0x008fe4000001ff00 */
        /* <DEDUP_REMOVED lines=8> */
[----:B------:R-:W-:Y:S01]  /*1b5a0*/  CS2R R78, SRZ ;  /* 0x00000000004e7805 */ /* 0x000fe2000001ff00 */
[----:B------:R-:W-:Y:S06]  /*1b5b0*/  @P0 BRA `(.L_x_0) ;  /* 0x0000054c00c00947 */ /* 0x000fec0003800000 */
[----:B------:R-:W2:Y:S04]  /*1b5c0*/  LDL.LU.64 R4, [R1+0xa10] ;  /* 0x000a100001047983 */ /* 0x000ea80000300a00 */
[----:B------:R-:W3:Y:S04]  /*1b5d0*/  LDL.LU.64 R6, [R1+0xa18] ;  /* 0x000a180001067983 */ /* 0x000ee80000300a00 */
[----:B------:R-:W4:Y:S04]  /*1b5e0*/  LDL.LU.64 R84, [R1+0xa20] ;  /* 0x000a200001547983 */ /* 0x000f280000300a00 */
[----:B------:R-:W5:Y:S04]  /*1b5f0*/  LDL.LU.64 R86, [R1+0xa28] ;  /* 0x000a280001567983 */ /* 0x000f680000300a00 */
[----:B------:R-:W5:Y:S04]  /*1b600*/  LDL.LU.64 R80, [R1+0xa30] ;  /* 0x000a300001507983 */ /* 0x000f680000300a00 */
[----:B------:R-:W5:Y:S04]  /*1b610*/  LDL.LU.64 R82, [R1+0xa38] ;  /* 0x000a380001527983 */ /* 0x000f680000300a00 */
[----:B------:R-:W5:Y:S04]  /*1b620*/  LDL.LU.64 R76, [R1+0xa40] ;  /* 0x000a4000014c7983 */ /* 0x000f680000300a00 */
[----:B------:R-:W5:Y:S04]  /*1b630*/  LDL.LU.64 R78, [R1+0xa48] ;  /* 0x000a4800014e7983 */ /* 0x000f680000300a00 */
[----:B------:R-:W5:Y:S04]  /*1b640*/  LDL.LU.64 R2, [R1+0x3d0] ;  /* 0x0003d00001027983 */ /* 0x000f680000300a00 */
[----:B--2---:R-:W-:Y:S01]  /*1b650*/  STL [R1+0x3388], R4 ;  /* 0x0033880401007387 */ /* 0x004fe20000100800 */
[----:B------:R-:W-:-:S03]  /*1b660*/  IMAD.MOV.U32 R252, RZ, RZ, R5 ;  /* 0x000000fffffc7224 */ /* 0x000fc600078e0005 */
[----:B------:R-:W2:Y:S04]  /*1b670*/  LDL.LU.64 R16, [R1+0x3d8] ;  /* 0x0003d80001107983 */ /* 0x000ea80000300a00 */
[----:B---3--:R-:W-:Y:S04]  /*1b680*/  STL [R1+0x3390], R6 ;  /* 0x0033900601007387 */ /* 0x008fe80000100800 */
[----:B------:R-:W3:Y:S01]  /*1b690*/  LDL.LU.64 R18, [R1+0x3e0] ;  /* 0x0003e00001127983 */ /* 0x000ee20000300a00 */
[----:B------:R-:W-:-:S03]  /*1b6a0*/  IMAD.MOV.U32 R0, RZ, RZ, R7 ;  /* 0x000000ffff007224 */ /* 0x000fc600078e0007 */
[----:B------:R-:W3:Y:S04]  /*1b6b0*/  LDL.LU.64 R12, [R1+0x3e8] ;  /* 0x0003e800010c7983 */ /* 0x000ee80000300a00 */
[----:B------:R1:W-:Y:S04]  /*1b6c0*/  STL [R1+0x338c], R0 ;  /* 0x00338c0001007387 */ /* 0x0003e80000100800 */
[----:B----4-:R-:W-:Y:S04]  /*1b6d0*/  STL [R1+0x3398], R84 ;  /* 0x0033985401007387 */ /* 0x010fe80000100800 */
[----:B------:R-:W4:Y:S01]  /*1b6e0*/  LDL.LU.64 R14, [R1+0x3f0] ;  /* 0x0003f000010e7983 */ /* 0x000f220000300a00 */
[----:B-1----:R-:W-:-:S03]  /*1b6f0*/  IMAD.MOV.U32 R0, RZ, RZ, R85 ;  /* 0x000000ffff007224 */ /* 0x002fc600078e0055 */
[----:B------:R-:W4:Y:S04]  /*1b700*/  LDL.LU.64 R8, [R1+0x478] ;  /* 0x0004780001087983 */ /* 0x000f280000300a00 */
[----:B------:R1:W-:Y:S04]  /*1b710*/  STL [R1+0x3394], R0 ;  /* 0x0033940001007387 */ /* 0x0003e80000100800 */
[----:B-----5:R-:W-:Y:S04]  /*1b720*/  STL [R1+0x33a0], R86 ;  /* 0x0033a05601007387 */ /* 0x020fe80000100800 */
[----:B------:R-:W5:Y:S01]  /*1b730*/  LDL.LU.64 R10, [R1+0x490] ;  /* 0x00049000010a7983 */ /* 0x000f620000300a00 */
[----:B-1----:R-:W-:-:S03]  /*1b740*/  IMAD.MOV.U32 R0, RZ, RZ, R87 ;  /* 0x000000ffff007224 */ /* 0x002fc600078e0057 */
[----:B------:R-:W5:Y:S04]  /*1b750*/  LDL.LU.64 R4, [R1+0x498] ;  /* 0x0004980001047983 */ /* 0x000f680000300a00 */
[----:B------:R1:W-:Y:S04]  /*1b760*/  STL [R1+0x339c], R0 ;  /* 0x00339c0001007387 */ /* 0x0003e80000100800 */
[----:B------:R-:W-:Y:S04]  /*1b770*/  STL [R1+0x33a8], R80 ;  /* 0x0033a85001007387 */ /* 0x000fe80000100800 */
[----:B------:R-:W5:Y:S01]  /*1b780*/  LDL.LU.64 R6, [R1+0x378] ;  /* 0x0003780001067983 */ /* 0x000f620000300a00 */
[----:B-1----:R-:W-:-:S03]  /*1b790*/  IMAD.MOV.U32 R0, RZ, RZ, R81 ;  /* 0x000000ffff007224 */ /* 0x002fc600078e0051 */
[----:B------:R-:W5:Y:S04]  /*1b7a0*/  LDL.LU.64 R84, [R1+0x380] ;  /* 0x0003800001547983 */ /* 0x000f680000300a00 */
[----:B------:R1:W-:Y:S04]  /*1b7b0*/  STL [R1+0x33a4], R0 ;  /* 0x0033a40001007387 */ /* 0x0003e80000100800 */
[----:B------:R1:W-:Y:S04]  /*1b7c0*/  STL [R1+0x33b0], R82 ;  /* 0x0033b05201007387 */ /* 0x0003e80000100800 */
        /* <DEDUP_REMOVED lines=9> */
[----:B------:R1:W-:Y:S02]  /*1b860*/  STL [R1+0x33c0], R78 ;  /* 0x0033c04e01007387 */ /* 0x0003e40000100800 */
[----:B-1----:R-:W-:-:S02]  /*1b870*/  IMAD.MOV.U32 R0, RZ, RZ, R79 ;  /* 0x000000ffff007224 */ /* 0x002fc400078e004f */
[----:B------:R-:W5:Y:S04]  /*1b880*/  LDL.LU.64 R78, [R1+0x3a8] ;  /* 0x0003a800014e7983 */ /* 0x000f680000300a00 */
[----:B------:R1:W-:Y:S04]  /*1b890*/  STL [R1+0x33bc], R0 ;  /* 0x0033bc0001007387 */ /* 0x0003e80000100800 */
[----:B------:R1:W-:Y:S02]  /*1b8a0*/  STL [R1+0x33c8], R2 ;  /* 0x0033c80201007387 */ /* 0x0003e40000100800 */
[----:B-1----:R-:W-:-:S02]  /*1b8b0*/  IMAD.MOV.U32 R0, RZ, RZ, R3 ;  /* 0x000000ffff007224 */ /* 0x002fc400078e0003 */
[----:B------:R-:W5:Y:S04]  /*1b8c0*/  LDL.LU.64 R2, [R1+0x3c0] ;  /* 0x0003c00001027983 */ /* 0x000f680000300a00 */
[----:B------:R2:W-:Y:S02]  /*1b8d0*/  STL [R1+0x33c4], R0 ;  /* 0x0033c40001007387 */ /* 0x0005e40000100800 */
[----:B--2---:R-:W-:Y:S02]  /*1b8e0*/  IMAD.MOV.U32 R0, RZ, RZ, R17 ;  /* 0x000000ffff007224 */ /* 0x004fe400078e0011 */
[----:B------:R-:W-:Y:S04]  /*1b8f0*/  STL [R1+0x33d0], R16 ;  /* 0x0033d01001007387 */ /* 0x000fe80000100800 */
[----:B---3--:R-:W-:Y:S04]  /*1b900*/  STL [R1+0x33d8], R18 ;  /* 0x0033d81201007387 */ /* 0x008fe80000100800 */
[----:B------:R1:W-:Y:S04]  /*1b910*/  STL [R1+0x33cc], R0 ;  /* 0x0033cc0001007387 */ /* 0x0003e80000100800 */
[----:B------:R-:W-:Y:S01]  /*1b920*/  STL [R1+0x33e0], R12 ;  /* 0x0033e00c01007387 */ /* 0x000fe20000100800 */
[----:B-1----:R-:W-:-:S05]  /*1b930*/  IMAD.MOV.U32 R0, RZ, RZ, R19 ;  /* 0x000000ffff007224 */ /* 0x002fca00078e0013 */
[----:B------:R1:W-:Y:S04]  /*1b940*/  STL [R1+0x33d4], R0 ;  /* 0x0033d40001007387 */ /* 0x0003e80000100800 */
[----:B----4-:R-:W-:Y:S01]  /*1b950*/  STL [R1+0x33e8], R14 ;  /* 0x0033e80e01007387 */ /* 0x010fe20000100800 */
[----:B-1----:R-:W-:-:S05]  /*1b960*/  IMAD.MOV.U32 R0, RZ, RZ, R13 ;  /* 0x000000ffff007224 */ /* 0x002fca00078e000d */
[----:B------:R1:W-:Y:S04]  /*1b970*/  STL [R1+0x33dc], R0 ;  /* 0x0033dc0001007387 */ /* 0x0003e80000100800 */
[----:B------:R-:W-:Y:S01]  /*1b980*/  STL [R1+0x33f0], R8 ;  /* 0x0033f00801007387 */ /* 0x000fe20000100800 */
[----:B-1----:R-:W-:-:S05]  /*1b990*/  IMAD.MOV.U32 R0, RZ, RZ, R15 ;  /* 0x000000ffff007224 */ /* 0x002fca00078e000f */
[----:B------:R1:W-:Y:S04]  /*1b9a0*/  STL [R1+0x33e4], R0 ;  /* 0x0033e40001007387 */ /* 0x0003e80000100800 */
[----:B-----5:R-:W-:Y:S01]  /*1b9b0*/  STL [R1+0x33f8], R10 ;  /* 0x0033f80a01007387 */ /* 0x020fe20000100800 */
[----:B-1----:R-:W-:-:S05]  /*1b9c0*/  IMAD.MOV.U32 R0, RZ, RZ, R9 ;  /* 0x000000ffff007224 */ /* 0x002fca00078e0009 */
[----:B------:R1:W-:Y:S04]  /*1b9d0*/  STL [R1+0x33ec], R0 ;  /* 0x0033ec0001007387 */ /* 0x0003e80000100800 */
[----:B------:R-:W-:Y:S01]  /*1b9e0*/  STL [R1+0x3400], R4 ;  /* 0x0034000401007387 */ /* 0x000fe20000100800 */
        /* <DEDUP_REMOVED lines=20> */
[----:B------:R-:W2:Y:S01]  /*1bb30*/  LDL.LU.64 R82, [R1+0x770] ;  /* 0x0007700001527983 */ /* 0x000ea20000300a00 */
[----:B-1----:R-:W-:-:S05]  /*1bb40*/  IMAD.MOV.U32 R0, RZ, RZ, R77 ;  /* 0x000000ffff007224 */ /* 0x002fca00078e004d */
[----:B------:R1:W-:Y:S04]  /*1bb50*/  STL [R1+0x342c], R0 ;  /* 0x00342c0001007387 */ /* 0x0003e80000100800 */
[----:B------:R3:W-:Y:S01]  /*1bb60*/  STL [R1+0x3438], R78 ;  /* 0x0034384e01007387 */ /* 0x0007e20000100800 */
[----:B-1----:R-:W-:-:S03]  /*1bb70*/  IMAD.MOV.U32 R0, RZ, RZ, R79 ;  /* 0x000000ffff007224 */ /* 0x002fc600078e004f */
[----:B---3--:R-:W3:Y:S04]  /*1bb80*/  LDL.LU.64 R78, [R1+0x768] ;  /* 0x00076800014e7983 */ /* 0x008ee80000300a00 */
[----:B------:R1:W-:Y:S04]  /*1bb90*/  STL [R1+0x3434], R0 ;  /* 0x0034340001007387 */ /* 0x0003e80000100800 */
[----:B------:R4:W-:Y:S04]  /*1bba0*/  STL [R1+0x3440], R2 ;  /* 0x0034400201007387 */ /* 0x0009e80000100800 */
[----:B------:R-:W5:Y:S01]  /*1bbb0*/  LDL.LU.64 R6, [R1+0x760] ;  /* 0x0007600001067983 */ /* 0x000f620000300a00 */
[----:B-1----:R-:W-:-:S05]  /*1bbc0*/  IMAD.MOV.U32 R0, RZ, RZ, R3 ;  /* 0x000000ffff007224 */ /* 0x002fca00078e0003 */
[----:B------:R1:W-:Y:S04]  /*1bbd0*/  STL [R1+0x343c], R0 ;  /* 0x00343c0001007387 */ /* 0x0003e80000100800 */
[----:B------:R-:W-:Y:S04]  /*1bbe0*/  STL [R1+0x3448], R228 ;  /* 0x003448e401007387 */ /* 0x000fe80000100800 */
[----:B------:R-:W-:Y:S04]  /*1bbf0*/  STL [R1+0x3444], R229 ;  /* 0x003444e501007387 */ /* 0x000fe80000100800 */
[----:B------:R-:W5:Y:S04]  /*1bc00*/  LDL.LU.64 R8, [R1+0x758] ;  /* 0x0007580001087983 */ /* 0x000f680000300a00 */
        /* <DEDUP_REMOVED lines=17> */
[----:B----4-:R-:W4:Y:S04]  /*1bd20*/  LDL.LU.64 R2, [R1+0x540] ;  /* 0x0005400001027983 */ /* 0x010f280000300a00 */
[----:B------:R-:W-:Y:S04]  /*1bd30*/  STL [R1+0x3480], R242 ;  /* 0x003480f201007387 */ /* 0x000fe80000100800 */
[----:B------:R-:W-:Y:S04]  /*1bd40*/  STL [R1+0x347c], R243 ;  /* 0x00347cf301007387 */ /* 0x000fe80000100800 */
[----:B------:R-:W4:Y:S04]  /*1bd50*/  LDL.LU.64 R4, [R1+0x548] ;  /* 0x0005480001047983 */ /* 0x000f280000300a00 */
[----:B--2---:R2:W-:Y:S01]  /*1bd60*/  STL [R1+0x3488], R82 ;  /* 0x0034885201007387 */ /* 0x0045e20000100800 */
[----:B-1----:R-:W-:-:S03]  /*1bd70*/  IMAD.MOV.U32 R0, RZ, RZ, R83 ;  /* 0x000000ffff007224 */ /* 0x002fc600078e0053 */
[----:B--2---:R-:W2:Y:S04]  /*1bd80*/  LDL.LU.64 R82, [R1+0x550] ;  /* 0x0005500001527983 */ /* 0x004ea80000300a00 */
[----:B------:R1:W-:Y:S04]  /*1bd90*/  STL [R1+0x3484], R0 ;  /* 0x0034840001007387 */ /* 0x0003e80000100800 */
[----:B---3--:R3:W-:Y:S01]  /*1bda0*/  STL [R1+0x3490], R78 ;  /* 0x0034904e01007387 */ /* 0x0087e20000100800 */
[----:B-1----:R-:W-:-:S03]  /*1bdb0*/  IMAD.MOV.U32 R0, RZ, RZ, R79 ;  /* 0x000000ffff007224 */ /* 0x002fc600078e004f */
[----:B---3--:R-:W3:Y:S04]  /*1bdc0*/  LDL.LU.64 R78, [R1+0x558] ;  /* 0x00055800014e7983 */ /* 0x008ee80000300a00 */
[----:B------:R1:W-:Y:S04]  /*1bdd0*/  STL [R1+0x348c], R0 ;  /* 0x00348c0001007387 */ /* 0x0003e80000100800 */
[----:B-----5:R5:W-:Y:S01]  /*1bde0*/  STL [R1+0x3498], R6 ;  /* 0x0034980601007387 */ /* 0x020be20000100800 */
[----:B-1----:R-:W-:-:S03]  /*1bdf0*/  IMAD.MOV.U32 R0, RZ, RZ, R7 ;  /* 0x000000ffff007224 */ /* 0x002fc600078e0007 */
[----:B-----5:R-:W5:Y:S04]  /*1be00*/  LDL.LU.64 R6, [R1+0x560] ;  /* 0x0005600001067983 */ /* 0x020f680000300a00 */
        /* <DEDUP_REMOVED lines=17> */
[----:B------:R4:W-:Y:S01]  /*1bf20*/  STL [R1+0x34c0], R80 ;  /* 0x0034c05001007387 */ /* 0x0009e20000100800 */
[----:B-1----:R-:W-:-:S03]  /*1bf30*/  IMAD.MOV.U32 R0, RZ, RZ, R81 ;  /* 0x000000ffff007224 */ /* 0x002fc600078e0051 */
[----:B----4-:R-:W4:Y:S04]  /*1bf40*/  LDL.LU.64 R80, [R1+0x4a0] ;  /* 0x0004a00001507983 */ /* 0x010f280000300a00 */
[----:B------:R1:W-:Y:S04]  /*1bf50*/  STL [R1+0x34bc], R0 ;  /* 0x0034bc0001007387 */ /* 0x0003e80000100800 */
[----:B------:R1:W-:Y:S02]  /*1bf60*/  STL [R1+0x34c8], R76 ;  /* 0x0034c84c01007387 */ /* 0x0003e40000100800 */
[----:B-1----:R-:W-:-:S02]  /*1bf70*/  IMAD.MOV.U32 R0, RZ, RZ, R77 ;  /* 0x000000ffff007224 */ /* 0x002fc400078e004d */
[----:B------:R-:W4:Y:S04]  /*1bf80*/  LDL.LU.64 R76, [R1+0x4a8] ;  /* 0x0004a800014c7983 */ /* 0x000f280000300a00 */
        /* <DEDUP_REMOVED lines=37> */
[----:B----4-:R4:W-:Y:S01]  /*1c1e0*/  STL [R1+0x3518], R80 ;  /* 0x0035185001007387 */ /* 0x0109e20000100800 */
        /* <DEDUP_REMOVED lines=410> */
[----:B------:R2:W-:Y:S02]  /*1db90*/  STL [R1+0x3844], R0 ;  /* 0x0038440001007387 */ /* 0x0005e40000100800 */
[----:B--2---:R-:W-:Y:S02]  /*1dba0*/  IMAD.MOV.U32 R0, RZ, RZ, R83 ;  /* 0x000000ffff007224 */ /* 0x004fe400078e0053 */
[----:B------:R1:W-:Y:S04]  /*1dbb0*/  STL [R1+0x3850], R82 ;  /* 0x0038505201007387 */ /* 0x0003e80000100800 */
[----:B-1----:R-:W2:Y:S04]  /*1dbc0*/  LDL.LU.64 R82, [R1+0x970] ;  /* 0x0009700001527983 */ /* 0x002ea80000300a00 */
[----:B------:R3:W-:Y:S02]  /*1dbd0*/  STL [R1+0x384c], R0 ;  /* 0x00384c0001007387 */ /* 0x0007e40000100800 */
[----:B---3--:R-:W-:-:S02]  /*1dbe0*/  IMAD.MOV.U32 R0, RZ, RZ, R79 ;  /* 0x000000ffff007224 */ /* 0x008fc400078e004f */
[----:B------:R1:W-:Y:S04]  /*1dbf0*/  STL [R1+0x3858], R78 ;  /* 0x0038584e01007387 */ /* 0x0003e80000100800 */
[----:B-1----:R-:W3:Y:S04]  /*1dc00*/  LDL.LU.64 R78, [R1+0x978] ;  /* 0x00097800014e7983 */ /* 0x002ee80000300a00 */
[----:B------:R1:W-:Y:S04]  /*1dc10*/  STL [R1+0x3854], R0 ;  /* 0x0038540001007387 */ /* 0x0003e80000100800 */
[----:B-----5:R5:W-:Y:S01]  /*1dc20*/  STL [R1+0x3860], R6 ;  /* 0x0038600601007387 */ /* 0x020be20000100800 */
[----:B-1----:R-:W-:-:S03]  /*1dc30*/  IMAD.MOV.U32 R0, RZ, RZ, R7 ;  /* 0x000000ffff007224 */ /* 0x002fc600078e0007 */
[----:B-----5:R-:W5:Y:S04]  /*1dc40*/  LDL.LU.64 R6, [R1+0x980] ;  /* 0x0009800001067983 */ /* 0x020f680000300a00 */
[----:B------:R1:W-:Y:S04]  /*1dc50*/  STL [R1+0x385c], R0 ;  /* 0x00385c0001007387 */ /* 0x0003e80000100800 */
[----:B------:R-:W-:Y:S04]  /*1dc60*/  STL [R1+0x3868], R8 ;  /* 0x0038680801007387 */ /* 0x000fe80000100800 */
[----:B------:R-:W5:Y:S01]  /*1dc70*/  LDL.LU.64 R14, [R1+0x990] ;  /* 0x00099000010e7983 */ /* 0x000f620000300a00 */
[----:B-1----:R-:W-:-:S05]  /*1dc80*/  IMAD.MOV.U32 R0, RZ, RZ, R9 ;  /* 0x000000ffff007224 */ /* 0x002fca00078e0009 */
[----:B------:R1:W-:Y:S04]  /*1dc90*/  STL [R1+0x3864], R0 ;  /* 0x0038640001007387 */ /* 0x0003e80000100800 */
[----:B------:R1:W-:Y:S02]  /*1dca0*/  STL [R1+0x3870], R84 ;  /* 0x0038705401007387 */ /* 0x0003e40000100800 */
[----:B-1----:R-:W-:Y:S02]  /*1dcb0*/  IMAD.MOV.U32 R0, RZ, RZ, R85 ;  /* 0x000000ffff007224 */ /* 0x002fe400078e0055 */
[----:B------:R-:W5:Y:S04]  /*1dcc0*/  LDL.LU.64 R84, [R1+0x948] ;  /* 0x0009480001547983 */ /* 0x000f680000300a00 */
        /* <DEDUP_REMOVED lines=21> */
[----:B------:R-:W-:Y:S04]  /*1de20*/  STL [R1+0x38a0], R4 ;  /* 0x0038a00401007387 */ /* 0x000fe80000100800 */
[----:B------:R-:W4:Y:S01]  /*1de30*/  LDL.LU.64 R10, [R1+0x8f8] ;  /* 0x0008f800010a7983 */ /* 0x000f220000300a00 */
[----:B-1----:R-:W-:-:S05]  /*1de40*/  IMAD.MOV.U32 R0, RZ, RZ, R5 ;  /* 0x000000ffff007224 */ /* 0x002fca00078e0005 */
[----:B------:R2:W-:Y:S02]  /*1de50*/  STL [R1+0x389c], R0 ;  /* 0x00389c0001007387 */ /* 0x0005e40000100800 */
[----:B--2---:R-:W-:Y:S02]  /*1de60*/  IMAD.MOV.U32 R0, RZ, RZ, R83 ;  /* 0x000000ffff007224 */ /* 0x004fe400078e0053 */
[----:B------:R-:W-:Y:S04]  /*1de70*/  STL [R1+0x38a8], R82 ;  /* 0x0038a85201007387 */ /* 0x000fe80000100800 */
[----:B------:R-:W2:Y:S04]  /*1de80*/  LDL.LU.64 R4, [R1+0x900] ;  /* 0x0009000001047983 */ /* 0x000ea80000300a00 */
[----:B------:R1:W-:Y:S04]  /*1de90*/  STL [R1+0x38a4], R0 ;  /* 0x0038a40001007387 */ /* 0x0003e80000100800 */
[----:B---3--:R3:W-:Y:S01]  /*1dea0*/  STL [R1+0x38b0], R78 ;  /* 0x0038b04e01007387 */ /* 0x0087e20000100800 */
[----:B-1----:R-:W-:-:S03]  /*1deb0*/  IMAD.MOV.U32 R0, RZ, RZ, R79 ;  /* 0x000000ffff007224 */ /* 0x002fc600078e004f */
[----:B------:R-:W2:Y:S04]  /*1dec0*/  LDL.LU.64 R82, [R1+0x7b8] ;  /* 0x0007b80001527983 */ /* 0x000ea80000300a00 */
[----:B-----5:R-:W-:Y:S04]  /*1ded0*/  STL [R1+0x38b8], R6 ;  /* 0x0038b80601007387 */ /* 0x020fe80000100800 */
[----:B------:R1:W-:Y:S04]  /*1dee0*/  STL [R1+0x38ac], R0 ;  /* 0x0038ac0001007387 */ /* 0x0003e80000100800 */
[----:B---3--:R-:W3:Y:S01]  /*1def0*/  LDL.LU.64 R78, [R1+0x7c0] ;  /* 0x0007c000014e7983 */ /* 0x008ee20000300a00 */
[----:B-1----:R-:W-:-:S03]  /*1df00*/  IMAD.MOV.U32 R0, RZ, RZ, R7 ;  /* 0x000000ffff007224 */ /* 0x002fc600078e0007 */
[----:B------:R-:W-:Y:S04]  /*1df10*/  STL [R1+0x38c0], R14 ;  /* 0x0038c00e01007387 */ /* 0x000fe80000100800 */
[----:B------:R1:W-:Y:S04]  /*1df20*/  STL [R1+0x38b4], R0 ;  /* 0x0038b40001007387 */ /* 0x0003e80000100800 */
[----:B------:R-:W5:Y:S01]  /*1df30*/  LDL.LU.64 R6, [R1+0x7c8] ;  /* 0x0007c80001067983 */ /* 0x000f620000300a00 */
[----:B-1----:R-:W-:-:S03]  /*1df40*/  IMAD.MOV.U32 R0, RZ, RZ, R15 ;  /* 0x000000ffff007224 */ /* 0x002fc600078e000f */
[----:B------:R-:W-:Y:S04]  /*1df50*/  STL [R1+0x38c8], R84 ;  /* 0x0038c85401007387 */ /* 0x000fe80000100800 */
[----:B------:R1:W-:Y:S02]  /*1df60*/  STL [R1+0x38bc], R0 ;  /* 0x0038bc0001007387 */ /* 0x0003e40000100800 */
[----:B-1----:R-:W-:Y:S02]  /*1df70*/  IMAD.MOV.U32 R0, RZ, RZ, R85 ;  /* 0x000000ffff007224 */ /* 0x002fe400078e0055 */
        /* <DEDUP_REMOVED lines=28> */
[----:B------:R-:W-:Y:S04]  /*1e140*/  STL [R1+0x3908], R82 ;  /* 0x0039085201007387 */ /* 0x000fe80000100800 */
[----:B------:R2:W-:Y:S04]  /*1e150*/  STL [R1+0x38fc], R0 ;  /* 0x0038fc0001007387 */ /* 0x0005e80000100800 */
[----:B-1----:R-:W4:Y:S01]  /*1e160*/  LDL.LU.64 R4, [R1+0x680] ;  /* 0x0006800001047983 */ /* 0x002f220000300a00 */
[----:B--2---:R-:W-:-:S03]  /*1e170*/  IMAD.MOV.U32 R0, RZ, RZ, R83 ;  /* 0x000000ffff007224 */ /* 0x004fc600078e0053 */
[----:B---3--:R-:W-:Y:S04]  /*1e180*/  STL [R1+0x3910], R78 ;  /* 0x0039104e01007387 */ /* 0x008fe80000100800 */
[----:B------:R1:W-:Y:S04]  /*1e190*/  STL [R1+0x3904], R0 ;  /* 0x0039040001007387 */ /* 0x0003e80000100800 */
[----:B------:R-:W2:Y:S01]  /*1e1a0*/  LDL.LU.64 R82, [R1+0x688] ;  /* 0x0006880001527983 */ /* 0x000ea20000300a00 */
[----:B-1----:R-:W-:-:S03]  /*1e1b0*/  IMAD.MOV.U32 R0, RZ, RZ, R79 ;  /* 0x000000ffff007224 */ /* 0x002fc600078e004f */
[----:B-----5:R-:W-:Y:S04]  /*1e1c0*/  STL [R1+0x3918], R6 ;  /* 0x0039180601007387 */ /* 0x020fe80000100800 */
[----:B------:R1:W-:Y:S04]  /*1e1d0*/  STL [R1+0x390c], R0 ;  /* 0x00390c0001007387 */ /* 0x0003e80000100800 */
[----:B------:R-:W3:Y:S01]  /*1e1e0*/  LDL.LU.64 R78, [R1+0x690] ;  /* 0x00069000014e7983 */ /* 0x000ee20000300a00 */
[----:B-1----:R-:W-:-:S03]  /*1e1f0*/  IMAD.MOV.U32 R0, RZ, RZ, R7 ;  /* 0x000000ffff007224 */ /* 0x002fc600078e0007 */
[----:B------:R-:W5:Y:S04]  /*1e200*/  LDL.LU.64 R6, [R1+0x698] ;  /* 0x0006980001067983 */ /* 0x000f680000300a00 */
[----:B------:R1:W-:Y:S04]  /*1e210*/  STL [R1+0x3914], R0 ;  /* 0x0039140001007387 */ /* 0x0003e80000100800 */
[----:B------:R1:W-:Y:S02]  /*1e220*/  STL [R1+0x3920], R84 ;  /* 0x0039205401007387 */ /* 0x0003e40000100800 */
[----:B-1----:R-:W-:-:S02]  /*1e230*/  IMAD.MOV.U32 R0, RZ, RZ, R85 ;  /* 0x000000ffff007224 */ /* 0x002fc400078e0055 */
        /* <DEDUP_REMOVED lines=14> */
[----:B------:R1:W-:Y:S04]  /*1e320*/  STL [R1+0x3940], R76 ;  /* 0x0039404c01007387 */ /* 0x0003e80000100800 */
[----:B------:R-:W4:Y:S01]  /*1e330*/  LDL.LU.64 R8, [R1+0x9e0] ;  /* 0x0009e00001087983 */ /* 0x000f220000300a00 */
[----:B-1----:R-:W-:-:S03]  /*1e340*/  IMAD.MOV.U32 R0, RZ, RZ, R77 ;  /* 0x000000ffff007224 */ /* 0x002fc600078e004d */
[----:B------:R-:W-:Y:S04]  /*1e350*/  STL [R1+0x3948], R2 ;  /* 0x0039480201007387 */ /* 0x000fe80000100800 */
[----:B------:R1:W-:Y:S04]  /*1e360*/  STL [R1+0x393c], R0 ;  /* 0x00393c0001007387 */ /* 0x0003e80000100800 */
[----:B------:R-:W4:Y:S01]  /*1e370*/  LDL.LU.64 R76, [R1+0x9e8] ;  /* 0x0009e800014c7983 */ /* 0x000f220000300a00 */
[----:B-1----:R-:W-:-:S03]  /*1e380*/  IMAD.MOV.U32 R0, RZ, RZ, R3 ;  /* 0x000000ffff007224 */ /* 0x002fc600078e0003 */
[----:B------:R-:W-:Y:S04]  /*1e390*/  STL [R1+0x3950], R10 ;  /* 0x0039500a01007387 */ /* 0x000fe80000100800 */
[----:B------:R1:W-:Y:S04]  /*1e3a0*/  STL [R1+0x3944], R0 ;  /* 0x0039440001007387 */ /* 0x0003e80000100800 */
[----:B------:R-:W4:Y:S01]  /*1e3b0*/  LDL.LU.64 R2, [R1+0x9f0] ;  /* 0x0009f00001027983 */ /* 0x000f220000300a00 */
[----:B-1----:R-:W-:-:S03]  /*1e3c0*/  IMAD.MOV.U32 R0, RZ, RZ, R11 ;  /* 0x000000ffff007224 */ /* 0x002fc600078e000b */
        /* <DEDUP_REMOVED lines=29> */
[----:B----4-:R4:W-:Y:S01]  /*1e5a0*/  STL [R1+0x3990], R80 ;  /* 0x0039905001007387 */ /* 0x0109e20000100800 */
[----:B-1----:R-:W-:-:S03]  /*1e5b0*/  IMAD.MOV.U32 R0, RZ, RZ, R81 ;  /* 0x000000ffff007224 */ /* 0x002fc600078e0051 */
[----:B------:R-:W-:Y:S04]  /*1e5c0*/  STL [R1+0x3998], R8 ;  /* 0x0039980801007387 */ /* 0x000fe80000100800 */
[----:B------:R1:W-:Y:S04]  /*1e5d0*/  STL [R1+0x398c], R0 ;  /* 0x00398c0001007387 */ /* 0x0003e80000100800 */
[----:B----4-:R-:W4:Y:S01]  /*1e5e0*/  LDL.LU.64 R80, [R1+0x9a8] ;  /* 0x0009a80001507983 */ /* 0x010f220000300a00 */
[----:B-1----:R-:W-:-:S03]  /*1e5f0*/  IMAD.MOV.U32 R0, RZ, RZ, R9 ;  /* 0x000000ffff007224 */ /* 0x002fc600078e0009 */
[----:B------:R-:W-:Y:S04]  /*1e600*/  STL [R1+0x39a0], R76 ;  /* 0x0039a04c01007387 */ /* 0x000fe80000100800 */
[----:B------:R1:W-:Y:S02]  /*1e610*/  STL [R1+0x3994], R0 ;  /* 0x0039940001007387 */ /* 0x0003e40000100800 */
[----:B-1----:R-:W-:Y:S02]  /*1e620*/  IMAD.MOV.U32 R0, RZ, RZ, R77 ;  /* 0x000000ffff007224 */ /* 0x002fe400078e004d */
[----:B------:R-:W4:Y:S04]  /*1e630*/  LDL.LU.64 R76, [R1+0x9b0] ;  /* 0x0009b000014c7983 */ /* 0x000f280000300a00 */
[----:B------:R1:W-:Y:S04]  /*1e640*/  STL [R1+0x399c], R0 ;  /* 0x00399c0001007387 */ /* 0x0003e80000100800 */
[----:B------:R1:W-:Y:S02]  /*1e650*/  STL [R1+0x39a8], R2 ;  /* 0x0039a80201007387 */ /* 0x0003e40000100800 */
[----:B-1----:R-:W-:-:S02]  /*1e660*/  IMAD.MOV.U32 R0, RZ, RZ, R3 ;  /* 0x000000ffff007224 */ /* 0x002fc400078e0003 */
        /* <DEDUP_REMOVED lines=8> */
[----:B--2---:R-:W-:Y:S04]  /*1e6f0*/  STL [R1+0x39c0], R82 ;  /* 0x0039c05201007387 */ /* 0x004fe80000100800 */
[----:B------:R1:W-:Y:S04]  /*1e700*/  STL [R1+0x39b4], R0 ;  /* 0x0039b40001007387 */ /* 0x0003e80000100800 */
[----:B------:R-:W2:Y:S01]  /*1e710*/  LDL.LU.64 R18, [R1+0x908] ;  /* 0x0009080001127983 */ /* 0x000ea20000300a00 */
[----:B-1----:R-:W-:-:S03]  /*1e720*/  IMAD.MOV.U32 R0, RZ, RZ, R83 ;  /* 0x000000ffff007224 */ /* 0x002fc600078e0053 */
[----:B------:R-:W2:Y:S04]  /*1e730*/  LDL.LU.64 R82, [R1+0x910] ;  /* 0x0009100001527983 */ /* 0x000ea80000300a00 */
[----:B------:R1:W-:Y:S04]  /*1e740*/  STL [R1+0x39bc], R0 ;  /* 0x0039bc0001007387 */ /* 0x0003e80000100800 */
[----:B---3--:R3:W-:Y:S04]  /*1e750*/  STL [R1+0x39c8], R78 ;  /* 0x0039c84e01007387 */ /* 0x0087e80000100800 */
[----:B------:R-:W2:Y:S01]  /*1e760*/  LDL.LU.64 R12, [R1+0x918] ;  /* 0x00091800010c7983 */ /* 0x000ea20000300a00 */
[----:B-1----:R-:W-:-:S05]  /*1e770*/  IMAD.MOV.U32 R0, RZ, RZ, R79 ;  /* 0x000000ffff007224 */ /* 0x002fca00078e004f */
[----:B------:R1:W-:Y:S04]  /*1e780*/  STL [R1+0x39c4], R0 ;  /* 0x0039c40001007387 */ /* 0x0003e80000100800 */
[----:B-----5:R-:W-:Y:S04]  /*1e790*/  STL [R1+0x39d0], R6 ;  /* 0x0039d00601007387 */ /* 0x020fe80000100800 */
[----:B---3--:R-:W3:Y:S01]  /*1e7a0*/  LDL.LU.64 R78, [R1+0x920] ;  /* 0x00092000014e7983 */ /* 0x008ee20000300a00 */
[----:B-1----:R-:W-:-:S03]  /*1e7b0*/  IMAD.MOV.U32 R0, RZ, RZ, R7 ;  /* 0x000000ffff007224 */ /* 0x002fc600078e0007 */
[----:B------:R-:W-:Y:S04]  /*1e7c0*/  STL [R1+0x39d8], R84 ;  /* 0x0039d85401007387 */ /* 0x000fe80000100800 */
[----:B------:R1:W-:Y:S04]  /*1e7d0*/  STL [R1+0x39cc], R0 ;  /* 0x0039cc0001007387 */ /* 0x0003e80000100800 */
[----:B------:R-:W5:Y:S04]  /*1e7e0*/  LDL.LU.64 R14, [R1+0x928] ;  /* 0x00092800010e7983 */ /* 0x000f680000300a00 */
[----:B------:R-:W5:Y:S01]  /*1e7f0*/  LDL.LU.64 R8, [R1+0x930] ;  /* 0x0009300001087983 */ /* 0x000f620000300a00 */
[----:B-1----:R-:W-:-:S05]  /*1e800*/  IMAD.MOV.U32 R0, RZ, RZ, R85 ;  /* 0x000000ffff007224 */ /* 0x002fca00078e0055 */
[----:B------:R1:W-:Y:S02]  /*1e810*/  STL [R1+0x39d4], R0 ;  /* 0x0039d40001007387 */ /* 0x0003e40000100800 */
[----:B-1----:R-:W-:Y:S02]  /*1e820*/  IMAD.MOV.U32 R0, RZ, RZ, R87 ;  /* 0x000000ffff007224 */ /* 0x002fe400078e0057 */
[----:B------:R-:W-:Y:S04]  /*1e830*/  STL [R1+0x39e0], R86 ;  /* 0x0039e05601007387 */ /* 0x000fe80000100800 */
[----:B------:R-:W5:Y:S04]  /*1e840*/  LDL.LU.64 R10, [R1+0x938] ;  /* 0x00093800010a7983 */ /* 0x000f680000300a00 */
[----:B------:R-:W5:Y:S04]  /*1e850*/  LDL.LU.64 R4, [R1+0x940] ;  /* 0x0009400001047983 */ /* 0x000f680000300a00 */
[----:B------:R4:W-:Y:S02]  /*1e860*/  STL [R1+0x39dc], R0 ;  /* 0x0039dc0001007387 */ /* 0x0009e40000100800 */
[----:B----4-:R-:W-:-:S02]  /*1e870*/  IMAD.MOV.U32 R0, RZ, RZ, R81 ;  /* 0x000000ffff007224 */ /* 0x010fc400078e0051 */
[----:B------:R-:W-:Y:S04]  /*1e880*/  STL [R1+0x39e8], R80 ;  /* 0x0039e85001007387 */ /* 0x000fe80000100800 */
[----:B------:R-:W4:Y:S04]  /*1e890*/  LDL.LU.64 R6, [R1+0x7b0] ;  /* 0x0007b00001067983 */ /* 0x000f280000300a00 */
[----:B------:R-:W4:Y:S04]  /*1e8a0*/  LDL.LU.64 R84, [R1+0x778] ;  /* 0x0007780001547983 */ /* 0x000f280000300a00 */
[----:B------:R1:W-:Y:S02]  /*1e8b0*/  STL [R1+0x39e4], R0 ;  /* 0x0039e40001007387 */ /* 0x0003e40000100800 */
[----:B-1----:R-:W-:-:S02]  /*1e8c0*/  IMAD.MOV.U32 R0, RZ, RZ, R77 ;  /* 0x000000ffff007224 */ /* 0x002fc400078e004d */
[----:B------:R1:W-:Y:S04]  /*1e8d0*/  STL [R1+0x39f0], R76 ;  /* 0x0039f04c01007387 */ /* 0x0003e80000100800 */
[----:B------:R-:W4:Y:S04]  /*1e8e0*/  LDL.LU.64 R86, [R1+0x780] ;  /* 0x0007800001567983 */ /* 0x000f280000300a00 */
[----:B-1----:R-:W4:Y:S04]  /*1e8f0*/  LDL.LU.64 R76, [R1+0x788] ;  /* 0x00078800014c7983 */ /* 0x002f280000300a00 */
[----:B------:R1:W-:Y:S04]  /*1e900*/  STL [R1+0x39ec], R0 ;  /* 0x0039ec0001007387 */ /* 0x0003e80000100800 */
[----:B------:R1:W-:Y:S02]  /*1e910*/  STL [R1+0x39f8], R2 ;  /* 0x0039f80201007387 */ /* 0x0003e40000100800 */
[----:B-1----:R-:W-:-:S02]  /*1e920*/  IMAD.MOV.U32 R0, RZ, RZ, R3 ;  /* 0x000000ffff007224 */ /* 0x002fc400078e0003 */
[----:B------:R-:W4:Y:S04]  /*1e930*/  LDL.LU.64 R80, [R1+0x790] ;  /* 0x0007900001507983 */ /* 0x000f280000300a00 */
[----:B------:R-:W-:Y:S04]  /*1e940*/  STL [R1+0x3a00], R16 ;  /* 0x003a001001007387 */ /* 0x000fe80000100800 */
[----:B------:R1:W-:Y:S04]  /*1e950*/  STL [R1+0x39f4], R0 ;  /* 0x0039f40001007387 */ /* 0x0003e80000100800 */
[----:B------:R-:W4:Y:S01]  /*1e960*/  LDL.LU.64 R2, [R1+0x798] ;  /* 0x0007980001027983 */ /* 0x000f220000300a00 */
[----:B-1----:R-:W-:-:S03]  /*1e970*/  IMAD.MOV.U32 R0, RZ, RZ, R17 ;  /* 0x000000ffff007224 */ /* 0x002fc600078e0011 */
[----:B--2---:R-:W-:Y:S04]  /*1e980*/  STL [R1+0x3a08], R18 ;  /* 0x003a081201007387 */ /* 0x004fe80000100800 */
[----:B------:R1:W-:Y:S04]  /*1e990*/  STL [R1+0x39fc], R0 ;  /* 0x0039fc0001007387 */ /* 0x0003e80000100800 */
[----:B------:R-:W-:Y:S01]  /*1e9a0*/  STL [R1+0x3a10], R82 ;  /* 0x003a105201007387 */ /* 0x000fe20000100800 */
[----:B-1----:R-:W-:-:S05]  /*1e9b0*/  IMAD.MOV.U32 R0, RZ, RZ, R19 ;  /* 0x000000ffff007224 */ /* 0x002fca00078e0013 */
[----:B------:R1:W-:Y:S02]  /*1e9c0*/  STL [R1+0x3a04], R0 ;  /* 0x003a040001007387 */ /* 0x0003e40000100800 */
[----:B-1----:R-:W-:Y:S02]  /*1e9d0*/  IMAD.MOV.U32 R0, RZ, RZ, R83 ;  /* 0x000000ffff007224 */ /* 0x002fe400078e0053 */
[----:B------:R-:W2:Y:S04]  /*1e9e0*/  LDL.LU.64 R82, [R1+0x7a0] ;  /* 0x0007a00001527983 */ /* 0x000ea80000300a00 */
[----:B------:R1:W-:Y:S04]  /*1e9f0*/  STL [R1+0x3a0c], R0 ;  /* 0x003a0c0001007387 */ /* 0x0003e80000100800 */
[----:B------:R-:W-:Y:S01]  /*1ea00*/  STL [R1+0x3a18], R12 ;  /* 0x003a180c01007387 */ /* 0x000fe20000100800 */
[----:B-1----:R-:W-:-:S03]  /*1ea10*/  IMAD.MOV.U32 R0, RZ, RZ, R13 ;  /* 0x000000ffff007224 */ /* 0x002fc600078e000d */
[----:B---3--:R-:W-:Y:S04]  /*1ea20*/  STL [R1+0x3a20], R78 ;  /* 0x003a204e01007387 */ /* 0x008fe80000100800 */
[----:B------:R1:W-:Y:S02]  /*1ea30*/  STL [R1+0x3a14], R0 ;  /* 0x003a140001007387 */ /* 0x0003e40000100800 */
[----:B-1----:R-:W-:Y:S02]  /*1ea40*/  IMAD.MOV.U32 R0, RZ, RZ, R79 ;  /* 0x000000ffff007224 */ /* 0x002fe400078e004f */
[----:B------:R-:W3:Y:S04]  /*1ea50*/  LDL.LU.64 R78, [R1+0x7a8] ;  /* 0x0007a800014e7983 */ /* 0x000ee80000300a00 */
[----:B------:R1:W-:Y:S04]  /*1ea60*/  STL [R1+0x3a1c], R0 ;  /* 0x003a1c0001007387 */ /* 0x0003e80000100800 */
[----:B-----5:R-:W-:Y:S01]  /*1ea70*/  STL [R1+0x3a28], R14 ;  /* 0x003a280e01007387 */ /* 0x020fe20000100800 */
[----:B-1----:R-:W-:-:S03]  /*1ea80*/  IMAD.MOV.U32 R0, RZ, RZ, R15 ;  /* 0x000000ffff007224 */ /* 0x002fc600078e000f */
[----:B------:R-:W-:Y:S04]  /*1ea90*/  STL [R1+0x3a30], R8 ;  /* 0x003a300801007387 */ /* 0x000fe80000100800 */
[----:B------:R1:W-:Y:S02]  /*1eaa0*/  STL [R1+0x3a24], R0 ;  /* 0x003a240001007387 */ /* 0x0003e40000100800 */
[----:B-1----:R-:W-:Y:S02]  /*1eab0*/  IMAD.MOV.U32 R0, RZ, RZ, R9 ;  /* 0x000000ffff007224 */ /* 0x002fe400078e0009 */
[----:B------:R-:W-:Y:S04]  /*1eac0*/  STL [R1+0x3a38], R10 ;  /* 0x003a380a01007387 */ /* 0x000fe80000100800 */
        /* <DEDUP_REMOVED lines=9> */
[----:B------:R1:W-:Y:S02]  /*1eb60*/  STL [R1+0x3a44], R0 ;  /* 0x003a440001007387 */ /* 0x0003e40000100800 */
[----:B-1----:R-:W-:Y:S02]  /*1eb70*/  IMAD.MOV.U32 R0, RZ, RZ, R85 ;  /* 0x000000ffff007224 */ /* 0x002fe400078e0055 */
[----:B------:R-:W-:Y:S04]  /*1eb80*/  STL [R1+0x3a58], R86 ;  /* 0x003a585601007387 */ /* 0x000fe80000100800 */
[----:B------:R1:W-:Y:S04]  /*1eb90*/  STL [R1+0x3a4c], R0 ;  /* 0x003a4c0001007387 */ /* 0x0003e80000100800 */
[----:B------:R-:W-:Y:S01]  /*1eba0*/  STL [R1+0x3a60], R76 ;  /* 0x003a604c01007387 */ /* 0x000fe20000100800 */
[----:B-1----:R-:W-:-:S05]  /*1ebb0*/  IMAD.MOV.U32 R0, RZ, RZ, R87 ;  /* 0x000000ffff007224 */ /* 0x002fca00078e0057 */
[----:B------:R1:W-:Y:S04]  /*1ebc0*/  STL [R1+0x3a54], R0 ;  /* 0x003a540001007387 */ /* 0x0003e80000100800 */
[----:B------:R-:W-:Y:S01]  /*1ebd0*/  STL [R1+0x3a68], R80 ;  /* 0x003a685001007387 */ /* 0x000fe20000100800 */
[----:B-1----:R-:W-:-:S05]  /*1ebe0*/  IMAD.MOV.U32 R0, RZ, RZ, R77 ;  /* 0x000000ffff007224 */ /* 0x002fca00078e004d */
[----:B------:R1:W-:Y:S02]  /*1ebf0*/  STL [R1+0x3a5c], R0 ;  /* 0x003a5c0001007387 */ /* 0x0003e40000100800 */
[----:B-1----:R-:W-:Y:S02]  /*1ec00*/  IMAD.MOV.U32 R0, RZ, RZ, R81 ;  /* 0x000000ffff007224 */ /* 0x002fe400078e0051 */
[----:B------:R1:W-:Y:S04]  /*1ec10*/  STL [R1+0x3a70], R2 ;  /* 0x003a700201007387 */ /* 0x0003e80000100800 */
[----:B------:R-:W-:Y:S01]  /*1ec20*/  STL [R1+0x3a64], R0 ;  /* 0x003a640001007387 */ /* 0x000fe20000100800 */
[----:B-1----:R-:W-:-:S05]  /*1ec30*/  IMAD.MOV.U32 R2, RZ, RZ, R3 ;  /* 0x000000ffff027224 */ /* 0x002fca00078e0003 */
[----:B------:R-:W-:Y:S01]  /*1ec40*/  STL [R1+0x3a6c], R2 ;  /* 0x003a6c0201007387 */ /* 0x000fe20000100800 */
[----:B--2---:R-:W-:-:S03]  /*1ec50*/  IMAD.MOV.U32 R4, RZ, RZ, R83 ;  /* 0x000000ffff047224 */ /* 0x004fc600078e0053 */
[----:B------:R-:W-:Y:S04]  /*1ec60*/  STL [R1+0x3a78], R82 ;  /* 0x003a785201007387 */ /* 0x000fe80000100800 */
[----:B------:R3:W-:Y:S02]  /*1ec70*/  STL [R1+0x3a74], R4 ;  /* 0x003a740401007387 */ /* 0x0007e40000100800 */
[----:B---3--:R-:W-:Y:S02]  /*1ec80*/  IMAD.MOV.U32 R4, RZ, RZ, R79 ;  /* 0x000000ffff047224 */ /* 0x008fe400078e004f */
[----:B------:R-:W-:Y:S04]  /*1ec90*/  STL [R1+0x3a80], R78 ;  /* 0x003a804e01007387 */ /* 0x000fe80000100800 */
[----:B------:R1:W-:Y:S04]  /*1eca0*/  STL [R1+0x3a7c], R4 ;  /* 0x003a7c0401007387 */ /* 0x0003e80000100800 */
[----:B-1----:R-:W2:Y:S04]  /*1ecb0*/  LDL.LU.64 R4, [R1+0x2530] ;  /* 0x0025300001047983 */ /* 0x002ea80000300a00 */
[----:B------:R-:W3:Y:S04]  /*1ecc0*/  LDL.LU.64 R6, [R1+0x2408] ;  /* 0x0024080001067983 */ /* 0x000ee80000300a00 */
[----:B--2---:R1:W-:Y:S04]  /*1ecd0*/  STL.64 [R1+0x3380], R4 ;  /* 0x0033800401007387 */ /* 0x0043e80000100a00 */
[----:B-1----:R-:W2:Y:S04]  /*1ece0*/  LDL.LU.64 R4, [R1+0x2400] ;  /* 0x0024000001047983 */ /* 0x002ea80000300a00 */
[----:B---3--:R1:W-:Y:S04]  /*1ecf0*/  STL.64 [R1+0x3378], R6 ;  /* 0x0033780601007387 */ /* 0x0083e80000100a00 */
[----:B-1----:R-:W3:Y:S04]  /*1ed00*/  LDL.LU.64 R6, [R1+0x23f8] ;  /* 0x0023f80001067983 */ /* 0x002ee80000300a00 */
        /* <DEDUP_REMOVED lines=58> */
[----:B---3--:R-:W-:Y:S04]  /*1f0b0*/  STL.64 [R1+0x3288], R6 ;  /* 0x0032880601007387 */ /* 0x008fe80000100a00 */
[----:B------:R-:W-:Y:S04]  /*1f0c0*/  STL.64 [R1+0x3278], R138 ;  /* 0x0032788a01007387 */ /* 0x000fe80000100a00 */
[----:B--2---:R1:W-:Y:S04]  /*1f0d0*/  STL.64 [R1+0x3280], R4 ;  /* 0x0032800401007387 */ /* 0x0043e80000100a00 */
[----:B------:R-:W-:Y:S04]  /*1f0e0*/  STL.64 [R1+0x3270], R58 ;  /* 0x0032703a01007387 */ /* 0x000fe80000100a00 */
[----:B------:R-:W-:Y:S04]  /*1f0f0*/  STL.64 [R1+0x3268], R46 ;  /* 0x0032682e01007387 */ /* 0x000fe80000100a00 */
[----:B-1----:R-:W2:Y:S04]  /*1f100*/  LDL.LU.64 R4, [R1+0xab0] ;  /* 0x000ab00001047983 */ /* 0x002ea80000300a00 */
        /* <DEDUP_REMOVED lines=44> */
[----:B------:R-:W2:Y:S04]  /*1f3d0*/  LDL.LU.64 R6, [R1+0xb88] ;  /* 0x000b880001067983 */ /* 0x000ea80000300a00 */
[----:B-1----:R-:W3:Y:S04]  /*1f3e0*/  LDL.LU.64 R4, [R1+0xa50] ;  /* 0x000a500001047983 */ /* 0x002ee80000300a00 */
[----:B--2---:R1:W-:Y:S04]  /*1f3f0*/  STL.64 [R1+0x3140], R6 ;  /* 0x0031400601007387 */ /* 0x0043e80000100a00 */
[----:B------:R-:W-:Y:S04]  /*1f400*/  STL.64 [R1+0x3130], R174 ;  /* 0x003130ae01007387 */ /* 0x000fe80000100a00 */
[----:B---3--:R2:W-:Y:S04]  /*1f410*/  STL.64 [R1+0x3138], R4 ;  /* 0x0031380401007387 */ /* 0x0085e80000100a00 */
[----:B------:R-:W-:Y:S04]  /*1f420*/  STL.64 [R1+0x3128], R172 ;  /* 0x003128ac01007387 */ /* 0x000fe80000100a00 */
[----:B-1----:R-:W3:Y:S04]  /*1f430*/  LDL.LU.64 R6, [R1+0xb98] ;  /* 0x000b980001067983 */ /* 0x002ee80000300a00 */
[----:B--2---:R-:W2:Y:S04]  /*1f440*/  LDL.LU.64 R4, [R1+0xa68] ;  /* 0x000a680001047983 */ /* 0x004ea80000300a00 */
[----:B---3--:R1:W-:Y:S04]  /*1f450*/  STL.64 [R1+0x3120], R6 ;  /* 0x0031200601007387 */ /* 0x0083e80000100a00 */
[----:B------:R-:W-:Y:S04]  /*1f460*/  STL.64 [R1+0x3110], R166 ;  /* 0x003110a601007387 */ /* 0x000fe80000100a00 */
[----:B--2---:R2:W-:Y:S04]  /*1f470*/  STL.64 [R1+0x3118], R4 ;  /* 0x0031180401007387 */ /* 0x0045e80000100a00 */
        /* <DEDUP_REMOVED lines=51> */
[----:B---3--:R-:W-:Y:S04]  /*1f7b0*/  STL.64 [R1+0x3000], R6 ;  /* 0x0030000601007387 */ /* 0x008fe80000100a00 */
[----:B------:R-:W-:Y:S04]  /*1f7c0*/  STL.64 [R1+0x2ff0], R244 ;  /* 0x002ff0f401007387 */ /* 0x000fe80000100a00 */
[----:B--2---:R1:W-:Y:S04]  /*1f7d0*/  STL.64 [R1+0x2ff8], R4 ;  /* 0x002ff80401007387 */ /* 0x0043e80000100a00 */
[----:B------:R-:W-:Y:S04]  /*1f7e0*/  STL.64 [R1+0x2fe8], R134 ;  /* 0x002fe88601007387 */ /* 0x000fe80000100a00 */
[----:B-1----:R-:W2:Y:S04]  /*1f7f0*/  LDL.LU.64 R4, [R1+0x2110] ;  /* 0x0021100001047983 */ /* 0x002ea80000300a00 */
[----:B------:R-:W3:Y:S04]  /*1f800*/  LDL.LU.64 R6, [R1+0xb90] ;  /* 0x000b900001067983 */ /* 0x000ee80000300a00 */
[----:B--2---:R1:W-:Y:S04]  /*1f810*/  STL.64 [R1+0x2fe0], R4 ;  /* 0x002fe00401007387 */ /* 0x0043e80000100a00 */
[----:B-1----:R-:W2:Y:S04]  /*1f820*/  LDL.LU.64 R4, [R1+0xa58] ;  /* 0x000a580001047983 */ /* 0x002ea80000300a00 */
[----:B---3--:R-:W-:Y:S04]  /*1f830*/  STL.64 [R1+0x2fd8], R6 ;  /* 0x002fd80601007387 */ /* 0x008fe80000100a00 */
[----:B------:R-:W-:Y:S04]  /*1f840*/  STL.64 [R1+0x2fc8], R136 ;  /* 0x002fc88801007387 */ /* 0x000fe80000100a00 */
[----:B--2---:R1:W-:Y:S04]  /*1f850*/  STL.64 [R1+0x2fd0], R4 ;  /* 0x002fd00401007387 */ /* 0x0043e80000100a00 */
        /* <DEDUP_REMOVED lines=19> */
[----:B------:R-:W3:Y:S04]  /*1f990*/  LDL.LU R79, [R1+0x83c] ;  /* 0x00083c00014f7983 */ /* 0x000ee80000300800 */
[----:B--2---:R1:W-:Y:S04]  /*1f9a0*/  STL.64 [R1+0x2f70], R4 ;  /* 0x002f700401007387 */ /* 0x0043e80000100a00 */
[----:B------:R-:W-:Y:S04]  /*1f9b0*/  STL.64 [R1+0x2f68], R60 ;  /* 0x002f683c01007387 */ /* 0x000fe80000100a00 */
[----:B-1----:R-:W2:Y:S04]  /*1f9c0*/  LDL.LU.64 R4, [R1+0x2130] ;  /* 0x0021300001047983 */ /* 0x002ea80000300a00 */
[----:B------:R-:W4:Y:S04]  /*1f9d0*/  LDL.LU.64 R6, [R1+0xbd0] ;  /* 0x000bd00001067983 */ /* 0x000f280000300a00 */
[----:B--2---:R1:W-:Y:S04]  /*1f9e0*/  STL.64 [R1+0x2f60], R4 ;  /* 0x002f600401007387 */ /* 0x0043e80000100a00 */
[----:B-1----:R-:W2:Y:S04]  /*1f9f0*/  LDL.LU.64 R4, [R1+0xaf0] ;  /* 0x000af00001047983 */ /* 0x002ea80000300a00 */
[----:B----4-:R-:W-:Y:S04]  /*1fa00*/  STL.64 [R1+0x2f58], R6 ;  /* 0x002f580601007387 */ /* 0x010fe80000100a00 */
[----:B------:R-:W-:Y:S04]  /*1fa10*/  STL.64 [R1+0x2f48], R52 ;  /* 0x002f483401007387 */ /* 0x000fe80000100a00 */
[----:B--2---:R1:W-:Y:S04]  /*1fa20*/  STL.64 [R1+0x2f50], R4 ;  /* 0x002f500401007387 */ /* 0x0043e80000100a00 */
        /* <DEDUP_REMOVED lines=1955> */
[----:B------:R-:W4:Y:S03]  /*27460*/  S2R R77, SR_TID.X ;  /* 0x00000000004d7919 */ /* 0x000f260000002100 */
        /* <DEDUP_REMOVED lines=29> */
[----:B----4-:R-:W-:-:S03]  /*27640*/  LOP3.LUT R0, R77, 0x1c, RZ, 0xc0, !PT ;  /* 0x0000001c4d007812 */ /* 0x010fc600078ec0ff */
[----:B------:R2:W-:Y:S01]  /*27650*/  STL [R1+0xbe8], RZ ;  /* 0x000be8ff01007387 */ /* 0x0005e20000100800 */
[----:B------:R-:W-:-:S03]  /*27660*/  IMAD.U32 R3, RZ, RZ, UR4 ;  /* 0x00000004ff037e24 */ /* 0x000fc6000f8e00ff */
[----:B------:R2:W-:Y:S01]  /*27670*/  STL [R1+0xbec], RZ ;  /* 0x000becff01007387 */ /* 0x0005e20000100800 */
[C---:B------:R-:W-:Y:S02]  /*27680*/  LOP3.LUT R2, R77.reuse, 0x3, RZ, 0xc0, !PT ;  /* 0x000000034d027812 */ /* 0x040fe400078ec0ff */
[----:B------:R-:W-:Y:S01]  /*27690*/  LOP3.LUT R246, R77, 0x7, RZ, 0xc0, !PT ;  /* 0x000000074df67812 */ /* 0x000fe200078ec0ff */
[----:B------:R-:W-:Y:S02]  /*276a0*/  IMAD R3, R3, 0x2, R0 ;  /* 0x0000000203037824 */ /* 0x000fe400078e0200 */
[----:B------:R-:W-:Y:S02]  /*276b0*/  IMAD R0, R2, 0x820, RZ ;  /* 0x0000082002007824 */ /* 0x000fe400078e02ff */
[----:B------:R-:W-:Y:S02]  /*276c0*/  IMAD R246, R246, 0x90, RZ ;  /* 0x00000090f6f67824 */ /* 0x000fe400078e02ff */
[----:B------:R-:W-:Y:S01]  /*276d0*/  IMAD.SHL.U32 R2, R77, 0x2, RZ ;  /* 0x000000024d027824 */ /* 0x000fe200078e00ff */
[----:B------:R-:W-:Y:S01]  /*276e0*/  USHF.R.S32.HI UR9, URZ, 0x1f, UR8 ;  /* 0x0000001f3f097899 */ /* 0x000fe20008011408 */
[----:B---3--:R-:W-:-:S03]  /*276f0*/  SHF.R.S32.HI R244, RZ, 0x1f, R79 ;  /* 0x0000001ffff47819 */ /* 0x008fc6000001144f */
[----:B------:R-:W-:Y:S01]  /*27700*/  LOP3.LUT R246, R246, 0x30, R2, 0x78, !PT ;  /* 0x00000030f6f67812 */ /* 0x000fe200078e7802 */
[----:B------:R-:W-:Y:S01]  /*27710*/  ULEA.HI UR8, UR9, UR8, URZ, 0x5 ;  /* 0x0000000809087291 */ /* 0x000fe2000f8f283f */
[----:B------:R-:W-:Y:S02]  /*27720*/  SHF.R.S32.HI R2, RZ, 0x1f, R247 ;  /* 0x0000001fff027819 */ /* 0x000fe400000114f7 */
[----:B------:R-:W-:Y:S01]  /*27730*/  LOP3.LUT R3, R0, R3, RZ, 0x3c, !PT ;  /* 0x0000000300037212 */ /* 0x000fe200078e3cff */
[C---:B------:R-:W-:Y:S01]  /*27740*/  IMAD.SHL.U32 R245, R79.reuse, 0x4, RZ ;  /* 0x000000044ff57824 */ /* 0x040fe200078e00ff */
[----:B------:R-:W-:Y:S01]  /*27750*/  SHF.L.U64.HI R244, R79, 0x2, R244 ;  /* 0x000000024ff47819 */ /* 0x000fe200000102f4 */
[C---:B------:R-:W-:Y:S01]  /*27760*/  IMAD.SHL.U32 R0, R247.reuse, 0x4, RZ ;  /* 0x00000004f7007824 */ /* 0x040fe200078e00ff */
[----:B------:R-:W-:Y:S01]  /*27770*/  SHF.L.U64.HI R2, R247, 0x2, R2 ;  /* 0x00000002f7027819 */ /* 0x000fe20000010202 */
[----:B------:R-:W-:Y:S01]  /*27780*/  USHF.R.S32.HI UR8, URZ, 0x5, UR8 ;  /* 0x000000053f087899 */ /* 0x000fe20008011408 */
        /* <DEDUP_REMOVED lines=44> */
[----:B-1----:R-:W-:Y:S02]  /*27a50*/  CS2R R4, SRZ ;  /* 0x0000000000047805 */ /* 0x002fe4000001ff00 */
[----:B------:R-:W-:Y:S02]  /*27a60*/  CS2R R6, SRZ ;  /* 0x0000000000067805 */ /* 0x000fe4000001ff00 */
[----:B------:R-:W-:Y:S02]  /*27a70*/  CS2R R84, SRZ ;  /* 0x0000000000547805 */ /* 0x000fe4000001ff00 */
[----:B------:R-:W-:Y:S02]  /*27a80*/  CS2R R86, SRZ ;  /* 0x0000000000567805 */ /* 0x000fe4000001ff00 */
[----:B------:R-:W-:-:S02]  /*27a90*/  CS2R R80, SRZ ;  /* 0x0000000000507805 */ /* 0x000fc4000001ff00 */
[----:B------:R-:W-:Y:S02]  /*27aa0*/  CS2R R82, SRZ ;  /* 0x0000000000527805 */ /* 0x000fe4000001ff00 */
[----:B------:R-:W-:Y:S02]  /*27ab0*/  CS2R R76, SRZ ;  /* 0x00000000004c7805 */ /* 0x000fe4000001ff00 */
[----:B------:R-:W-:Y:S02]  /*27ac0*/  CS2R R78, SRZ ;  /* 0x00000000004e7805 */ /* 0x000fe4000001ff00 */
[----:B------:R-:W-:Y:S02]  /*27ad0*/  LOP3.LUT R247, R3, 0x20, RZ, 0x3c, !PT ;  /* 0x0000002003f77812 */ /* 0x000fe400078e3cff */
[----:B------:R-:W-:Y:S01]  /*27ae0*/  LOP3.LUT R44, R246, 0x40, RZ, 0x3c, !PT ;  /* 0x00000040f62c7812 */ /* 0x000fe200078e3cff */
[----:B------:R-:W-:Y:S01]  /*27af0*/  UMOV UR6, URZ ;  /* 0x0000003f00067c82 */ /* 0x000fe20008000000 */
[----:B------:R-:W-:Y:S01]  /*27b00*/  UMOV UR10, 0x1 ;  /* 0x00000001000a7882 */ /* 0x000fe20000000000 */
[----:B------:R-:W-:Y:S01]  /*27b10*/  UIADD3 UR12, UR8, -0x2, URZ ;  /* 0xfffffffe080c7890 */ /* 0x000fe2000fffe03f */
[----:B--2---:R-:W-:-:S11]  /*27b20*/  UMOV UR9, 0xffffffff ;  /* 0xffffffff00097882 */ /* 0x004fd60000000000 */
.L_x_1:
[----:B------:R-:W2:Y:S01]  /*27b30*/  LDL.LU.64 R48, [R1+0xf70] ;  /* 0x000f700001307983 */ /* 0x000ea20000300a00 */
[----:B------:R-:W-:-:S04]  /*27b40*/  DEPBAR.LE SB0, 0x2 ;  /* 0x000080800000791a */ /* 0x000fc80000000000 */
[----:B------:R-:W2:Y:S04]  /*27b50*/  LDL.LU.64 R50, [R1+0xf78] ;  /* 0x000f780001327983 */ /* 0x000ea80000300a00 */
[----:B------:R-:W3:Y:S04]  /*27b60*/  LDL.LU.64 R44, [R1+0xf60] ;  /* 0x000f6000012c7983 */ /* 0x000ee80000300a00 */
[----:B------:R-:W3:Y:S01]  /*27b70*/  LDL.LU.64 R46, [R1+0xf68] ;  /* 0x000f6800012e7983 */ /* 0x000ee20000300a00 */
[----:B------:R-:W-:-:S03]  /*27b80*/  UIADD3 UR9, UR9, 0x1, URZ ;  /* 0x0000000109097890 */ /* 0x000fc6000fffe03f */
[----:B------:R-:W-:Y:S01]  /*27b90*/  STL [R1+0x3c14], R244 ;  /* 0x003c14f401007387 */ /* 0x000fe20000100800 */
[----:B------:R-:W-:-:S03]  /*27ba0*/  UISETP.GT.AND UP0, UPT, UR9, 0x1, UPT ;  /* 0x000000010900788c */ /* 0x000fc6000bf04270 */
[----:B------:R-:W-:Y:S01]  /*27bb0*/  STL [R1+0x3c10], R245 ;  /* 0x003c10f501007387 */ /* 0x000fe20000100800 */
[----:B------:R-:W-:-:S03]  /*27bc0*/  USEL UR9, UR9, URZ, !UP0 ;  /* 0x0000003f09097287 */ /* 0x000fc6000c000000 */
[----:B------:R-:W-:Y:S01]  /*27bd0*/  STL [R1+0x3b58], R252 ;  /* 0x003b58fc01007387 */ /* 0x000fe20000100800 */
[----:B------:R-:W-:Y:S02]  /*27be0*/  ULEA UR11, UR9, UR5, 0x10 ;  /* 0x00000005090b7291 */ /* 0x000fe4000f8e803f */
[----:B------:R-:W-:Y:S01]  /*27bf0*/  ULEA UR13, UR9, UR5, 0xf ;  /* 0x00000005090d7291 */ /* 0x000fe2000f8e783f */
[----:B------:R-:W-:Y:S06]  /*27c00*/  BAR.SYNC.DEFER_BLOCKING 0x0 ;  /* 0x0000000000007b1d */ /* 0x000fec0000010000 */
[----:B------:R-:W-:Y:S04]  /*27c10*/  STL [R1+0x3b54], R0 ;  /* 0x003b540001007387 */ /* 0x000fe80000100800 */
[----:B------:R-:W-:Y:S04]  /*27c20*/  STL [R1+0x3b50], R2 ;  /* 0x003b500201007387 */ /* 0x000fe80000100800 */
[----:B------:R-:W-:Y:S04]  /*27c30*/  LDS R60, [R3+UR11] ;  /* 0x0000000b033c7984 */ /* 0x000fe80008000800 */
[----:B------:R-:W-:Y:S04]  /*27c40*/  LDS R62, [R3+UR11+0x2000] ;  /* 0x0020000b033e7984 */ /* 0x000fe80008000800 */
[----:B-----5:R-:W-:Y:S04]  /*27c50*/  LDS R61, [R247+UR11] ;  /* 0x0000000bf73d7984 */ /* 0x020fe80008000800 */
[----:B------:R-:W-:Y:S04]  /*27c60*/  LDS R63, [R247+UR11+0x2000] ;  /* 0x0020000bf73f7984 */ /* 0x000fe80008000800 */
[----:B------:R-:W1:Y:S04]  /*27c70*/  LDSM.16.M88.4 R52, [R246+UR13+0x20000] ;  /* 0x0200000df634783b */ /* 0x000e680008000200 */
[----:B------:R-:W-:Y:S04]  /*27c80*/  LDS R64, [R3+UR11+0x80] ;  /* 0x0000800b03407984 */ /* 0x000fe80008000800 */
[----:B------:R-:W-:Y:S04]  /*27c90*/  LDS R66, [R3+UR11+0x2080] ;  /* 0x0020800b03427984 */ /* 0x000fe80008000800 */
[----:B------:R-:W-:Y:S04]  /*27ca0*/  LDS R65, [R247+UR11+0x80] ;  /* 0x0000800bf7417984 */ /* 0x000fe80008000800 */
[----:B------:R-:W3:Y:S04]  /*27cb0*/  LDS R67, [R247+UR11+0x2080] ;  /* 0x0020800bf7437984 */ /* 0x000ee80008000800 */
[----:B------:R-:W-:Y:S04]  /*27cc0*/  LDS R68, [R3+UR11+0x100] ;  /* 0x0001000b03447984 */ /* 0x000fe80008000800 */
[----:B------:R-:W-:Y:S04]  /*27cd0*/  LDS R70, [R3+UR11+0x2100] ;  /* 0x0021000b03467984 */ /* 0x000fe80008000800 */
[----:B------:R-:W-:Y:S04]  /*27ce0*/  LDS R69, [R247+UR11+0x100] ;  /* 0x0001000bf7457984 */ /* 0x000fe80008000800 */
[----:B------:R-:W-:Y:S04]  /*27cf0*/  LDS R71, [R247+UR11+0x2100] ;  /* 0x0021000bf7477984 */ /* 0x000fe80008000800 */
[----:B------:R-:W-:Y:S04]  /*27d00*/  LDS R72, [R3+UR11+0x180] ;  /* 0x0001800b03487984 */ /* 0x000fe80008000800 */
[----:B-1----:R-:W-:Y:S04]  /*27d10*/  STL [R1+0x489c], R54 ;  /* 0x00489c3601007387 */ /* 0x002fe80000100800 */
[----:B------:R-:W-:Y:S04]  /*27d20*/  STL [R1+0x4898], R55 ;  /* 0x0048983701007387 */ /* 0x000fe80000100800 */
[----:B------:R-:W4:Y:S04]  /*27d30*/  LDL.LU.64 R164, [R1+0x12b0] ;  /* 0x0012b00001a47983 */ /* 0x000f280000300a00 */
[----:B------:R-:W-:Y:S04]  /*27d40*/  LDS R74, [R3+UR11+0x2180] ;  /* 0x0021800b034a7984 */ /* 0x000fe80008000800 */
        /* <DEDUP_REMOVED lines=37> */
[----:B------:R-:W1:Y:S04]  /*27fa0*/  LDS R215, [R247+UR11+0x2600] ;  /* 0x0026000bf7d77984 */ /* 0x000e680008000800 */
[----:B------:R-:W-:Y:S04]  /*27fb0*/  LDS R208, [R3+UR11+0x680] ;  /* 0x0006800b03d07984 */ /* 0x000fe80008000800 */
[----:B------:R-:W-:Y:S04]  /*27fc0*/  LDS R210, [R3+UR11+0x2680] ;  /* 0x0026800b03d27984 */ /* 0x000fe80008000800 */
[----:B------:R-:W-:Y:S04]  /*27fd0*/  LDS R209, [R247+UR11+0x680] ;  /* 0x0006800bf7d17984 */ /* 0x000fe80008000800 */
[----:B------:R-:W-:Y:S04]  /*27fe0*/  LDS R211, [R247+UR11+0x2680] ;  /* 0x0026800bf7d37984 */ /* 0x000fe80008000800 */
[----:B------:R-:W-:Y:S04]  /*27ff0*/  LDS R204, [R3+UR11+0x700] ;  /* 0x0007000b03cc7984 */ /* 0x000fe80008000800 */
[----:B------:R-:W-:Y:S04]  /*28000*/  LDS R206, [R3+UR11+0x2700] ;  /* 0x0027000b03ce7984 */ /* 0x000fe80008000800 */
[----:B------:R-:W-:Y:S01]  /*28010*/  LDS R205, [R247+UR11+0x700] ;  /* 0x0007000bf7cd7984 */ /* 0x000fe20008000800 */
[-C--:B--2---:R-:W-:Y:S03]  /*28020*/  HMMA.1688.F32.TF32 R48, R60, R52.reuse, R48 ;  /* 0x000000343c30723c */ /* 0x084fe60000081030 */
[----:B------:R-:W-:Y:S04]  /*28030*/  LDS R207, [R247+UR11+0x2700] ;  /* 0x0027000bf7cf7984 */ /* 0x000fe80008000800 */
[----:B------:R-:W-:Y:S01]  /*28040*/  LDS R132, [R3+UR11+0x780] ;  /* 0x0007800b03847984 */ /* 0x000fe20008000800 */
[-C--:B---3--:R-:W-:Y:S03]  /*28050*/  HMMA.1688.F32.TF32 R44, R64, R52.reuse, R44 ;  /* 0x00000034402c723c */ /* 0x088fe6000008102c */
[----:B------:R-:W-:Y:S04]  /*28060*/  LDS R134, [R3+UR11+0x2780] ;  /* 0x0027800b03867984 */ /* 0x000fe80008000800 */
[----:B------:R-:W-:Y:S04]  /*28070*/  LDS R133, [R247+UR11+0x780] ;  /* 0x0007800bf7857984 */ /* 0x000fe80008000800 */
[----:B------:R-:W-:Y:S04]  /*28080*/  LDS R135, [R247+UR11+0x2780] ;  /* 0x0027800bf7877984 */ /* 0x000fe80008000800 */
[----:B------:R-:W-:Y:S04]  /*28090*/  LDSM.16.M88.4 R192, [R246+UR13+0x24400] ;  /* 0x0244000df6c0783b */ /* 0x000fe80008000200 */
[----:B------:R-:W-:Y:S04]  /*280a0*/  STL.64 [R1+0xb00], R48 ;  /* 0x000b003001007387 */ /* 0x000fe80000100a00 */
[----:B------:R-:W-:Y:S04]  /*280b0*/  STL.64 [R1+0xb08], R50 ;  /* 0x000b083201007387 */ /* 0x000fe80000100a00 */
[----:B------:R-:W4:Y:S04]  /*280c0*/  LDL.LU.64 R166, [R1+0x12b8] ;  /* 0x0012b80001a67983 */ /* 0x000f280000300a00 */
[----:B------:R2:W-:Y:S04]  /*280d0*/  STL.64 [R1+0xaf0], R44 ;  /* 0x000af02c01007387 */ /* 0x0005e80000100a00 */
[----:B------:R3:W-:Y:S04]  /*280e0*/  STL.64 [R1+0xaf8], R46 ;  /* 0x000af82e01007387 */ /* 0x0007e80000100a00 */
[----:B------:R-:W4:Y:S04]  /*280f0*/  LDL.LU.64 R160, [R1+0x12a0] ;  /* 0x0012a00001a07983 */ /* 0x000f280000300a00 */
[----:B------:R-:W4:Y:S04]  /*28100*/  LDL.LU.64 R162, [R1+0x12a8] ;  /* 0x0012a80001a27983 */ /* 0x000f280000300a00 */
[----:B--2---:R-:W2:Y:S04]  /*28110*/  LDL.LU.64 R44, [R1+0x1290] ;  /* 0x00129000012c7983 */ /* 0x004ea80000300a00 */
[----:B---3--:R-:W2:Y:S04]  /*28120*/  LDL.LU.64 R46, [R1+0x1298] ;  /* 0x00129800012e7983 */ /* 0x008ea80000300a00 */
        /* <DEDUP_REMOVED lines=14> */
[----:B------:R-:W1:Y:S02]  /*28210*/  LDSM.16.M88.4 R48, [R246+UR13+0x20400] ;  /* 0x0204000df630783b */ /* 0x000e640008000200 */
[-C--:B-1----:R-:W-:Y:S02]  /*28220*/  HMMA.1688.F32.TF32 R116, R212, R52.reuse, R116 ;  /* 0x00000034d474723c */ /* 0x082fe40000081074 */
[----:B------:R-:W-:Y:S04]  /*28230*/  LDSM.16.M88.4 R188, [R246+UR13+0x24800] ;  /* 0x0248000df6bc783b */ /* 0x000fe80008000200 */
[----:B------:R-:W-:Y:S04]  /*28240*/  LDSM.16.M88.4 R184, [R246+UR13+0x24c00] ;  /* 0x024c000df6b8783b */ /* 0x000fe80008000200 */
[----:B------:R-:W-:Y:S04]  /*28250*/  LDSM.16.M88.4 R180, [R246+UR13+0x25000] ;  /* 0x0250000df6b4783b */ /* 0x000fe80008000200 */
[----:B------:R-:W-:Y:S04]  /*28260*/  LDSM.16.M88.4 R176, [R246+UR13+0x25400] ;  /* 0x0254000df6b0783b */ /* 0x000fe80008000200 */
[----:B------:R-:W-:Y:S04]  /*28270*/  LDSM.16.M88.4 R172, [R246+UR13+0x25800] ;  /* 0x0258000df6ac783b */ /* 0x000fe80008000200 */
[----:B------:R-:W-:Y:S04]  /*28280*/  STL [R1+0x4894], R50 ;  /* 0x0048943201007387 */ /* 0x000fe80000100800 */
[----:B------:R-:W-:Y:S01]  /*28290*/  STL [R1+0x4890], R51 ;  /* 0x0048903301007387 */ /* 0x000fe20000100800 */
[-C--:B------:R-:W-:Y:S06]  /*282a0*/  HMMA.1688.F32.TF32 R108, R208, R52.reuse, R108 ;  /* 0x00000034d06c723c */ /* 0x080fec000008106c */
[-C--:B------:R-:W-:Y:S06]  /*282b0*/  HMMA.1688.F32.TF32 R40, R204, R52.reuse, R40 ;  /* 0x00000034cc28723c */ /* 0x080fec0000081028 */
[-C--:B----4-:R-:W-:Y:S06]  /*282c0*/  HMMA.1688.F32.TF32 R168, R68, R52.reuse, R164 ;  /* 0x0000003444a8723c */ /* 0x090fec00000810a4 */
[-C--:B------:R-:W-:Y:S06]  /*282d0*/  HMMA.1688.F32.TF32 R164, R72, R52.reuse, R160 ;  /* 0x0000003448a4723c */ /* 0x080fec00000810a0 */
[-C--:B--2---:R-:W-:Y:S01]  /*282e0*/  HMMA.1688.F32.TF32 R160, R56, R52.reuse, R44 ;  /* 0x0000003438a0723c */ /* 0x084fe2000008102c */
[----:B------:R-:W1:Y:S05]  /*282f0*/  LDSM.16.M88.4 R44, [R246+UR13+0x20800] ;  /* 0x0208000df62c783b */ /* 0x000e6a0008000200 */
[-C--:B---3--:R-:W-:Y:S06]  /*28300*/  HMMA.1688.F32.TF32 R156, R240, R52.reuse, R156 ;  /* 0x00000034f09c723c */ /* 0x088fec000008109c */
[-C--:B------:R-:W-:Y:S06]  /*28310*/  HMMA.1688.F32.TF32 R152, R236, R52.reuse, R152 ;  /* 0x00000034ec98723c */ /* 0x080fec0000081098 */
[-C--:B------:R-:W-:Y:S06]  /*28320*/  HMMA.1688.F32.TF32 R148, R232, R52.reuse, R148 ;  /* 0x00000034e894723c */ /* 0x080fec0000081094 */
[-C--:B------:R-:W-:Y:S01]  /*28330*/  HMMA.1688.F32.TF32 R144, R228, R52.reuse, R144 ;  /* 0x00000034e490723c */ /* 0x080fe20000081090 */
[----:B------:R2:W-:Y:S05]  /*28340*/  STL.64 [R1+0xb50], R168 ;  /* 0x000b50a801007387 */ /* 0x0005ea0000100a00 */
[-C--:B------:R-:W-:Y:S01]  /*28350*/  HMMA.1688.F32.TF32 R140, R224, R52.reuse, R140 ;  /* 0x00000034e08c723c */ /* 0x080fe2000008108c */
[----:B------:R3:W-:Y:S05]  /*28360*/  STL.64 [R1+0xb58], R170 ;  /* 0x000b58aa01007387 */ /* 0x0007ea0000100a00 */
[-C--:B------:R-:W-:Y:S01]  /*28370*/  HMMA.1688.F32.TF32 R136, R220, R52.reuse, R136 ;  /* 0x00000034dc88723c */ /* 0x080fe20000081088 */
[----:B------:R4:W-:Y:S04]  /*28380*/  STL.64 [R1+0xb40], R164 ;  /* 0x000b40a401007387 */ /* 0x0009e80000100a00 */
[----:B------:R4:W-:Y:S04]  /*28390*/  STL.64 [R1+0xb48], R166 ;  /* 0x000b48a601007387 */ /* 0x0009e80000100a00 */
[----:B-1----:R-:W-:Y:S04]  /*283a0*/  STL [R1+0x48a4], R46 ;  /* 0x0048a42e01007387 */ /* 0x002fe80000100800 */
[----:B------:R1:W-:Y:S04]  /*283b0*/  STL.64 [R1+0x2100], R160 ;  /* 0x002100a001007387 */ /* 0x0003e80000100a00 */
[----:B------:R1:W-:Y:S04]  /*283c0*/  STL.64 [R1+0x2108], R162 ;  /* 0x002108a201007387 */ /* 0x0003e80000100a00 */
[----:B------:R-:W-:Y:S04]  /*283d0*/  STL [R1+0x48a0], R47 ;  /* 0x0048a02f01007387 */ /* 0x000fe80000100800 */
[----:B------:R1:W-:Y:S04]  /*283e0*/  STL.64 [R1+0x23f0], R156 ;  /* 0x0023f09c01007387 */ /* 0x0003e80000100a00 */
[----:B------:R1:W-:Y:S04]  /*283f0*/  STL.64 [R1+0x23f8], R158 ;  /* 0x0023f89e01007387 */ /* 0x0003e80000100a00 */
[----:B------:R1:W-:Y:S04]  /*28400*/  STL.64 [R1+0x2850], R152 ;  /* 0x0028509801007387 */ /* 0x0003e80000100a00 */
[----:B------:R1:W-:Y:S01]  /*28410*/  STL.64 [R1+0x2858], R154 ;  /* 0x0028589a01007387 */ /* 0x0003e20000100a00 */
[-C--:B------:R-:W-:Y:S03]  /*28420*/  HMMA.1688.F32.TF32 R128, R216, R52.reuse, R128 ;  /* 0x00000034d880723c */ /* 0x080fe60000081080 */
[----:B------:R1:W-:Y:S04]  /*28430*/  STL.64 [R1+0x29b0], R148 ;  /* 0x0029b09401007387 */ /* 0x0003e80000100a00 */
[----:B------:R1:W-:Y:S04]  /*28440*/  STL.64 [R1+0x29b8], R150 ;  /* 0x0029b89601007387 */ /* 0x0003e80000100a00 */
[----:B------:R1:W-:Y:S04]  /*28450*/  STL.64 [R1+0x2a80], R144 ;  /* 0x002a809001007387 */ /* 0x0003e80000100a00 */
[----:B------:R1:W-:Y:S04]  /*28460*/  STL.64 [R1+0x2a88], R146 ;  /* 0x002a889201007387 */ /* 0x0003e80000100a00 */
[----:B------:R1:W-:Y:S04]  /*28470*/  STL.64 [R1+0x2b50], R140 ;  /* 0x002b508c01007387 */ /* 0x0003e80000100a00 */
[----:B------:R1:W-:Y:S04]  /*28480*/  STL.64 [R1+0x2b58], R142 ;  /* 0x002b588e01007387 */ /* 0x0003e80000100a00 */
[----:B--2---:R-:W2:Y:S04]  /*28490*/  LDL.LU.64 R168, [R1+0x1500] ;  /* 0x0015000001a87983 */ /* 0x004ea80000300a00 */
[----:B------:R1:W-:Y:S04]  /*284a0*/  STL.64 [R1+0x2c20], R136 ;  /* 0x002c208801007387 */ /* 0x0003e80000100a00 */
[----:B------:R1:W-:Y:S04]  /*284b0*/  STL.64 [R1+0x2c28], R138 ;  /* 0x002c288a01007387 */ /* 0x0003e80000100a00 */
[----:B---3--:R-:W2:Y:S04]  /*284c0*/  LDL.LU.64 R170, [R1+0x1508] ;  /* 0x0015080001aa7983 */ /* 0x008ea80000300a00 */
[----:B------:R3:W-:Y:S04]  /*284d0*/  STL.64 [R1+0x2cd0], R128 ;  /* 0x002cd08001007387 */ /* 0x0007e80000100a00 */
[----:B------:R3:W-:Y:S04]  /*284e0*/  STL.64 [R1+0x2cd8], R130 ;  /* 0x002cd88201007387 */ /* 0x0007e80000100a00 */
[----:B----4-:R-:W4:Y:S04]  /*284f0*/  LDL.LU.64 R164, [R1+0x14f0] ;  /* 0x0014f00001a47983 */ /* 0x010f280000300a00 */
[----:B------:R-:W4:Y:S04]  /*28500*/  LDL.LU.64 R166, [R1+0x14f8] ;  /* 0x0014f80001a67983 */ /* 0x000f280000300a00 */
[----:B-1----:R-:W4:Y:S04]  /*28510*/  LDL.LU.64 R160, [R1+0x14e0] ;  /* 0x0014e00001a07983 */ /* 0x002f280000300a00 */
[----:B------:R-:W4:Y:S04]  /*28520*/  LDL.LU.64 R162, [R1+0x14e8] ;  /* 0x0014e80001a27983 */ /* 0x000f280000300a00 */
[----:B------:R-:W4:Y:S04]  /*28530*/  LDL.LU.64 R156, [R1+0x14d0] ;  /* 0x0014d000019c7983 */ /* 0x000f280000300a00 */
[----:B------:R-:W4:Y:S04]  /*28540*/  LDL.LU.64 R158, [R1+0x14d8] ;  /* 0x0014d800019e7983 */ /* 0x000f280000300a00 */
[----:B------:R1:W-:Y:S04]  /*28550*/  STL.64 [R1+0x2d60], R116 ;  /* 0x002d607401007387 */ /* 0x0003e80000100a00 */
[----:B------:R1:W-:Y:S04]  /*28560*/  STL.64 [R1+0x2d68], R118 ;  /* 0x002d687601007387 */ /* 0x0003e80000100a00 */
[----:B------:R-:W4:Y:S04]  /*28570*/  LDL.LU.64 R152, [R1+0x14c0] ;  /* 0x0014c00001987983 */ /* 0x000f280000300a00 */
[----:B------:R-:W4:Y:S04]  /*28580*/  LDL.LU.64 R154, [R1+0x14c8] ;  /* 0x0014c800019a7983 */ /* 0x000f280000300a00 */
[----:B------:R1:W-:Y:S04]  /*28590*/  STL.64 [R1+0x2dd0], R108 ;  /* 0x002dd06c01007387 */ /* 0x0003e80000100a00 */
[----:B------:R1:W-:Y:S04]  /*285a0*/  STL.64 [R1+0x2dd8], R110 ;  /* 0x002dd86e01007387 */ /* 0x0003e80000100a00 */
[----:B------:R-:W4:Y:S04]  /*285b0*/  LDL.LU.64 R148, [R1+0x1490] ;  /* 0x0014900001947983 */ /* 0x000f280000300a00 */
[----:B------:R-:W4:Y:S04]  /*285c0*/  LDL.LU.64 R150, [R1+0x1498] ;  /* 0x0014980001967983 */ /* 0x000f280000300a00 */
[----:B------:R-:W-:Y:S04]  /*285d0*/  STL.64 [R1+0x2e20], R40 ;  /* 0x002e202801007387 */ /* 0x000fe80000100a00 */
[----:B------:R4:W-:Y:S04]  /*285e0*/  STL.64 [R1+0x2e28], R42 ;  /* 0x002e282a01007387 */ /* 0x0009e80000100a00 */
[----:B------:R-:W4:Y:S04]  /*285f0*/  LDL.LU.64 R144, [R1+0x1250] ;  /* 0x0012500001907983 */ /* 0x000f280000300a00 */
[----:B------:R-:W4:Y:S04]  /*28600*/  LDL.LU.64 R146, [R1+0x1258] ;  /* 0x0012580001927983 */ /* 0x000f280000300a00 */
[----:B------:R-:W4:Y:S04]  /*28610*/  LDL.LU.64 R140, [R1+0x1050] ;  /* 0x00105000018c7983 */ /* 0x000f280000300a00 */
[----:B------:R-:W4:Y:S01]  /*28620*/  LDL.LU.64 R142, [R1+0x1058] ;  /* 0x00105800018e7983 */ /* 0x000f220000300a00 */
[----:B------:R-:W-:Y:S03]  /*28630*/  HMMA.1688.F32.TF32 R52, R132, R52, R120 ;  /* 0x000000348434723c */ /* 0x000fe60000081078 */
[----:B------:R-:W4:Y:S04]  /*28640*/  LDL.LU.64 R136, [R1+0xe30] ;  /* 0x000e300001887983 */ /* 0x000f280000300a00 */
[----:B------:R-:W4:Y:S04]  /*28650*/  LDL.LU.64 R138, [R1+0xe38] ;  /* 0x000e3800018a7983 */ /* 0x000f280000300a00 */
[----:B---3--:R-:W3:Y:S04]  /*28660*/  LDL.LU.64 R128, [R1+0xcc0] ;  /* 0x000cc00001807983 */ /* 0x008ee80000300a00 */
[----:B------:R-:W3:Y:S04]  /*28670*/  LDL.LU.64 R130, [R1+0xcc8] ;  /* 0x000cc80001827983 */ /* 0x000ee80000300a00 */
[----:B-1----:R-:W3:Y:S04]  /*28680*/  LDL.LU.64 R116, [R1+0x300] ;  /* 0x0003000001747983 */ /* 0x002ee80000300a00 */
[----:B------:R-:W3:Y:S04]  /*28690*/  LDL.LU.64 R118, [R1+0x308] ;  /* 0x0003080001767983 */ /* 0x000ee80000300a00 */
[----:B------:R-:W3:Y:S04]  /*286a0*/  LDL.LU.64 R108, [R1+0x200] ;  /* 0x00020000016c7983 */ /* 0x000ee80000300a00 */
[----:B------:R-:W3:Y:S04]  /*286b0*/  LDL.LU.64 R110, [R1+0x208] ;  /* 0x00020800016e7983 */ /* 0x000ee80000300a00 */
[----:B------:R-:W-:Y:S04]  /*286c0*/  STL.64 [R1+0x2e50], R52 ;  /* 0x002e503401007387 */ /* 0x000fe80000100a00 */
[----:B------:R1:W-:Y:S01]  /*286d0*/  STL.64 [R1+0x2e58], R54 ;  /* 0x002e583601007387 */ /* 0x0003e20000100a00 */
[-C--:B--2---:R-:W-:Y:S03]  /*286e0*/  HMMA.1688.F32.TF32 R120, R60, R48.reuse, R168 ;  /* 0x000000303c78723c */ /* 0x084fe600000810a8 */
[----:B------:R-:W-:Y:S03]  /*286f0*/  LDSM.16.M88.4 R168, [R246+UR13+0x25c00] ;  /* 0x025c000df6a8783b */ /* 0x000fe60008000200 */
[----:B----4-:R-:W-:Y:S01]  /*28700*/  HMMA.1688.F32.TF32 R40, R64, R48, R164 ;  /* 0x000000304028723c */ /* 0x010fe200000810a4 */
[----:B------:R-:W-:-:S15]  /*28710*/  LDSM.16.M88.4 R164, [R246+UR13+0x26000] ;  /* 0x0260000df6a4783b */ /* 0x000fde0008000200 */
[----:B------:R-:W-:-:S01]  /*28720*/  NOP ;  /* 0x0000000000007918 */ /* 0x000fc20000000000 */
[----:B------:R-:W-:Y:S01]  /*28730*/  STL.64 [R1+0xa40], R120 ;  /* 0x000a407801007387 */ /* 0x000fe20000100a00 */
[-C--:B-1----:R-:W-:Y:S03]  /*28740*/  HMMA.1688.F32.TF32 R52, R68, R48.reuse, R160 ;  /* 0x000000304434723c */ /* 0x082fe600000810a0 */
[----:B------:R1:W-:Y:S03]  /*28750*/  STL.64 [R1+0xa48], R122 ;  /* 0x000a487a01007387 */ /* 0x0003e60000100a00 */
[-C--:B------:R-:W-:Y:S01]  /*28760*/  HMMA.1688.F32.TF32 R112, R212, R48.reuse, R112 ;  /* 0x00000030d470723c */ /* 0x080fe20000081070 */
[----:B------:R-:W-:Y:S05]  /*28770*/  LDSM.16.M88.4 R160, [R246+UR13+0x26400] ;  /* 0x0264000df6a0783b */ /* 0x000fea0008000200 */
[-C--:B-1----:R-:W-:Y:S01]  /*28780*/  HMMA.1688.F32.TF32 R120, R72, R48.reuse, R156 ;  /* 0x000000304878723c */ /* 0x082fe2000008109c */
[----:B------:R-:W-:Y:S04]  /*28790*/  STL.64 [R1+0xa30], R40 ;  /* 0x000a302801007387 */ /* 0x000fe80000100a00 */
[----:B------:R1:W-:Y:S06]  /*287a0*/  STL.64 [R1+0xa38], R42 ;  /* 0x000a382a01007387 */ /* 0x0003ec0000100a00 */
[----:B------:R-:W-:Y:S04]  /*287b0*/  STL.64 [R1+0xa70], R52 ;  /* 0x000a703401007387 */ /* 0x000fe80000100a00 */
[----:B------:R2:W-:Y:S01]  /*287c0*/  STL.64 [R1+0xa78], R54 ;  /* 0x000a783601007387 */ /* 0x0005e20000100a00 */
[-C--:B-1----:R-:W-:Y:S03]  /*287d0*/  HMMA.1688.F32.TF32 R40, R56, R48.reuse, R152 ;  /* 0x000000303828723c */ /* 0x082fe60000081098 */
[----:B------:R-:W-:Y:S04]  /*287e0*/  LDSM.16.M88.4 R156, [R246+UR13+0x26800] ;  /* 0x0268000df69c783b */ /* 0x000fe80008000200 */
[----:B------:R-:W-:Y:S01]  /*287f0*/  LDSM.16.M88.4 R152, [R246+UR13+0x26c00] ;  /* 0x026c000df698783b */ /* 0x000fe20008000200 */
[-C--:B--2---:R-:W-:Y:S03]  /*28800*/  HMMA.1688.F32.TF32 R52, R240, R48.reuse, R148 ;  /* 0x00000030f034723c */ /* 0x084fe60000081094 */
[----:B------:R-:W-:Y:S04]  /*28810*/  STL.64 [R1+0xa60], R120 ;  /* 0x000a607801007387 */ /* 0x000fe80000100a00 */
[----:B------:R1:W-:Y:S04]  /*28820*/  STL.64 [R1+0xa68], R122 ;  /* 0x000a687a01007387 */ /* 0x0003e80000100a00 */
[----:B------:R-:W-:Y:S01]  /*28830*/  LDSM.16.M88.4 R148, [R246+UR13+0x27000] ;  /* 0x0270000df694783b */ /* 0x000fe20008000200 */
[-C--:B-1----:R-:W-:Y:S03]  /*28840*/  HMMA.1688.F32.TF32 R120, R236, R48.reuse, R144 ;  /* 0x00000030ec78723c */ /* 0x082fe60000081090 */
[----:B------:R-:W-:Y:S04]  /*28850*/  STL.64 [R1+0x2080], R40 ;  /* 0x0020802801007387 */ /* 0x000fe80000100a00 */
[----:B------:R1:W-:Y:S04]  /*28860*/  STL.64 [R1+0x2088], R42 ;  /* 0x0020882a01007387 */ /* 0x0003e80000100a00 */
[----:B------:R2:W-:Y:S04]  /*28870*/  STL.64 [R1+0x2260], R52 ;  /* 0x0022603401007387 */ /* 0x0005e80000100a00 */
[----:B------:R4:W-:Y:S01]  /*28880*/  STL.64 [R1+0x2268], R54 ;  /* 0x0022683601007387 */ /* 0x0009e20000100a00 */
[-C--:B-1----:R-:W-:Y:S03]  /*28890*/  HMMA.1688.F32.TF32 R40, R232, R48.reuse, R140 ;  /* 0x00000030e828723c */ /* 0x082fe6000008108c */
[----:B--2---:R-:W2:Y:S04]  /*288a0*/  LDL.LU.64 R52, [R1+0x1710] ;  /* 0x0017100001347983 */ /* 0x004ea80000300a00 */
[----:B------:R-:W-:Y:S04]  /*288b0*/  STL.64 [R1+0x26c0], R120 ;  /* 0x0026c07801007387 */ /* 0x000fe80000100a00 */
[----:B------:R-:W-:Y:S04]  /*288c0*/  STL.64 [R1+0x26c8], R122 ;  /* 0x0026c87a01007387 */ /* 0x000fe80000100a00 */
[----:B----4-:R-:W2:Y:S08]  /*288d0*/  LDL.LU.64 R54, [R1+0x1718] ;  /* 0x0017180001367983 */ /* 0x010eb00000300a00 */
[----:B------:R1:W-:Y:S04]  /*288e0*/  STL.64 [R1+0x2950], R40 ;  /* 0x0029502801007387 */ /* 0x0003e80000100a00 */
[----:B------:R4:W-:Y:S04]  /*288f0*/  STL.64 [R1+0x2958], R42 ;  /* 0x0029582a01007387 */ /* 0x0009e80000100a00 */
[----:B-1----:R-:W2:Y:S04]  /*28900*/  LDL.LU.64 R40, [R1+0x1700] ;  /* 0x0017000001287983 */ /* 0x002ea80000300a00 */
[----:B----4-:R-:W4:Y:S01]  /*28910*/  LDL.LU.64 R42, [R1+0x1708] ;  /* 0x00170800012a7983 */ /* 0x010f220000300a00 */
[-C--:B------:R-:W-:Y:S06]  /*28920*/  HMMA.1688.F32.TF32 R120, R228, R48.reuse, R136 ;  /* 0x00000030e478723c */ /* 0x080fec0000081088 */
[----:B---3--:R-:W-:-:S15]  /*28930*/  HMMA.1688.F32.TF32 R116, R220, R48, R116 ;  /* 0x00000030dc74723c */ /* 0x008fde0000081074 */
[----:B------:R-:W-:-:S02]  /*28940*/  NOP ;  /* 0x0000000000007918 */ /* 0x000fc40000000000 */
[----:B------:R-:W-:Y:S04]  /*28950*/  STL.64 [R1+0x2a20], R120 ;  /* 0x002a207801007387 */ /* 0x000fe80000100a00 */
[----:B------:R1:W-:Y:S02]  /*28960*/  STL.64 [R1+0x2a28], R122 ;  /* 0x002a287a01007387 */ /* 0x0003e40000100a00 */
[-C--:B-1----:R-:W-:Y:S06]  /*28970*/  HMMA.1688.F32.TF32 R120, R224, R48.reuse, R128 ;  /* 0x00000030e078723c */ /* 0x082fec0000081080 */
[----:B------:R-:W-:-:S15]  /*28980*/  HMMA.1688.F32.TF32 R108, R216, R48, R108 ;  /* 0x00000030d86c723c */ /* 0x000fde000008106c */
[----:B------:R-:W-:-:S02]  /*28990*/  NOP ;  /* 0x0000000000007918 */ /* 0x000fc40000000000 */
[----:B------:R-:W-:Y:S04]  /*289a0*/  STL.64 [R1+0x2af0], R120 ;  /* 0x002af07801007387 */ /* 0x000fe80000100a00 */
[----:B------:R-:W-:Y:S04]  /*289b0*/  STL.64 [R1+0x2af8], R122 ;  /* 0x002af87a01007387 */ /* 0x000fe80000100a00 */
[----:B------:R-:W3:Y:S04]  /*289c0*/  LDL.LU.64 R140, [R1+0x1730] ;  /* 0x00173000018c7983 */ /* 0x000ee80000300a00 */
[----:B------:R-:W-:Y:S04]  /*289d0*/  STL.64 [R1+0x2bc0], R116 ;  /* 0x002bc07401007387 */ /* 0x000fe80000100a00 */
[----:B------:R-:W-:Y:S04]  /*289e0*/  STL.64 [R1+0x2bc8], R118 ;  /* 0x002bc87601007387 */ /* 0x000fe80000100a00 */
[----:B------:R-:W3:Y:S04]  /*289f0*/  LDL.LU.64 R142, [R1+0x1738] ;  /* 0x00173800018e7983 */ /* 0x000ee80000300a00 */
[----:B------:R-:W-:Y:S04]  /*28a00*/  STL.64 [R1+0x2c80], R108 ;  /* 0x002c806c01007387 */ /* 0x000fe80000100a00 */
[----:B------:R1:W-:Y:S04]  /*28a10*/  STL.64 [R1+0x2c88], R110 ;  /* 0x002c886e01007387 */ /* 0x0003e80000100a00 */
[----:B------:R-:W3:Y:S04]  /*28a20*/  LDL.LU.64 R136, [R1+0x1720] ;  /* 0x0017200001887983 */ /* 0x000ee80000300a00 */
[----:B------:R-:W3:Y:S01]  /*28a30*/  LDL.LU.64 R138, [R1+0x1728] ;  /* 0x00172800018a7983 */ /* 0x000ee20000300a00 */
[-C--:B-1----:R-:W-:Y:S03]  /*28a40*/  HMMA.1688.F32.TF32 R108, R208, R48.reuse, R104 ;  /* 0x00000030d06c723c */ /* 0x082fe60000081068 */
[----:B------:R-:W3:Y:S04]  /*28a50*/  LDL.LU.64 R128, [R1+0x16c0] ;  /* 0x0016c00001807983 */ /* 0x000ee80000300a00 */
[----:B------:R-:W3:Y:S01]  /*28a60*/  LDL.LU.64 R130, [R1+0x16c8] ;  /* 0x0016c80001827983 */ /* 0x000ee20000300a00 */
[-C--:B------:R-:W-:Y:S06]  /*28a70*/  HMMA.1688.F32.TF32 R104, R204, R48.reuse, R36 ;  /* 0x00000030cc68723c */ /* 0x080fec0000081024 */
[----:B------:R-:W-:Y:S01]  /*28a80*/  HMMA.1688.F32.TF32 R48, R132, R48, R124 ;  /* 0x000000308430723c */ /* 0x000fe2000008107c */
[----:B------:R-:W-:Y:S04]  /*28a90*/  STL.64 [R1+0x2d20], R112 ;  /* 0x002d207001007387 */ /* 0x000fe80000100a00 */
[----:B------:R-:W-:Y:S04]  /*28aa0*/  STL.64 [R1+0x2d28], R114 ;  /* 0x002d287201007387 */ /* 0x000fe80000100a00 */
[----:B------:R-:W-:Y:S04]  /*28ab0*/  STL.64 [R1+0x2da0], R108 ;  /* 0x002da06c01007387 */ /* 0x000fe80000100a00 */
[----:B------:R-:W-:Y:S04]  /*28ac0*/  STL.64 [R1+0x2da8], R110 ;  /* 0x002da86e01007387 */ /* 0x000fe80000100a00 */
[----:B------:R-:W-:Y:S04]  /*28ad0*/  STL.64 [R1+0x2e00], R104 ;  /* 0x002e006801007387 */ /* 0x000fe80000100a00 */
[----:B------:R-:W-:Y:S04]  /*28ae0*/  STL.64 [R1+0x2e08], R106 ;  /* 0x002e086a01007387 */ /* 0x000fe80000100a00 */
[----:B------:R-:W3:Y:S04]  /*28af0*/  LDL.LU.64 R120, [R1+0x1480] ;  /* 0x0014800001787983 */ /* 0x000ee80000300a00 */
[----:B------:R-:W-:Y:S04]  /*28b00*/  STL.64 [R1+0x2e40], R48 ;  /* 0x002e403001007387 */ /* 0x000fe80000100a00 */
[----:B------:R-:W-:Y:S04]  /*28b10*/  STL.64 [R1+0x2e48], R50 ;  /* 0x002e483201007387 */ /* 0x000fe80000100a00 */
[----:B------:R-:W3:Y:S01]  /*28b20*/  LDL.LU.64 R122, [R1+0x1488] ;  /* 0x00148800017a7983 */ /* 0x000ee20000300a00 */
[----:B--2---:R-:W-:-:S15]  /*28b30*/  HMMA.1688.F32.TF32 R36, R60, R44, R52 ;  /* 0x0000002c3c24723c */ /* 0x004fde0000081034 */
[----:B------:R-:W-:-:S08]  /*28b40*/  NOP ;  /* 0x0000000000007918 */ /* 0x000fd00000000000 */
[----:B------:R-:W-:Y:S04]  /*28b50*/  STL.64 [R1+0x9d0], R36 ;  /* 0x0009d02401007387 */ /* 0x000fe80000100a00 */
[----:B------:R4:W-:Y:S04]  /*28b60*/  STL.64 [R1+0x9d8], R38 ;  /* 0x0009d82601007387 */ /* 0x0009e80000100a00 */
[----:B------:R-:W2:Y:S04]  /*28b70*/  LDL.LU.64 R116, [R1+0x1240] ;  /* 0x0012400001747983 */ /* 0x000ea80000300a00 */
[----:B------:R-:W2:Y:S01]  /*28b80*/  LDL.LU.64 R118, [R1+0x1248] ;  /* 0x0012480001767983 */ /* 0x000ea20000300a00 */
[----:B----4-:R-:W-:Y:S03]  /*28b90*/  HMMA.1688.F32.TF32 R36, R64, R44, R40 ;  /* 0x0000002c4024723c */ /* 0x010fe60000081028 */
[----:B------:R-:W1:-:S15]  /*28ba0*/  LDSM.16.M88.4 R40, [R246+UR13+0x20c00] ;  /* 0x020c000df628783b */ /* 0x000e5e0008000200 */
[----:B------:R-:W-:-:S05]  /*28bb0*/  NOP ;  /* 0x0000000000007918 */ /* 0x000fca0000000000 */
[----:B------:R-:W-:Y:S04]  /*28bc0*/  STL.64 [R1+0x9c0], R36 ;  /* 0x0009c02401007387 */ /* 0x000fe80000100a00 */
[----:B------:R3:W-:Y:S04]  /*28bd0*/  STL.64 [R1+0x9c8], R38 ;  /* 0x0009c82601007387 */ /* 0x0007e80000100a00 */
[----:B------:R-:W4:Y:S04]  /*28be0*/  LDL.LU.64 R112, [R1+0x1040] ;  /* 0x0010400001707983 */ /* 0x000f280000300a00 */
        /* <DEDUP_REMOVED lines=8> */
[----:B------:R-:W4:Y:S01]  /*28c70*/  LDL.LU.64 R54, [R1+0x238] ;  /* 0x0002380001367983 */ /* 0x000f220000300a00 */
[----:B---3--:R-:W-:Y:S03]  /*28c80*/  HMMA.1688.F32.TF32 R36, R68, R44, R140 ;  /* 0x0000002c4424723c */ /* 0x008fe6000008108c */
[----:B-1----:R-:W-:Y:S04]  /*28c90*/  STL [R1+0x48ac], R42 ;  /* 0x0048ac2a01007387 */ /* 0x002fe80000100800 */
[----:B------:R-:W-:-:S15]  /*28ca0*/  STL [R1+0x48a8], R43 ;  /* 0x0048a82b01007387 */ /* 0x000fde0000100800 */
[----:B------:R-:W-:-:S01]  /*28cb0*/  NOP ;  /* 0x0000000000007918 */ /* 0x000fc20000000000 */
[----:B------:R-:W-:Y:S04]  /*28cc0*/  STL.64 [R1+0x9f0], R36 ;  /* 0x0009f02401007387 */ /* 0x000fe80000100a00 */
[----:B------:R-:W-:Y:S04]  /*28cd0*/  STL.64 [R1+0x9f8], R38 ;  /* 0x0009f82601007387 */ /* 0x000fe80000100a00 */
[----:B------:R-:W1:Y:S01]  /*28ce0*/  LDSM.16.M88.4 R36, [R246+UR13+0x21000] ;  /* 0x0210000df624783b */ /* 0x000e620008000200 */
[-C--:B------:R-:W-:Y:S06]  /*28cf0*/  HMMA.1688.F32.TF32 R136, R72, R44.reuse, R136 ;  /* 0x0000002c4888723c */ /* 0x080fec0000081088 */
[----:B------:R-:W-:-:S15]  /*28d00*/  HMMA.1688.F32.TF32 R124, R56, R44, R128 ;  /* 0x0000002c387c723c */ /* 0x000fde0000081080 */
[----:B------:R-:W-:-:S02]  /*28d10*/  NOP ;  /* 0x0000000000007918 */ /* 0x000fc40000000000 */
[----:B------:R-:W-:Y:S04]  /*28d20*/  STL.64 [R1+0x9e0], R136 ;  /* 0x0009e08801007387 */ /* 0x000fe80000100a00 */
[----:B------:R-:W-:Y:S04]  /*28d30*/  STL.64 [R1+0x9e8], R138 ;  /* 0x0009e88a01007387 */ /* 0x000fe80000100a00 */
[----:B-1----:R-:W-:Y:S04]  /*28d40*/  STL [R1+0x48b4], R38 ;  /* 0x0048b42601007387 */ /* 0x002fe80000100800 */
[----:B------:R-:W-:Y:S04]  /*28d50*/  STL.64 [R1+0xa20], R124 ;  /* 0x000a207c01007387 */ /* 0x000fe80000100a00 */
[----:B------:R1:W-:Y:S02]  /*28d60*/  STL.64 [R1+0xa28], R126 ;  /* 0x000a287e01007387 */ /* 0x0003e40000100a00 */
[----:B-1----:R-:W-:Y:S02]  /*28d70*/  HMMA.1688.F32.TF32 R124, R240, R44, R120 ;  /* 0x0000002cf07c723c */ /* 0x002fe40000081078 */
[----:B------:R-:W-:-:S15]  /*28d80*/  STL [R1+0x48b0], R39 ;  /* 0x0048b02701007387 */ /* 0x000fde0000100800 */
[----:B------:R-:W-:-:S06]  /*28d90*/  NOP ;  /* 0x0000000000007918 */ /* 0x000fcc0000000000 */
[----:B------:R1:W-:Y:S04]  /*28da0*/  STL.64 [R1+0x2110], R124 ;  /* 0x0021107c01007387 */ /* 0x0003e80000100a00 */
[----:B------:R3:W-:Y:S01]  /*28db0*/  STL.64 [R1+0x2118], R126 ;  /* 0x0021187e01007387 */ /* 0x0007e20000100a00 */
[-C--:B--2---:R-:W-:Y:S06]  /*28dc0*/  HMMA.1688.F32.TF32 R120, R236, R44.reuse, R116 ;  /* 0x0000002cec78723c */ /* 0x084fec0000081074 */
[-C--:B----4-:R-:W-:Y:S06]  /*28dd0*/  HMMA.1688.F32.TF32 R116, R232, R44.reuse, R112 ;  /* 0x0000002ce874723c */ /* 0x090fec0000081070 */
[-C--:B------:R-:W-:Y:S06]  /*28de0*/  HMMA.1688.F32.TF32 R112, R228, R44.reuse, R108 ;  /* 0x0000002ce470723c */ /* 0x080fec000008106c */
[-C--:B------:R-:W-:Y:S05]  /*28df0*/  HMMA.1688.F32.TF32 R108, R224, R44.reuse, R104 ;  /* 0x0000002ce06c723c */ /* 0x080fea0000081068 */
[----:B------:R2:W-:Y:S04]  /*28e00*/  STL.64 [R1+0x2400], R120 ;  /* 0x0024007801007387 */ /* 0x0005e80000100a00 */
[----:B------:R4:W-:Y:S04]  /*28e10*/  STL.64 [R1+0x2408], R122 ;  /* 0x0024087a01007387 */ /* 0x0009e80000100a00 */
[----:B------:R4:W-:Y:S01]  /*28e20*/  STL.64 [R1+0x2860], R116 ;  /* 0x0028607401007387 */ /* 0x0009e20000100a00 */
[-C--:B------:R-:W-:Y:S03]  /*28e30*/  HMMA.1688.F32.TF32 R104, R220, R44.reuse, R48 ;  /* 0x0000002cdc68723c */ /* 0x080fe60000081030 */
[----:B------:R4:W-:Y:S04]  /*28e40*/  STL.64 [R1+0x2868], R118 ;  /* 0x0028687601007387 */ /* 0x0009e80000100a00 */
[----:B------:R4:W-:Y:S04]  /*28e50*/  STL.64 [R1+0x29c0], R112 ;  /* 0x0029c07001007387 */ /* 0x0009e80000100a00 */
[----:B------:R4:W-:Y:S04]  /*28e60*/  STL.64 [R1+0x29c8], R114 ;  /* 0x0029c87201007387 */ /* 0x0009e80000100a00 */
[----:B------:R-:W4:Y:S04]  /*28e70*/  LDL.LU.64 R48, [R1+0x1930] ;  /* 0x0019300001307983 */ /* 0x000f280000300a00 */
[----:B------:R4:W-:Y:S04]  /*28e80*/  STL.64 [R1+0x2a90], R108 ;  /* 0x002a906c01007387 */ /* 0x0009e80000100a00 */
[----:B------:R4:W-:Y:S04]  /*28e90*/  STL.64 [R1+0x2a98], R110 ;  /* 0x002a986e01007387 */ /* 0x0009e80000100a00 */
[----:B------:R-:W4:Y:S01]  /*28ea0*/  LDL.LU.64 R50, [R1+0x1938] ;  /* 0x0019380001327983 */ /* 0x000f220000300a00 */
[-C--:B------:R-:W-:Y:S03]  /*28eb0*/  HMMA.1688.F32.TF32 R52, R216, R44.reuse, R52 ;  /* 0x0000002cd834723c */ /* 0x080fe60000081034 */
[----:B------:R4:W-:Y:S04]  /*28ec0*/  STL.64 [R1+0x2b60], R104 ;  /* 0x002b606801007387 */ /* 0x0009e80000100a00 */
[----:B------:R4:W-:Y:S04]  /*28ed0*/  STL.64 [R1+0x2b68], R106 ;  /* 0x002b686a01007387 */ /* 0x0009e80000100a00 */
[----:B------:R-:W4:Y:S04]  /*28ee0*/  LDL.LU.64 R140, [R1+0x1920] ;  /* 0x00192000018c7983 */ /* 0x000f280000300a00 */
[----:B------:R-:W4:Y:S08]  /*28ef0*/  LDL.LU.64 R142, [R1+0x1928] ;  /* 0x00192800018e7983 */ /* 0x000f300000300a00 */
[----:B------:R-:W-:Y:S04]  /*28f00*/  STL.64 [R1+0x2c30], R52 ;  /* 0x002c303401007387 */ /* 0x000fe80000100a00 */
[----:B------:R4:W-:Y:S04]  /*28f10*/  STL.64 [R1+0x2c38], R54 ;  /* 0x002c383601007387 */ /* 0x0009e80000100a00 */
[----:B------:R-:W4:Y:S04]  /*28f20*/  LDL.LU.64 R136, [R1+0x1910] ;  /* 0x0019100001887983 */ /* 0x000f280000300a00 */
[----:B------:R-:W4:Y:S04]  /*28f30*/  LDL.LU.64 R138, [R1+0x1918] ;  /* 0x00191800018a7983 */ /* 0x000f280000300a00 */
[----:B------:R-:W4:Y:S04]  /*28f40*/  LDL.LU.64 R128, [R1+0x18d0] ;  /* 0x0018d00001807983 */ /* 0x000f280000300a00 */
[----:B------:R-:W4:Y:S04]  /*28f50*/  LDL.LU.64 R130, [R1+0x18d8] ;  /* 0x0018d80001827983 */ /* 0x000f280000300a00 */
[----:B-1----:R-:W4:Y:S04]  /*28f60*/  LDL.LU.64 R124, [R1+0x16b0] ;  /* 0x0016b000017c7983 */ /* 0x002f280000300a00 */
[----:B---3--:R-:W3:Y:S04]  /*28f70*/  LDL.LU.64 R126, [R1+0x16b8] ;  /* 0x0016b800017e7983 */ /* 0x008ee80000300a00 */
[----:B--2---:R-:W2:Y:S04]  /*28f80*/  LDL.LU.64 R120, [R1+0x1470] ;  /* 0x0014700001787983 */ /* 0x004ea80000300a00 */
[----:B----4-:R-:W2:Y:S04]  /*28f90*/  LDL.LU.64 R122, [R1+0x1478] ;  /* 0x00147800017a7983 */ /* 0x010ea80000300a00 */
        /* <DEDUP_REMOVED lines=8> */
[-C--:B------:R-:W-:Y:S03]  /*29020*/  HMMA.1688.F32.TF32 R52, R212, R44.reuse, R200 ;  /* 0x0000002cd434723c */ /* 0x080fe600000810c8 */
[----:B------:R-:W-:Y:S03]  /*29030*/  LDSM.16.M88.4 R200, [R246+UR13+0x23400] ;  /* 0x0234000df6c8783b */ /* 0x000fe60008000200 */
[-C--:B------:R-:W-:Y:S06]  /*29040*/  HMMA.1688.F32.TF32 R144, R208, R44.reuse, R92 ;  /* 0x0000002cd090723c */ /* 0x080fec000008105c */
[-C--:B------:R-:W-:Y:S06]  /*29050*/  HMMA.1688.F32.TF32 R92, R204, R44.reuse, R32 ;  /* 0x0000002ccc5c723c */ /* 0x080fec0000081020 */
[----:B------:R-:W-:Y:S05]  /*29060*/  HMMA.1688.F32.TF32 R44, R132, R44, R96 ;  /* 0x0000002c842c723c */ /* 0x000fea0000081060 */
[----:B------:R1:W-:Y:S04]  /*29070*/  STL.64 [R1+0x2ce0], R52 ;  /* 0x002ce03401007387 */ /* 0x0003e80000100a00 */
[----:B------:R1:W-:Y:S04]  /*29080*/  STL.64 [R1+0x2ce8], R54 ;  /* 0x002ce83601007387 */ /* 0x0003e80000100a00 */
[----:B-1----:R-:W4:Y:S04]  /*29090*/  LDL.LU.64 R52, [R1+0x2e0] ;  /* 0x0002e00001347983 */ /* 0x002f280000300a00 */
[----:B------:R-:W4:Y:S04]  /*290a0*/  LDL.LU.64 R54, [R1+0x2e8] ;  /* 0x0002e80001367983 */ /* 0x000f280000300a00 */
[----:B------:R-:W-:Y:S04]  /*290b0*/  STL.64 [R1+0x2d70], R144 ;  /* 0x002d709001007387 */ /* 0x000fe80000100a00 */
[----:B------:R-:W-:Y:S04]  /*290c0*/  STL.64 [R1+0x2d78], R146 ;  /* 0x002d789201007387 */ /* 0x000fe80000100a00 */
[----:B------:R-:W-:Y:S04]  /*290d0*/  STL.64 [R1+0x2de0], R92 ;  /* 0x002de05c01007387 */ /* 0x000fe80000100a00 */
[----:B------:R-:W-:Y:S01]  /*290e0*/  STL.64 [R1+0x2de8], R94 ;  /* 0x002de85e01007387 */ /* 0x000fe20000100a00 */
[-C--:B------:R-:W-:Y:S03]  /*290f0*/  HMMA.1688.F32.TF32 R88, R208, R40.reuse, R88 ;  /* 0x00000028d058723c */ /* 0x080fe60000081058 */
[----:B------:R-:W-:Y:S03]  /*29100*/  LDSM.16.M88.4 R144, [R246+UR13+0x27400] ;  /* 0x0274000df690783b */ /* 0x000fe60008000200 */
[-C--:B------:R-:W-:Y:S01]  /*29110*/  HMMA.1688.F32.TF32 R32, R60, R40.reuse, R48 ;  /* 0x000000283c20723c */ /* 0x080fe20000081030 */
[----:B------:R-:W4:Y:S04]  /*29120*/  LDL.LU.64 R48, [R1+0x1f0] ;  /* 0x0001f00001307983 */ /* 0x000f280000300a00 */
[----:B------:R-:W-:Y:S04]  /*29130*/  STL.64 [R1+0x2e30], R44 ;  /* 0x002e302c01007387 */ /* 0x000fe80000100a00 */
[----:B------:R1:W-:Y:S04]  /*29140*/  STL.64 [R1+0x2e38], R46 ;  /* 0x002e382e01007387 */ /* 0x0003e80000100a00 */
[----:B------:R-:W4:Y:S01]  /*29150*/  LDL.LU.64 R50, [R1+0x1f8] ;  /* 0x0001f80001327983 */ /* 0x000f220000300a00 */
[-C--:B-1----:R-:W-:Y:S03]  /*29160*/  HMMA.1688.F32.TF32 R44, R64, R40.reuse, R140 ;  /* 0x00000028402c723c */ /* 0x082fe6000008108c */
[----:B------:R-:W-:Y:S06]  /*29170*/  LDSM.16.M88.4 R140, [R246+UR13+0x27800] ;  /* 0x0278000df68c783b */ /* 0x000fec0008000200 */
[----:B------:R-:W-:Y:S04]  /*29180*/  STL.64 [R1+0x950], R32 ;  /* 0x0009502001007387 */ /* 0x000fe80000100a00 */
[----:B------:R1:W-:Y:S02]  /*29190*/  STL.64 [R1+0x958], R34 ;  /* 0x0009582201007387 */ /* 0x0003e40000100a00 */
[-C--:B-1----:R-:W-:Y:S02]  /*291a0*/  HMMA.1688.F32.TF32 R32, R68, R40.reuse, R136 ;  /* 0x000000284420723c */ /* 0x082fe40000081088 */
[----:B------:R-:W-:Y:S06]  /*291b0*/  LDSM.16.M88.4 R136, [R246+UR13+0x27c00] ;  /* 0x027c000df688783b */ /* 0x000fec0008000200 */
[----:B------:R-:W-:Y:S01]  /*291c0*/  STL.64 [R1+0x940], R44 ;  /* 0x0009402c01007387 */ /* 0x000fe20000100a00 */
[-C--:B------:R-:W-:Y:S03]  /*291d0*/  HMMA.1688.F32.TF32 R92, R72, R40.reuse, R128 ;  /* 0x00000028485c723c */ /* 0x080fe60000081080 */
[----:B------:R3:W-:Y:S03]  /*291e0*/  STL.64 [R1+0x948], R46 ;  /* 0x0009482e01007387 */ /* 0x0007e60000100a00 */
[-C--:B------:R-:W-:Y:S01]  /*291f0*/  HMMA.1688.F32.TF32 R28, R204, R40.reuse, R28 ;  /* 0x00000028cc1c723c */ /* 0x080fe2000008101c */
[----:B------:R-:W-:Y:S05]  /*29200*/  LDSM.16.M88.4 R128, [R246+UR13+0x23c00] ;  /* 0x023c000df680783b */ /* 0x000fea0008000200 */
[-C--:B---3--:R-:W-:Y:S01]  /*29210*/  HMMA.1688.F32.TF32 R44, R56, R40.reuse, R124 ;  /* 0x00000028382c723c */ /* 0x088fe2000008107c */
[----:B------:R-:W-:Y:S04]  /*29220*/  LDSM.16.M88.4 R124, [R246+UR13+0x24000] ;  /* 0x0240000df67c783b */ /* 0x000fe80008000200 */
[----:B------:R-:W-:Y:S04]  /*29230*/  STL.64 [R1+0x970], R32 ;  /* 0x0009702001007387 */ /* 0x000fe80000100a00 */
[----:B------:R2:W-:Y:S04]  /*29240*/  STL.64 [R1+0x978], R34 ;  /* 0x0009782201007387 */ /* 0x0005e80000100a00 */
[----:B------:R-:W-:Y:S04]  /*29250*/  STL.64 [R1+0x960], R92 ;  /* 0x0009605c01007387 */ /* 0x000fe80000100a00 */
[----:B------:R4:W-:Y:S01]  /*29260*/  STL.64 [R1+0x968], R94 ;  /* 0x0009685e01007387 */ /* 0x0009e20000100a00 */
[-C--:B--2---:R-:W-:Y:S05]  /*29270*/  HMMA.1688.F32.TF32 R32, R240, R40.reuse, R120 ;  /* 0x00000028f020723c */ /* 0x084fea0000081078 */
[----:B------:R-:W-:Y:S04]  /*29280*/  STL.64 [R1+0x990], R44 ;  /* 0x0009902c01007387 */ /* 0x000fe80000100a00 */
[----:B------:R1:W-:Y:S01]  /*29290*/  STL.64 [R1+0x998], R46 ;  /* 0x0009982e01007387 */ /* 0x0003e20000100a00 */
[-C--:B----4-:R-:W-:Y:S06]  /*292a0*/  HMMA.1688.F32.TF32 R92, R236, R40.reuse, R116 ;  /* 0x00000028ec5c723c */ /* 0x090fec0000081074 */
[-C--:B-1----:R-:W-:Y:S07]  /*292b0*/  HMMA.1688.F32.TF32 R44, R232, R40.reuse, R112 ;  /* 0x00000028e82c723c */ /* 0x082fee0000081070 */
[----:B------:R-:W-:Y:S04]  /*292c0*/  STL.64 [R1+0x20a0], R32 ;  /* 0x0020a02001007387 */ /* 0x000fe80000100a00 */
[----:B------:R1:W-:Y:S06]  /*292d0*/  STL.64 [R1+0x20a8], R34 ;  /* 0x0020a82201007387 */ /* 0x0003ec0000100a00 */
[----:B------:R-:W-:Y:S04]  /*292e0*/  STL.64 [R1+0x2270], R92 ;  /* 0x0022705c01007387 */ /* 0x000fe80000100a00 */
[----:B------:R-:W-:Y:S04]  /*292f0*/  STL.64 [R1+0x2278], R94 ;  /* 0x0022785e01007387 */ /* 0x000fe80000100a00 */
[----:B------:R-:W2:Y:S04]  /*29300*/  LDL.LU.64 R96, [R1+0x1ce0] ;  /* 0x001ce00001607983 */ /* 0x000ea80000300a00 */
[----:B------:R-:W-:Y:S01]  /*29310*/  STL.64 [R1+0x26d0], R44 ;  /* 0x0026d02c01007387 */ /* 0x000fe20000100a00 */
[-C--:B-1----:R-:W-:Y:S03]  /*29320*/  HMMA.1688.F32.TF32 R32, R228, R40.reuse, R108 ;  /* 0x00000028e420723c */ /* 0x082fe6000008106c */
[----:B------:R1:W-:Y:S04]  /*29330*/  STL.64 [R1+0x26d8], R46 ;  /* 0x0026d82e01007387 */ /* 0x0003e80000100a00 */
[----:B------:R-:W2:Y:S01]  /*29340*/  LDL.LU.64 R98, [R1+0x1ce8] ;  /* 0x001ce80001627983 */ /* 0x000ea20000300a00 */
[----:B-1----:R-:W-:-:S15]  /*29350*/  HMMA.1688.F32.TF32 R44, R224, R40, R104 ;  /* 0x00000028e02c723c */ /* 0x002fde0000081068 */
[----:B------:R1:W-:Y:S04]  /*29360*/  STL.64 [R1+0x2960], R32 ;  /* 0x0029602001007387 */ /* 0x0003e80000100a00 */
[----:B------:R3:W-:Y:S04]  /*29370*/  STL.64 [R1+0x2968], R34 ;  /* 0x0029682201007387 */ /* 0x0007e80000100a00 */
[----:B-1----:R-:W4:Y:S04]  /*29380*/  LDL.LU.64 R32, [R1+0x1ae0] ;  /* 0x001ae00001207983 */ /* 0x002f280000300a00 */
[----:B---3--:R-:W4:Y:S04]  /*29390*/  LDL.LU.64 R34, [R1+0x1ae8] ;  /* 0x001ae80001227983 */ /* 0x008f280000300a00 */
[----:B------:R1:W-:Y:S04]  /*293a0*/  STL.64 [R1+0x2a30], R44 ;  /* 0x002a302c01007387 */ /* 0x0003e80000100a00 */
[----:B------:R3:W-:Y:S04]  /*293b0*/  STL.64 [R1+0x2a38], R46 ;  /* 0x002a382e01007387 */ /* 0x0007e80000100a00 */
[----:B-1----:R-:W4:Y:S04]  /*293c0*/  LDL.LU.64 R44, [R1+0x19a0] ;  /* 0x0019a000012c7983 */ /* 0x002f280000300a00 */
[----:B---3--:R-:W3:Y:S01]  /*293d0*/  LDL.LU.64 R46, [R1+0x19a8] ;  /* 0x0019a800012e7983 */ /* 0x008ee20000300a00 */
[----:B------:R-:W-:-:S15]  /*293e0*/  HMMA.1688.F32.TF32 R52, R220, R40, R52 ;  /* 0x00000028dc34723c */ /* 0x000fde0000081034 */
[----:B------:R-:W-:-:S08]  /*293f0*/  NOP ;  /* 0x0000000000007918 */ /* 0x000fd00000000000 */
[----:B------:R-:W-:Y:S04]  /*29400*/  STL.64 [R1+0x2b00], R52 ;  /* 0x002b003401007387 */ /* 0x000fe80000100a00 */
[----:B------:R1:W-:Y:S04]  /*29410*/  STL.64 [R1+0x2b08], R54 ;  /* 0x002b083601007387 */ /* 0x0003e80000100a00 */
[----:B------:R-:W3:Y:S04]  /*29420*/  LDL.LU.64 R92, [R1+0x18c0] ;  /* 0x0018c000015c7983 */ /* 0x000ee80000300a00 */
[----:B------:R-:W3:Y:S01]  /*29430*/  LDL.LU.64 R94, [R1+0x18c8] ;  /* 0x0018c800015e7983 */ /* 0x000ee20000300a00 */
[-C--:B-1----:R-:W-:Y:S03]  /*29440*/  HMMA.1688.F32.TF32 R52, R212, R40.reuse, R196 ;  /* 0x00000028d434723c */ /* 0x082fe600000810c4 */
[----:B------:R-:W-:Y:S03]  /*29450*/  LDSM.16.M88.4 R196, [R246+UR13+0x23800] ;  /* 0x0238000df6c4783b */ /* 0x000fe60008000200 */
[----:B------:R-:W-:-:S15]  /*29460*/  HMMA.1688.F32.TF32 R48, R216, R40, R48 ;  /* 0x00000028d830723c */ /* 0x000fde0000081030 */
[----:B------:R-:W-:-:S08]  /*29470*/  NOP ;  /* 0x0000000000007918 */ /* 0x000fd00000000000 */
[----:B------:R1:W-:Y:S04]  /*29480*/  STL.64 [R1+0x2bd0], R48 ;  /* 0x002bd03001007387 */ /* 0x0003e80000100a00 */
[----:B------:R1:W-:Y:S04]  /*29490*/  STL.64 [R1+0x2bd8], R50 ;  /* 0x002bd83201007387 */ /* 0x0003e80000100a00 */
[----:B------:R-:W3:Y:S04]  /*294a0*/  LDL.LU.64 R108, [R1+0x16a0] ;  /* 0x0016a000016c7983 */ /* 0x000ee80000300a00 */
[----:B------:R-:W3:Y:S04]  /*294b0*/  LDL.LU.64 R110, [R1+0x16a8] ;  /* 0x0016a800016e7983 */ /* 0x000ee80000300a00 */
[----:B-1----:R-:W3:Y:S04]  /*294c0*/  LDL.LU.64 R48, [R1+0x1460] ;  /* 0x0014600001307983 */ /* 0x002ee80000300a00 */
[----:B------:R-:W3:Y:S04]  /*294d0*/  LDL.LU.64 R50, [R1+0x1468] ;  /* 0x0014680001327983 */ /* 0x000ee80000300a00 */
[----:B------:R1:W-:Y:S04]  /*294e0*/  STL.64 [R1+0x2c90], R52 ;  /* 0x002c903401007387 */ /* 0x0003e80000100a00 */
[----:B------:R1:W-:Y:S04]  /*294f0*/  STL.64 [R1+0x2c98], R54 ;  /* 0x002c983601007387 */ /* 0x0003e80000100a00 */
[----:B-1----:R-:W3:Y:S04]  /*29500*/  LDL.LU.64 R52, [R1+0x1220] ;  /* 0x0012200001347983 */ /* 0x002ee80000300a00 */
[----:B------:R-:W3:Y:S04]  /*29510*/  LDL.LU.64 R54, [R1+0x1228] ;  /* 0x0012280001367983 */ /* 0x000ee80000300a00 */
[----:B------:R-:W-:Y:S04]  /*29520*/  STL.64 [R1+0x2d30], R88 ;  /* 0x002d305801007387 */ /* 0x000fe80000100a00 */
[----:B------:R-:W-:Y:S01]  /*29530*/  STL.64 [R1+0x2d38], R90 ;  /* 0x002d385a01007387 */ /* 0x000fe20000100a00 */
[----:B------:R-:W-:Y:S03]  /*29540*/  HMMA.1688.F32.TF32 R40, R132, R40, R100 ;  /* 0x000000288428723c */ /* 0x000fe60000081064 */
[----:B------:R-:W3:Y:S04]  /*29550*/  LDL.LU.64 R104, [R1+0x1090] ;  /* 0x0010900001687983 */ /* 0x000ee80000300a00 */
[----:B------:R-:W3:Y:S04]  /*29560*/  LDL.LU.64 R106, [R1+0x1098] ;  /* 0x00109800016a7983 */ /* 0x000ee80000300a00 */
[----:B------:R-:W-:Y:S04]  /*29570*/  STL.64 [R1+0x2db0], R28 ;  /* 0x002db01c01007387 */ /* 0x000fe80000100a00 */
[----:B------:R2:W-:Y:S08]  /*29580*/  STL.64 [R1+0x2db8], R30 ;  /* 0x002db81e01007387 */ /* 0x0005f00000100a00 */
[----:B------:R-:W-:Y:S04]  /*29590*/  STL.64 [R1+0x2e10], R40 ;  /* 0x002e102801007387 */ /* 0x000fe80000100a00 */
[----:B------:R1:W-:Y:S01]  /*295a0*/  STL.64 [R1+0x2e18], R42 ;  /* 0x002e182a01007387 */ /* 0x0003e20000100a00 */
[----:B--2---:R-:W-:-:S15]  /*295b0*/  HMMA.1688.F32.TF32 R28, R60, R36, R96 ;  /* 0x000000243c1c723c */ /* 0x004fde0000081060 */
[----:B------:R-:W-:-:S09]  /*295c0*/  NOP ;  /* 0x0000000000007918 */ /* 0x000fd20000000000 */
[----:B-1----:R-:W-:Y:S02]  /*295d0*/  IMAD.MOV.U32 R43, RZ, RZ, R31 ;  /* 0x000000ffff2b7224 */ /* 0x002fe400078e001f */
[----:B------:R-:W-:Y:S02]  /*295e0*/  IMAD.MOV.U32 R42, RZ, RZ, R30 ;  /* 0x000000ffff2a7224 */ /* 0x000fe400078e001e */
[----:B------:R-:W-:Y:S02]  /*295f0*/  IMAD.MOV.U32 R39, RZ, RZ, R29 ;  /* 0x000000ffff277224 */ /* 0x000fe400078e001d */
[----:B------:R-:W-:Y:S01]  /*29600*/  IMAD.MOV.U32 R38, RZ, RZ, R28 ;  /* 0x000000ffff267224 */ /* 0x000fe200078e001c */
[----:B------:R-:W-:Y:S01]  /*29610*/  STL [R1+0x48c4], R43 ;  /* 0x0048c42b01007387 */ /* 0x000fe20000100800 */
[-C--:B----4-:R-:W-:Y:S03]  /*29620*/  HMMA.1688.F32.TF32 R28, R64, R36.reuse, R32 ;  /* 0x00000024401c723c */ /* 0x090fe60000081020 */
[----:B------:R-:W-:Y:S04]  /*29630*/  STL [R1+0x48c0], R42 ;  /* 0x0048c02a01007387 */ /* 0x000fe80000100800 */
[----:B------:R-:W-:Y:S04]  /*29640*/  STL [R1+0x48bc], R39 ;  /* 0x0048bc2701007387 */ /* 0x000fe80000100800 */
[----:B------:R-:W-:Y:S04]  /*29650*/  STL [R1+0x48b8], R38 ;  /* 0x0048b82601007387 */ /* 0x000fe80000100800 */
[----:B------:R-:W2:Y:S04]  /*29660*/  LDL.LU.64 R96, [R1+0xe00] ;  /* 0x000e000001607983 */ /* 0x000ea80000300a00 */
[----:B------:R-:W2:Y:S04]  /*29670*/  LDL.LU.64 R98, [R1+0xe08] ;  /* 0x000e080001627983 */ /* 0x000ea80000300a00 */
[----:B------:R-:W-:Y:S04]  /*29680*/  STL.64 [R1+0x8f0], R28 ;  /* 0x0008f01c01007387 */ /* 0x000fe80000100a00 */
[----:B------:R3:W-:Y:S04]  /*29690*/  STL.64 [R1+0x8f8], R30 ;  /* 0x0008f81e01007387 */ /* 0x0007e80000100a00 */
[----:B------:R-:W1:Y:S01]  /*296a0*/  LDSM.16.M88.4 R32, [R246+UR13+0x21400] ;  /* 0x0214000df620783b */ /* 0x000e620008000200 */
[----:B---3--:R-:W-:Y:S03]  /*296b0*/  HMMA.1688.F32.TF32 R28, R68, R36, R44 ;  /* 0x00000024441c723c */ /* 0x008fe6000008102c */
[----:B------:R-:W3:Y:S04]  /*296c0*/  LDL.LU.64 R44, [R1+0xd40] ;  /* 0x000d4000012c7983 */ /* 0x000ee80000300a00 */
[----:B------:R-:W3:-:S15]  /*296d0*/  LDL.LU.64 R46, [R1+0xd48] ;  /* 0x000d4800012e7983 */ /* 0x000ede0000300a00 */
[----:B------:R-:W-:-:S01]  /*296e0*/  NOP ;  /* 0x0000000000007918 */ /* 0x000fc20000000000 */
[----:B------:R-:W-:Y:S04]  /*296f0*/  STL.64 [R1+0x920], R28 ;  /* 0x0009201c01007387 */ /* 0x000fe80000100a00 */
[----:B------:R4:W-:Y:S02]  /*29700*/  STL.64 [R1+0x928], R30 ;  /* 0x0009281e01007387 */ /* 0x0009e40000100a00 */
[----:B----4-:R-:W-:Y:S02]  /*29710*/  HMMA.1688.F32.TF32 R28, R72, R36, R92 ;  /* 0x00000024481c723c */ /* 0x010fe4000008105c */
[----:B------:R-:W4:Y:S04]  /*29720*/  LDL.LU.64 R92, [R1+0x2d0] ;  /* 0x0002d000015c7983 */ /* 0x000f280000300a00 */
[----:B------:R-:W4:-:S15]  /*29730*/  LDL.LU.64 R94, [R1+0x2d8] ;  /* 0x0002d800015e7983 */ /* 0x000f1e0000300a00 */
[----:B------:R-:W-:-:S02]  /*29740*/  NOP ;  /* 0x0000000000007918 */ /* 0x000fc40000000000 */
[----:B------:R-:W-:Y:S04]  /*29750*/  STL.64 [R1+0x910], R28 ;  /* 0x0009101c01007387 */ /* 0x000fe80000100a00 */
[----:B------:R1:W-:Y:S04]  /*29760*/  STL.64 [R1+0x918], R30 ;  /* 0x0009181e01007387 */ /* 0x0003e80000100a00 */
[----:B------:R-:W4:Y:S04]  /*29770*/  LDL.LU.64 R88, [R1+0x220] ;  /* 0x0002200001587983 */ /* 0x000f280000300a00 */
[----:B------:R-:W4:Y:S01]  /*29780*/  LDL.LU.64 R90, [R1+0x228] ;  /* 0x00022800015a7983 */ /* 0x000f220000300a00 */
[-C--:B-1----:R-:W-:Y:S06]  /*29790*/  HMMA.1688.F32.TF32 R28, R56, R36.reuse, R108 ;  /* 0x00000024381c723c */ /* 0x082fec000008106c */
[----:B------:R-:W-:-:S15]  /*297a0*/  HMMA.1688.F32.TF32 R40, R240, R36, R48 ;  /* 0x00000024f028723c */ /* 0x000fde0000081030 */
[----:B------:R-:W-:-:S02]  /*297b0*/  NOP ;  /* 0x0000000000007918 */ /* 0x000fc40000000000 */
[----:B------:R-:W-:Y:S04]  /*297c0*/  STL.64 [R1+0x930], R28 ;  /* 0x0009301c01007387 */ /* 0x000fe80000100a00 */
[----:B------:R-:W-:Y:S04]  /*297d0*/  STL.64 [R1+0x938], R30 ;  /* 0x0009381e01007387 */ /* 0x000fe80000100a00 */
[----:B------:R-:W4:Y:S04]  /*297e0*/  LDL.LU.64 R48, [R1+0x40] ;  /* 0x0000400001307983 */ /* 0x000f280000300a00 */
[----:B------:R-:W4:Y:S04]  /*297f0*/  LDL.LU.64 R50, [R1+0x48] ;  /* 0x0000480001327983 */ /* 0x000f280000300a00 */
[----:B------:R-:W-:Y:S04]  /*29800*/  STL.64 [R1+0x9b0], R40 ;  /* 0x0009b02801007387 */ /* 0x000fe80000100a00 */
[----:B------:R1:W-:Y:S01]  /*29810*/  STL.64 [R1+0x9b8], R42 ;  /* 0x0009b82a01007387 */ /* 0x0003e20000100a00 */
[-C--:B------:R-:W-:Y:S03]  /*29820*/  HMMA.1688.F32.TF32 R100, R232, R36.reuse, R104 ;  /* 0x00000024e864723c */ /* 0x080fe60000081068 */
[----:B------:R-:W4:Y:S03]  /*29830*/  LDSM.16.M88.4 R28, [R246+UR13+0x21800] ;  /* 0x0218000df61c783b */ /* 0x000f260008000200 */
[----:B-1----:R-:W-:Y:S01]  /*29840*/  HMMA.1688.F32.TF32 R40, R236, R36, R52 ;  /* 0x00000024ec28723c */ /* 0x002fe20000081034 */
[----:B------:R-:W4:Y:S04]  /*29850*/  LDL.LU.64 R52, [R1+0x20] ;  /* 0x0000200001347983 */ /* 0x000f280000300a00 */
[----:B------:R-:W4:-:S15]  /*29860*/  LDL.LU.64 R54, [R1+0x28] ;  /* 0x0000280001367983 */ /* 0x000f1e0000300a00 */
[----:B------:R-:W-:-:S03]  /*29870*/  NOP ;  /* 0x0000000000007918 */ /* 0x000fc60000000000 */
[----:B------:R1:W-:Y:S04]  /*29880*/  STL.64 [R1+0x2120], R40 ;  /* 0x0021202801007387 */ /* 0x0003e80000100a00 */
[----:B------:R1:W-:Y:S04]  /*29890*/  STL.64 [R1+0x2128], R42 ;  /* 0x0021282a01007387 */ /* 0x0003e80000100a00 */
[----:B-1----:R-:W4:Y:S04]  /*298a0*/  LDL.LU.64 R40, [R1] ;  /* 0x0000000001287983 */ /* 0x002f280000300a00 */
[----:B------:R-:W4:Y:S04]  /*298b0*/  LDL.LU.64 R42, [R1+0x8] ;  /* 0x00000800012a7983 */ /* 0x000f280000300a00 */
[----:B------:R-:W-:Y:S04]  /*298c0*/  STL.64 [R1+0x2530], R100 ;  /* 0x0025306401007387 */ /* 0x000fe80000100a00 */
[----:B------:R2:W-:Y:S02]  /*298d0*/  STL.64 [R1+0x2538], R102 ;  /* 0x0025386601007387 */ /* 0x0005e40000100a00 */
[-C--:B--2---:R-:W-:Y:S06]  /*298e0*/  HMMA.1688.F32.TF32 R100, R228, R36.reuse, R96 ;  /* 0x00000024e464723c */ /* 0x084fec0000081060 */
[----:B---3--:R-:W-:Y:S01]  /*298f0*/  HMMA.1688.F32.TF32 R96, R224, R36, R44 ;  /* 0x00000024e060723c */ /* 0x008fe2000008102c */
[----:B------:R-:W2:-:S15]  /*29900*/  LDL.LU.64 R44, [R1+0x1d50] ;  /* 0x001d5000012c7983 */ /* 0x000e9e0000300a00 */
[----:B------:R-:W-:-:S01]  /*29910*/  NOP ;  /* 0x0000000000007918 */ /* 0x000fc20000000000 */
[----:B------:R-:W-:Y:S04]  /*29920*/  STL.64 [R1+0x2880], R100 ;  /* 0x0028806401007387 */ /* 0x000fe80000100a00 */
[----:B------:R-:W-:Y:S04]  /*29930*/  STL.64 [R1+0x2888], R102 ;  /* 0x0028886601007387 */ /* 0x000fe80000100a00 */
[----:B------:R-:W2:Y:S04]  /*29940*/  LDL.LU.64 R46, [R1+0x1d58] ;  /* 0x001d5800012e7983 */ /* 0x000ea80000300a00 */
[----:B------:R-:W-:Y:S04]  /*29950*/  STL.64 [R1+0x29d0], R96 ;  /* 0x0029d06001007387 */ /* 0x000fe80000100a00 */
[----:B------:R-:W-:Y:S04]  /*29960*/  STL.64 [R1+0x29d8], R98 ;  /* 0x0029d86201007387 */ /* 0x000fe80000100a00 */
[----:B------:R-:W3:Y:S04]  /*29970*/  LDL.LU.64 R108, [R1+0x1c80] ;  /* 0x001c8000016c7983 */ /* 0x000ee80000300a00 */
[----:B------:R-:W3:Y:S01]  /*29980*/  LDL.LU.64 R110, [R1+0x1c88] ;  /* 0x001c8800016e7983 */ /* 0x000ee20000300a00 */
[----:B----4-:R-:W-:-:S15]  /*29990*/  HMMA.1688.F32.TF32 R92, R220, R36, R92 ;  /* 0x00000024dc5c723c */ /* 0x010fde000008105c */
[----:B------:R-:W-:-:S08]  /*299a0*/  NOP ;  /* 0x0000000000007918 */ /* 0x000fd00000000000 */
[----:B------:R-:W-:Y:S04]  /*299b0*/  STL.64 [R1+0x2aa0], R92 ;  /* 0x002aa05c01007387 */ /* 0x000fe80000100a00 */
[----:B------:R-:W-:Y:S01]  /*299c0*/  STL.64 [R1+0x2aa8], R94 ;  /* 0x002aa85e01007387 */ /* 0x000fe20000100a00 */
[----:B------:R-:W-:Y:S03]  /*299d0*/  HMMA.1688.F32.TF32 R88, R216, R36, R88 ;  /* 0x00000024d858723c */ /* 0x000fe60000081058 */
[----:B------:R-:W4:Y:S04]  /*299e0*/  LDL.LU.64 R104, [R1+0x1ac0] ;  /* 0x001ac00001687983 */ /* 0x000f280000300a00 */
[----:B------:R-:W4:-:S15]  /*299f0*/  LDL.LU.64 R106, [R1+0x1ac8] ;  /* 0x001ac800016a7983 */ /* 0x000f1e0000300a00 */
[----:B------:R-:W-:-:S01]  /*29a00*/  NOP ;  /* 0x0000000000007918 */ /* 0x000fc20000000000 */
[----:B------:R-:W-:Y:S04]  /*29a10*/  STL.64 [R1+0x2b70], R88 ;  /* 0x002b705801007387 */ /* 0x000fe80000100a00 */
[----:B------:R1:W-:Y:S02]  /*29a20*/  STL.64 [R1+0x2b78], R90 ;  /* 0x002b785a01007387 */ /* 0x0003e40000100a00 */
[----:B-1----:R-:W-:Y:S02]  /*29a30*/  HMMA.1688.F32.TF32 R88, R212, R36, R48 ;  /* 0x00000024d458723c */ /* 0x002fe40000081030 */
[----:B------:R-:W4:Y:S04]  /*29a40*/  LDL.LU.64 R48, [R1+0x18b0] ;  /* 0x0018b00001307983 */ /* 0x000f280000300a00 */
[----:B------:R-:W4:-:S15]  /*29a50*/  LDL.LU.64 R50, [R1+0x18b8] ;  /* 0x0018b80001327983 */ /* 0x000f1e0000300a00 */
[----:B------:R-:W-:-:S02]  /*29a60*/  NOP ;  /* 0x0000000000007918 */ /* 0x000fc40000000000 */
[----:B------:R-:W-:Y:S01]  /*29a70*/  STL.64 [R1+0x2c40], R88 ;  /* 0x002c405801007387 */ /* 0x000fe20000100a00 */
[----:B------:R-:W-:Y:S03]  /*29a80*/  HMMA.1688.F32.TF32 R52, R208, R36, R52 ;  /* 0x00000024d034723c */ /* 0x000fe60000081034 */
[----:B------:R-:W-:Y:S04]  /*29a90*/  STL.64 [R1+0x2c48], R90 ;  /* 0x002c485a01007387 */ /* 0x000fe80000100a00 */
[----:B------:R-:W4:Y:S04]  /*29aa0*/  LDL.LU.64 R100, [R1+0x1690] ;  /* 0x0016900001647983 */ /* 0x000f280000300a00 */
[----:B------:R-:W4:-:S12]  /*29ab0*/  LDL.LU.64 R102, [R1+0x1698] ;  /* 0x0016980001667983 */ /* 0x000f180000300a00 */
[----:B------:R-:W-:Y:S04]  /*29ac0*/  STL.64 [R1+0x2cf0], R52 ;  /* 0x002cf03401007387 */ /* 0x000fe80000100a00 */
[----:B------:R1:W-:Y:S02]  /*29ad0*/  STL.64 [R1+0x2cf8], R54 ;  /* 0x002cf83601007387 */ /* 0x0003e40000100a00 */
[-C--:B-1----:R-:W-:Y:S02]  /*29ae0*/  HMMA.1688.F32.TF32 R52, R204, R36.reuse, R40 ;  /* 0x00000024cc34723c */ /* 0x082fe40000081028 */
[----:B------:R-:W4:Y:S04]  /*29af0*/  LDL.LU.64 R40, [R1+0x1450] ;  /* 0x0014500001287983 */ /* 0x000f280000300a00 */
[----:B------:R-:W4:Y:S01]  /*29b00*/  LDL.LU.64 R42, [R1+0x1458] ;  /* 0x00145800012a7983 */ /* 0x000f220000300a00 */
[----:B------:R-:W-:-:S15]  /*29b10*/  HMMA.1688.F32.TF32 R24, R132, R36, R24 ;  /* 0x000000248418723c */ /* 0x000fde0000081018 */
[----:B------:R-:W-:-:S01]  /*29b20*/  NOP ;  /* 0x0000000000007918 */ /* 0x000fc20000000000 */
[----:B------:R-:W-:Y:S04]  /*29b30*/  STL.64 [R1+0x2d80], R52 ;  /* 0x002d803401007387 */ /* 0x000fe80000100a00 */
[----:B------:R1:W-:Y:S04]  /*29b40*/  STL.64 [R1+0x2d88], R54 ;  /* 0x002d883601007387 */ /* 0x0003e80000100a00 */
[----:B------:R-:W4:Y:S04]  /*29b50*/  LDL.LU.64 R96, [R1+0x1210] ;  /* 0x0012100001607983 */ /* 0x000f280000300a00 */
[----:B------:R-:W4:Y:S04]  /*29b60*/  LDL.LU.64 R98, [R1+0x1218] ;  /* 0x0012180001627983 */ /* 0x000f280000300a00 */
[----:B------:R-:W4:Y:S04]  /*29b70*/  LDL.LU.64 R92, [R1+0x10a0] ;  /* 0x0010a000015c7983 */ /* 0x000f280000300a00 */
[----:B------:R-:W4:Y:S04]  /*29b80*/  LDL.LU.64 R94, [R1+0x10a8] ;  /* 0x0010a800015e7983 */ /* 0x000f280000300a00 */
[----:B------:R-:W4:Y:S04]  /*29b90*/  LDL.LU.64 R88, [R1+0xdf0] ;  /* 0x000df00001587983 */ /* 0x000f280000300a00 */
[----:B------:R-:W4:Y:S01]  /*29ba0*/  LDL.LU.64 R90, [R1+0xdf8] ;  /* 0x000df800015a7983 */ /* 0x000f220000300a00 */
[----:B--2---:R-:W-:Y:S03]  /*29bb0*/  HMMA.1688.F32.TF32 R112, R60, R32, R44 ;  /* 0x000000203c70723c */ /* 0x004fe6000008102c */
[----:B------:R2:W-:Y:S04]  /*29bc0*/  STL.64 [R1+0x2df0], R24 ;  /* 0x002df01801007387 */ /* 0x0005e80000100a00 */
[----:B------:R3:W-:-:S15]  /*29bd0*/  STL.64 [R1+0x2df8], R26 ;  /* 0x002df81a01007387 */ /* 0x0007de0000100a00 */
[----:B------:R-:W-:-:S02]  /*29be0*/  NOP ;  /* 0x0000000000007918 */ /* 0x000fc40000000000 */
[----:B-1----:R-:W-:Y:S02]  /*29bf0*/  IMAD.MOV.U32 R54, RZ, RZ, R114 ;  /* 0x000000ffff367224 */ /* 0x002fe400078e0072 */
[----:B------:R-:W-:Y:S02]  /*29c00*/  IMAD.MOV.U32 R55, RZ, RZ, R115 ;  /* 0x000000ffff377224 */ /* 0x000fe400078e0073 */
[----:B------:R-:W-:Y:S02]  /*29c10*/  IMAD.MOV.U32 R46, RZ, RZ, R112 ;  /* 0x000000ffff2e7224 */ /* 0x000fe400078e0070 */
[----:B------:R-:W-:Y:S01]  /*29c20*/  IMAD.MOV.U32 R47, RZ, RZ, R113 ;  /* 0x000000ffff2f7224 */ /* 0x000fe200078e0071 */
[----:B------:R1:W-:Y:S04]  /*29c30*/  STL.64 [R1+0x48d0], R54 ;  /* 0x0048d03601007387 */ /* 0x0003e80000100a00 */
[----:B------:R-:W-:Y:S04]  /*29c40*/  STL.64 [R1+0x48c8], R46 ;  /* 0x0048c82e01007387 */ /* 0x000fe80000100a00 */
[----:B--2---:R-:W2:Y:S04]  /*29c50*/  LDL.LU.64 R24, [R1+0xd60] ;  /* 0x000d600001187983 */ /* 0x004ea80000300a00 */
[----:B---3--:R-:W2:Y:S01]  /*29c60*/  LDL.LU.64 R26, [R1+0xd68] ;  /* 0x000d6800011a7983 */ /* 0x008ea20000300a00 */
[----:B------:R-:W-:-:S15]  /*29c70*/  HMMA.1688.F32.TF32 R36, R64, R32, R108 ;  /* 0x000000204024723c */ /* 0x000fde000008106c */
[----:B------:R-:W-:-:S08]  /*29c80*/  NOP ;  /* 0x0000000000007918 */ /* 0x000fd00000000000 */
[----:B------:R-:W-:Y:S04]  /*29c90*/  STL.64 [R1+0x890], R36 ;  /* 0x0008902401007387 */ /* 0x000fe80000100a00 */
[----:B------:R4:W-:Y:S04]  /*29ca0*/  STL.64 [R1+0x898], R38 ;  /* 0x0008982601007387 */ /* 0x0009e80000100a00 */
[----:B------:R-:W3:Y:S04]  /*29cb0*/  LDL.LU.64 R52, [R1+0x2c0] ;  /* 0x0002c00001347983 */ /* 0x000ee80000300a00 */
[----:B-1----:R-:W3:Y:S01]  /*29cc0*/  LDL.LU.64 R54, [R1+0x2c8] ;  /* 0x0002c80001367983 */ /* 0x002ee20000300a00 */
[----:B----4-:R-:W-:-:S15]  /*29cd0*/  HMMA.1688.F32.TF32 R36, R68, R32, R104 ;  /* 0x000000204424723c */ /* 0x010fde0000081068 */
[----:B------:R-:W-:-:S08]  /*29ce0*/  NOP ;  /* 0x0000000000007918 */ /* 0x000fd00000000000 */
[----:B------:R-:W-:Y:S04]  /*29cf0*/  STL.64 [R1+0x8c0], R36 ;  /* 0x0008c02401007387 */ /* 0x000fe80000100a00 */
[----:B------:R1:W-:Y:S02]  /*29d00*/  STL.64 [R1+0x8c8], R38 ;  /* 0x0008c82601007387 */ /* 0x0003e40000100a00 */
[----:B-1----:R-:W-:Y:S02]  /*29d10*/  HMMA.1688.F32.TF32 R36, R72, R32, R48 ;  /* 0x000000204824723c */ /* 0x002fe40000081030 */
[----:B------:R-:W4:Y:S04]  /*29d20*/  LDL.LU.64 R48, [R1+0x1e0] ;  /* 0x0001e00001307983 */ /* 0x000f280000300a00 */
[----:B------:R-:W4:-:S15]  /*29d30*/  LDL.LU.64 R50, [R1+0x1e8] ;  /* 0x0001e80001327983 */ /* 0x000f1e0000300a00 */
[----:B------:R-:W-:-:S02]  /*29d40*/  NOP ;  /* 0x0000000000007918 */ /* 0x000fc40000000000 */
[----:B------:R-:W-:Y:S04]  /*29d50*/  STL.64 [R1+0x8b0], R36 ;  /* 0x0008b02401007387 */ /* 0x000fe80000100a00 */
[----:B------:R1:W-:Y:S04]  /*29d60*/  STL.64 [R1+0x8b8], R38 ;  /* 0x0008b82601007387 */ /* 0x0003e80000100a00 */
[----:B------:R-:W4:Y:S04]  /*29d70*/  LDL.LU.64 R44, [R1+0x30] ;  /* 0x00003000012c7983 */ /* 0x000f280000300a00 */
[----:B------:R-:W4:Y:S01]  /*29d80*/  LDL.LU.64 R46, [R1+0x38] ;  /* 0x00003800012e7983 */ /* 0x000f220000300a00 */
[----:B-1----:R-:W-:-:S15]  /*29d90*/  HMMA.1688.F32.TF32 R36, R56, R32, R100 ;  /* 0x000000203824723c */ /* 0x002fde0000081064 */
        /* <DEDUP_REMOVED lines=8> */
[----:B------:R1:W-:Y:S01]  /*29e20*/  STL.64 [R1+0x8d8], R38 ;  /* 0x0008d82601007387 */ /* 0x0003e20000100a00 */
[-C--:B------:R-:W-:Y:S06]  /*29e30*/  HMMA.1688.F32.TF32 R92, R232, R32.reuse, R92 ;  /* 0x00000020e85c723c */ /* 0x080fec000008105c */
[-C--:B-1----:R-:W-:Y:S06]  /*29e40*/  HMMA.1688.F32.TF32 R36, R236, R32.reuse, R96 ;  /* 0x00000020ec24723c */ /* 0x082fec0000081060 */
[----:B------:R-:W-:-:S15]  /*29e50*/  HMMA.1688.F32.TF32 R88, R228, R32, R88 ;  /* 0x00000020e458723c */ /* 0x000fde0000081058 */
[----:B------:R-:W-:-:S02]  /*29e60*/  NOP ;  /* 0x0000000000007918 */ /* 0x000fc40000000000 */
[----:B------:R1:W-:Y:S04]  /*29e70*/  STL.64 [R1+0x20b0], R36 ;  /* 0x0020b02401007387 */ /* 0x0003e80000100a00 */
[----:B------:R1:W-:Y:S04]  /*29e80*/  STL.64 [R1+0x20b8], R38 ;  /* 0x0020b82601007387 */ /* 0x0003e80000100a00 */
[----:B-1----:R-:W4:Y:S04]  /*29e90*/  LDL.LU.64 R36, [R1+0x1d70] ;  /* 0x001d700001247983 */ /* 0x002f280000300a00 */
[----:B------:R-:W-:Y:S04]  /*29ea0*/  STL.64 [R1+0x2280], R92 ;  /* 0x0022805c01007387 */ /* 0x000fe80000100a00 */
[----:B------:R-:W-:Y:S04]  /*29eb0*/  STL.64 [R1+0x2288], R94 ;  /* 0x0022885e01007387 */ /* 0x000fe80000100a00 */
[----:B------:R-:W4:Y:S04]  /*29ec0*/  LDL.LU.64 R38, [R1+0x1d78] ;  /* 0x001d780001267983 */ /* 0x000f280000300a00 */
[----:B------:R-:W-:Y:S04]  /*29ed0*/  STL.64 [R1+0x26e0], R88 ;  /* 0x0026e05801007387 */ /* 0x000fe80000100a00 */
[----:B------:R2:W-:Y:S02]  /*29ee0*/  STL.64 [R1+0x26e8], R90 ;  /* 0x0026e85a01007387 */ /* 0x0005e40000100a00 */
[----:B--2---:R-:W-:Y:S02]  /*29ef0*/  HMMA.1688.F32.TF32 R88, R224, R32, R24 ;  /* 0x00000020e058723c */ /* 0x004fe40000081018 */
[----:B------:R-:W2:Y:S04]  /*29f00*/  LDL.LU.64 R24, [R1+0x1c70] ;  /* 0x001c700001187983 */ /* 0x000ea80000300a00 */
[----:B------:R-:W2:-:S15]  /*29f10*/  LDL.LU.64 R26, [R1+0x1c78] ;  /* 0x001c7800011a7983 */ /* 0x000e9e0000300a00 */
[----:B------:R-:W-:-:S02]  /*29f20*/  NOP ;  /* 0x0000000000007918 */ /* 0x000fc40000000000 */
[----:B------:R1:W-:Y:S04]  /*29f30*/  STL.64 [R1+0x2970], R88 ;  /* 0x0029705801007387 */ /* 0x0003e80000100a00 */
[----:B------:R3:W-:Y:S04]  /*29f40*/  STL.64 [R1+0x2978], R90 ;  /* 0x0029785a01007387 */ /* 0x0007e80000100a00 */
[----:B-1----:R-:W2:Y:S04]  /*29f50*/  LDL.LU.64 R88, [R1+0x1ab0] ;  /* 0x001ab00001587983 */ /* 0x002ea80000300a00 */
[----:B---3--:R-:W3:Y:S01]  /*29f60*/  LDL.LU.64 R90, [R1+0x1ab8] ;  /* 0x001ab800015a7983 */ /* 0x008ee20000300a00 */
[----:B------:R-:W-:-:S15]  /*29f70*/  HMMA.1688.F32.TF32 R52, R220, R32, R52 ;  /* 0x00000020dc34723c */ /* 0x000fde0000081034 */
[----:B------:R-:W-:-:S08]  /*29f80*/  NOP ;  /* 0x0000000000007918 */ /* 0x000fd00000000000 */
[----:B------:R1:W-:Y:S04]  /*29f90*/  STL.64 [R1+0x2a40], R52 ;  /* 0x002a403401007387 */ /* 0x0003e80000100a00 */
[----:B------:R1:W-:Y:S04]  /*29fa0*/  STL.64 [R1+0x2a48], R54 ;  /* 0x002a483601007387 */ /* 0x0003e80000100a00 */
[----:B-1----:R-:W3:Y:S04]  /*29fb0*/  LDL.LU.64 R52, [R1+0x18a0] ;  /* 0x0018a00001347983 */ /* 0x002ee80000300a00 */
[----:B------:R-:W3:Y:S01]  /*29fc0*/  LDL.LU.64 R54, [R1+0x18a8] ;  /* 0x0018a80001367983 */ /* 0x000ee20000300a00 */
[----:B----4-:R-:W-:-:S15]  /*29fd0*/  HMMA.1688.F32.TF32 R48, R216, R32, R48 ;  /* 0x00000020d830723c */ /* 0x010fde0000081030 */
[----:B------:R-:W-:-:S08]  /*29fe0*/  NOP ;  /* 0x0000000000007918 */ /* 0x000fd00000000000 */
[----:B------:R-:W-:Y:S04]  /*29ff0*/  STL.64 [R1+0x2b10], R48 ;  /* 0x002b103001007387 */ /* 0x000fe80000100a00 */
[----:B------:R-:W-:Y:S04]  /*2a000*/  STL.64 [R1+0x2b18], R50 ;  /* 0x002b183201007387 */ /* 0x000fe80000100a00 */
[----:B------:R-:W4:Y:S04]  /*2a010*/  LDL.LU.64 R100, [R1+0x1680] ;  /* 0x0016800001647983 */ /* 0x000f280000300a00 */
[----:B------:R-:W4:Y:S01]  /*2a020*/  LDL.LU.64 R102, [R1+0x1688] ;  /* 0x0016880001667983 */ /* 0x000f220000300a00 */
[----:B------:R-:W-:-:S15]  /*2a030*/  HMMA.1688.F32.TF32 R44, R212, R32, R44 ;  /* 0x00000020d42c723c */ /* 0x000fde000008102c */
[----:B------:R-:W-:-:S08]  /*2a040*/  NOP ;  /* 0x0000000000007918 */ /* 0x000fd00000000000 */
[----:B------:R1:W-:Y:S04]  /*2a050*/  STL.64 [R1+0x2be0], R44 ;  /* 0x002be02c01007387 */ /* 0x0003e80000100a00 */
[----:B------:R1:W-:Y:S04]  /*2a060*/  STL.64 [R1+0x2be8], R46 ;  /* 0x002be82e01007387 */ /* 0x0003e80000100a00 */
[----:B------:R-:W4:Y:S04]  /*2a070*/  LDL.LU.64 R96, [R1+0x1440] ;  /* 0x0014400001607983 */ /* 0x000f280000300a00 */
[----:B------:R-:W4:Y:S01]  /*2a080*/  LDL.LU.64 R98, [R1+0x1448] ;  /* 0x0014480001627983 */ /* 0x000f220000300a00 */
[----:B------:R-:W-:-:S15]  /*2a090*/  HMMA.1688.F32.TF32 R40, R208, R32, R40 ;  /* 0x00000020d028723c */ /* 0x000fde0000081028 */
[----:B------:R-:W-:-:S08]  /*2a0a0*/  NOP ;  /* 0x0000000000007918 */ /* 0x000fd00000000000 */
[----:B------:R1:W-:Y:S04]  /*2a0b0*/  STL.64 [R1+0x2ca0], R40 ;  /* 0x002ca02801007387 */ /* 0x0003e80000100a00 */
[----:B------:R1:W-:Y:S04]  /*2a0c0*/  STL.64 [R1+0x2ca8], R42 ;  /* 0x002ca82a01007387 */ /* 0x0003e80000100a00 */
[----:B-1----:R-:W4:Y:S04]  /*2a0d0*/  LDL.LU.64 R44, [R1+0x1200] ;  /* 0x00120000012c7983 */ /* 0x002f280000300a00 */
[----:B------:R-:W4:Y:S04]  /*2a0e0*/  LDL.LU.64 R46, [R1+0x1208] ;  /* 0x00120800012e7983 */ /* 0x000f280000300a00 */
[----:B------:R-:W4:Y:S04]  /*2a0f0*/  LDL.LU.64 R40, [R1+0x10b0] ;  /* 0x0010b00001287983 */ /* 0x000f280000300a00 */
[----:B------:R-:W4:Y:S01]  /*2a100*/  LDL.LU.64 R42, [R1+0x10b8] ;  /* 0x0010b800012a7983 */ /* 0x000f220000300a00 */
[-C--:B------:R-:W-:Y:S06]  /*2a110*/  HMMA.1688.F32.TF32 R48, R204, R32.reuse, R248 ;  /* 0x00000020cc30723c */ /* 0x080fec00000810f8 */
[----:B------:R-:W-:Y:S01]  /*2a120*/  HMMA.1688.F32.TF32 R20, R132, R32, R20 ;  /* 0x000000208414723c */ /* 0x000fe20000081014 */
[----:B------:R-:W-:-:S15]  /*2a130*/  STL.64 [R1+0x48d8], R34 ;  /* 0x0048d82201007387 */ /* 0x000fde0000100a00 */
[----:B------:R-:W-:-:S01]  /*2a140*/  NOP ;  /* 0x0000000000007918 */ /* 0x000fc20000000000 */
[----:B------:R-:W-:Y:S04]  /*2a150*/  STL.64 [R1+0x2d40], R48 ;  /* 0x002d403001007387 */ /* 0x000fe80000100a00 */
[----:B------:R-:W-:Y:S04]  /*2a160*/  STL.64 [R1+0x2d48], R50 ;  /* 0x002d483201007387 */ /* 0x000fe80000100a00 */
[----:B------:R-:W-:Y:S01]  /*2a170*/  STL.64 [R1+0x2dc0], R20 ;  /* 0x002dc01401007387 */ /* 0x000fe20000100a00 */
[-C--:B------:R-:W-:Y:S03]  /*2a180*/  HMMA.1688.F32.TF32 R36, R60, R28.reuse, R36 ;  /* 0x0000001c3c24723c */ /* 0x080fe60000081024 */
[----:B------:R2:W-:Y:S03]  /*2a190*/  STL.64 [R1+0x2dc8], R22 ;  /* 0x002dc81601007387 */ /* 0x0005e60000100a00 */
[----:B--2---:R-:W-:-:S15]  /*2a1a0*/  HMMA.1688.F32.TF32 R20, R64, R28, R24 ;  /* 0x0000001c4014723c */ /* 0x004fde0000081018 */
[----:B------:R-:W-:-:S03]  /*2a1b0*/  NOP ;  /* 0x0000000000007918 */ /* 0x000fc60000000000 */
[----:B------:R-:W-:Y:S01]  /*2a1c0*/  IMAD.MOV.U32 R50, RZ, RZ, R36 ;  /* 0x000000ffff327224 */ /* 0x000fe200078e0024 */
[----:B------:R-:W-:Y:S01]  /*2a1d0*/  LDSM.16.M88.4 R24, [R246+UR13+0x21c00] ;  /* 0x021c000df618783b */ /* 0x000fe20008000200 */
[----:B------:R-:W-:Y:S02]  /*2a1e0*/  IMAD.MOV.U32 R51, RZ, RZ, R37 ;  /* 0x000000ffff337224 */ /* 0x000fe400078e0025 */
[----:B------:R-:W-:Y:S01]  /*2a1f0*/  IMAD.MOV.U32 R2, RZ, RZ, R38 ;  /* 0x000000ffff027224 */ /* 0x000fe200078e0026 */
[----:B------:R-:W2:Y:S01]  /*2a200*/  LDL.LU.64 R36, [R1+0xde0] ;  /* 0x000de00001247983 */ /* 0x000ea20000300a00 */
[----:B------:R-:W-:-:S03]  /*2a210*/  IMAD.MOV.U32 R0, RZ, RZ, R39 ;  /* 0x000000ffff007224 */ /* 0x000fc600078e0027 */
[----:B------:R-:W2:Y:S04]  /*2a220*/  LDL.LU.64 R38, [R1+0xde8] ;  /* 0x000de80001267983 */ /* 0x000ea80000300a00 */
[----:B------:R-:W-:Y:S04]  /*2a230*/  STL.64 [R1+0x830], R20 ;  /* 0x0008301401007387 */ /* 0x000fe80000100a00 */
[----:B------:R3:W-:Y:S04]  /*2a240*/  STL.64 [R1+0x838], R22 ;  /* 0x0008381601007387 */ /* 0x0007e80000100a00 */
[----:B------:R-:W2:Y:S04]  /*2a250*/  LDL.LU.64 R92, [R1+0xd70] ;  /* 0x000d7000015c7983 */ /* 0x000ea80000300a00 */
[----:B------:R-:W2:Y:S01]  /*2a260*/  LDL.LU.64 R94, [R1+0xd78] ;  /* 0x000d7800015e7983 */ /* 0x000ea20000300a00 */
[----:B---3--:R-:W-:-:S15]  /*2a270*/  HMMA.1688.F32.TF32 R20, R68, R28, R88 ;  /* 0x0000001c4414723c */ /* 0x008fde0000081058 */
[----:B------:R-:W-:-:S08]  /*2a280*/  NOP ;  /* 0x0000000000007918 */ /* 0x000fd00000000000 */
[----:B------:R-:W-:Y:S04]  /*2a290*/  STL.64 [R1+0x860], R20 ;  /* 0x0008601401007387 */ /* 0x000fe80000100a00 */
[----:B------:R1:W-:Y:S04]  /*2a2a0*/  STL.64 [R1+0x868], R22 ;  /* 0x0008681601007387 */ /* 0x0003e80000100a00 */
[----:B------:R-:W3:Y:S04]  /*2a2b0*/  LDL.LU.64 R88, [R1+0x2b0] ;  /* 0x0002b00001587983 */ /* 0x000ee80000300a00 */
[----:B------:R-:W3:Y:S01]  /*2a2c0*/  LDL.LU.64 R90, [R1+0x2b8] ;  /* 0x0002b800015a7983 */ /* 0x000ee20000300a00 */
[----:B-1----:R-:W-:Y:S03]  /*2a2d0*/  HMMA.1688.F32.TF32 R20, R72, R28, R52 ;  /* 0x0000001c4814723c */ /* 0x002fe60000081034 */
[----:B------:R-:W3:Y:S04]  /*2a2e0*/  LDL.LU.64 R52, [R1+0x210] ;  /* 0x0002100001347983 */ /* 0x000ee80000300a00 */
[----:B------:R-:W3:-:S15]  /*2a2f0*/  LDL.LU.64 R54, [R1+0x218] ;  /* 0x0002180001367983 */ /* 0x000ede0000300a00 */
[----:B------:R-:W-:-:S01]  /*2a300*/  NOP ;  /* 0x0000000000007918 */ /* 0x000fc20000000000 */
[----:B------:R-:W-:Y:S04]  /*2a310*/  STL.64 [R1+0x850], R20 ;  /* 0x0008501401007387 */ /* 0x000fe80000100a00 */
[----:B------:R-:W-:Y:S04]  /*2a320*/  STL.64 [R1+0x858], R22 ;  /* 0x0008581601007387 */ /* 0x000fe80000100a00 */
[----:B------:R-:W1:Y:S01]  /*2a330*/  LDSM.16.M88.4 R20, [R246+UR13+0x22000] ;  /* 0x0220000df614783b */ /* 0x000e620008000200 */
[----:B----4-:R-:W-:Y:S03]  /*2a340*/  HMMA.1688.F32.TF32 R32, R56, R28, R100 ;  /* 0x0000001c3820723c */ /* 0x010fe60000081064 */
[----:B-1----:R-:W-:-:S15]  /*2a350*/  STL [R1+0x4774], R22 ;  /* 0x0047741601007387 */ /* 0x002fde0000100800 */
[----:B------:R-:W-:-:S05]  /*2a360*/  NOP ;  /* 0x0000000000007918 */ /* 0x000fca0000000000 */
[----:B------:R1:W-:Y:S04]  /*2a370*/  STL.64 [R1+0x880], R32 ;  /* 0x0008802001007387 */ /* 0x0003e80000100a00 */
[----:B------:R4:W-:Y:S04]  /*2a380*/  STL.64 [R1+0x888], R34 ;  /* 0x0008882201007387 */ /* 0x0009e80000100a00 */
[----:B------:R-:W-:Y:S04]  /*2a390*/  STL [R1+0x4770], R23 ;  /* 0x0047701701007387 */ /* 0x000fe80000100800 */
[----:B-1----:R-:W3:Y:S04]  /*2a3a0*/  LDL.LU.64 R32, [R1+0xa0] ;  /* 0x0000a00001207983 */ /* 0x002ee80000300a00 */
[----:B----4-:R-:W4:Y:S01]  /*2a3b0*/  LDL.LU.64 R34, [R1+0xa8] ;  /* 0x0000a80001227983 */ /* 0x010f220000300a00 */
[----:B------:R-:W-:-:S15]  /*2a3c0*/  HMMA.1688.F32.TF32 R96, R240, R28, R96 ;  /* 0x0000001cf060723c */ /* 0x000fde0000081060 */
        /* <DEDUP_REMOVED lines=15> */
[-C--:B--2---:R-:W-:Y:S02]  /*2a4c0*/  HMMA.1688.F32.TF32 R96, R228, R28.reuse, R36 ;  /* 0x0000001ce460723c */ /* 0x084fe40000081024 */
[----:B------:R-:W2:Y:S04]  /*2a4d0*/  LDL.LU.64 R36, [R1+0x1ed0] ;  /* 0x001ed00001247983 */ /* 0x000ea80000300a00 */
[----:B------:R-:W2:Y:S01]  /*2a4e0*/  LDL.LU.64 R38, [R1+0x1ed8] ;  /* 0x001ed80001267983 */ /* 0x000ea20000300a00 */
[----:B------:R-:W-:-:S15]  /*2a4f0*/  HMMA.1688.F32.TF32 R92, R224, R28, R92 ;  /* 0x0000001ce05c723c */ /* 0x000fde000008105c */
[----:B------:R-:W-:-:S01]  /*2a500*/  NOP ;  /* 0x0000000000007918 */ /* 0x000fc20000000000 */
[----:B------:R1:W-:Y:S04]  /*2a510*/  STL.64 [R1+0x2550], R96 ;  /* 0x0025506001007387 */ /* 0x0003e80000100a00 */
[----:B------:R1:W-:Y:S04]  /*2a520*/  STL.64 [R1+0x2558], R98 ;  /* 0x0025586201007387 */ /* 0x0003e80000100a00 */
[----:B-1----:R-:W2:Y:S04]  /*2a530*/  LDL.LU.64 R96, [R1+0x1ca0] ;  /* 0x001ca00001607983 */ /* 0x002ea80000300a00 */
[----:B------:R1:W-:Y:S04]  /*2a540*/  STL.64 [R1+0x2910], R92 ;  /* 0x0029105c01007387 */ /* 0x0003e80000100a00 */
[----:B------:R1:W-:Y:S04]  /*2a550*/  STL.64 [R1+0x2918], R94 ;  /* 0x0029185e01007387 */ /* 0x0003e80000100a00 */
[----:B------:R-:W2:Y:S01]  /*2a560*/  LDL.LU.64 R98, [R1+0x1ca8] ;  /* 0x001ca80001627983 */ /* 0x000ea20000300a00 */
[-C--:B---3--:R-:W-:Y:S06]  /*2a570*/  HMMA.1688.F32.TF32 R88, R220, R28.reuse, R88 ;  /* 0x0000001cdc58723c */ /* 0x088fec0000081058 */
[----:B------:R-:W-:-:S15]  /*2a580*/  HMMA.1688.F32.TF32 R52, R216, R28, R52 ;  /* 0x0000001cd834723c */ /* 0x000fde0000081034 */
[----:B------:R-:W-:-:S02]  /*2a590*/  NOP ;  /* 0x0000000000007918 */ /* 0x000fc40000000000 */
[----:B------:R-:W-:Y:S04]  /*2a5a0*/  STL.64 [R1+0x29e0], R88 ;  /* 0x0029e05801007387 */ /* 0x000fe80000100a00 */
[----:B------:R-:W-:Y:S04]  /*2a5b0*/  STL.64 [R1+0x29e8], R90 ;  /* 0x0029e85a01007387 */ /* 0x000fe80000100a00 */
[----:B------:R-:W3:Y:S04]  /*2a5c0*/  LDL.LU.64 R100, [R1+0x1aa0] ;  /* 0x001aa00001647983 */ /* 0x000ee80000300a00 */
[----:B------:R-:W3:Y:S04]  /*2a5d0*/  LDL.LU.64 R102, [R1+0x1aa8] ;  /* 0x001aa80001667983 */ /* 0x000ee80000300a00 */
[----:B------:R-:W-:Y:S04]  /*2a5e0*/  STL.64 [R1+0x2ab0], R52 ;  /* 0x002ab03401007387 */ /* 0x000fe80000100a00 */
[----:B------:R4:W-:Y:S04]  /*2a5f0*/  STL.64 [R1+0x2ab8], R54 ;  /* 0x002ab83601007387 */ /* 0x0009e80000100a00 */
[----:B-1----:R-:W3:Y:S04]  /*2a600*/  LDL.LU.64 R92, [R1+0x1890] ;  /* 0x00189000015c7983 */ /* 0x002ee80000300a00 */
[----:B------:R-:W3:Y:S01]  /*2a610*/  LDL.LU.64 R94, [R1+0x1898] ;  /* 0x00189800015e7983 */ /* 0x000ee20000300a00 */
[----:B----4-:R-:W-:Y:S03]  /*2a620*/  HMMA.1688.F32.TF32 R52, R212, R28, R32 ;  /* 0x0000001cd434723c */ /* 0x010fe60000081020 */
[----:B------:R-:W4:Y:S04]  /*2a630*/  LDL.LU.64 R32, [R1+0x1740] ;  /* 0x0017400001207983 */ /* 0x000f280000300a00 */
[----:B------:R-:W4:-:S15]  /*2a640*/  LDL.LU.64 R34, [R1+0x1748] ;  /* 0x0017480001227983 */ /* 0x000f1e0000300a00 */
[----:B------:R-:W-:-:S01]  /*2a650*/  NOP ;  /* 0x0000000000007918 */ /* 0x000fc20000000000 */
        /* <DEDUP_REMOVED lines=9> */
[----:B------:R-:W4:Y:S01]  /*2a6f0*/  LDL.LU.64 R54, [R1+0x12d8] ;  /* 0x0012d80001367983 */ /* 0x000f220000300a00 */
[----:B------:R-:W-:-:S15]  /*2a700*/  HMMA.1688.F32.TF32 R40, R204, R28, R40 ;  /* 0x0000001ccc28723c */ /* 0x000fde0000081028 */
[----:B------:R-:W-:-:S08]  /*2a710*/  NOP ;  /* 0x0000000000007918 */ /* 0x000fd00000000000 */
[----:B------:R-:W-:Y:S04]  /*2a720*/  STL.64 [R1+0x2d00], R40 ;  /* 0x002d002801007387 */ /* 0x000fe80000100a00 */
[----:B------:R-:W-:Y:S04]  /*2a730*/  STL.64 [R1+0x2d08], R42 ;  /* 0x002d082a01007387 */ /* 0x000fe80000100a00 */
[----:B------:R-:W4:Y:S04]  /*2a740*/  LDL.LU.64 R44, [R1+0x10c0] ;  /* 0x0010c000012c7983 */ /* 0x000f280000300a00 */
[----:B------:R-:W4:Y:S01]  /*2a750*/  LDL.LU.64 R46, [R1+0x10c8] ;  /* 0x0010c800012e7983 */ /* 0x000f220000300a00 */
[----:B------:R-:W-:-:S15]  /*2a760*/  HMMA.1688.F32.TF32 R16, R132, R28, R16 ;  /* 0x0000001c8410723c */ /* 0x000fde0000081010 */
[----:B------:R-:W-:-:S08]  /*2a770*/  NOP ;  /* 0x0000000000007918 */ /* 0x000fd00000000000 */
        /* <DEDUP_REMOVED lines=9> */
[----:B------:R-:W2:Y:S01]  /*2a810*/  LDL.LU.64 R18, [R1+0xd88] ;  /* 0x000d880001127983 */ /* 0x000ea20000300a00 */
[----:B---3--:R-:W-:-:S15]  /*2a820*/  HMMA.1688.F32.TF32 R100, R68, R24, R100 ;  /* 0x000000184464723c */ /* 0x008fde0000081064 */
[----:B------:R-:W-:-:S08]  /*2a830*/  NOP ;  /* 0x0000000000007918 */ /* 0x000fd00000000000 */
[----:B------:R-:W-:Y:S04]  /*2a840*/  STL.64 [R1+0x800], R100 ;  /* 0x0008006401007387 */ /* 0x000fe80000100a00 */
[----:B------:R1:W-:Y:S02]  /*2a850*/  STL.64 [R1+0x808], R102 ;  /* 0x0008086601007387 */ /* 0x0003e40000100a00 */
[----:B-1----:R-:W-:Y:S02]  /*2a860*/  HMMA.1688.F32.TF32 R100, R72, R24, R92 ;  /* 0x000000184864723c */ /* 0x002fe4000008105c */
[----:B------:R-:W3:Y:S04]  /*2a870*/  LDL.LU.64 R92, [R1+0x2a0] ;  /* 0x0002a000015c7983 */ /* 0x000ee80000300a00 */
[----:B------:R-:W3:-:S15]  /*2a880*/  LDL.LU.64 R94, [R1+0x2a8] ;  /* 0x0002a800015e7983 */ /* 0x000ede0000300a00 */
[----:B------:R-:W-:-:S02]  /*2a890*/  NOP ;  /* 0x0000000000007918 */ /* 0x000fc40000000000 */
[----:B------:R-:W-:Y:S04]  /*2a8a0*/  STL.64 [R1+0x7f0], R100 ;  /* 0x0007f06401007387 */ /* 0x000fe80000100a00 */
[----:B------:R4:W-:Y:S02]  /*2a8b0*/  STL.64 [R1+0x7f8], R102 ;  /* 0x0007f86601007387 */ /* 0x0009e40000100a00 */
[----:B----4-:R-:W-:Y:S02]  /*2a8c0*/  HMMA.1688.F32.TF32 R100, R56, R24, R32 ;  /* 0x000000183864723c */ /* 0x010fe40000081020 */
        /* <DEDUP_REMOVED lines=23> */
[----:B--2---:R-:W-:Y:S02]  /*2aa40*/  HMMA.1688.F32.TF32 R100, R228, R24, R96 ;  /* 0x00000018e464723c */ /* 0x004fe40000081060 */
[----:B------:R-:W2:Y:S04]  /*2aa50*/  LDL.LU.64 R96, [R1+0x2020] ;  /* 0x0020200001607983 */ /* 0x000ea80000300a00 */
[----:B------:R-:W2:-:S15]  /*2aa60*/  LDL.LU.64 R98, [R1+0x2028] ;  /* 0x0020280001627983 */ /* 0x000e9e0000300a00 */
[----:B------:R-:W-:-:S02]  /*2aa70*/  NOP ;  /* 0x0000000000007918 */ /* 0x000fc40000000000 */
[----:B------:R-:W-:Y:S04]  /*2aa80*/  STL.64 [R1+0x2290], R100 ;  /* 0x0022906401007387 */ /* 0x000fe80000100a00 */
[----:B------:R1:W-:Y:S02]  /*2aa90*/  STL.64 [R1+0x2298], R102 ;  /* 0x0022986601007387 */ /* 0x0003e40000100a00 */
[----:B-1----:R-:W-:Y:S02]  /*2aaa0*/  HMMA.1688.F32.TF32 R100, R224, R24, R16 ;  /* 0x00000018e064723c */ /* 0x002fe40000081010 */
[----:B------:R-:W2:Y:S04]  /*2aab0*/  LDL.LU.64 R16, [R1+0x1d40] ;  /* 0x001d400001107983 */ /* 0x000ea80000300a00 */
[----:B------:R-:W2:-:S15]  /*2aac0*/  LDL.LU.64 R18, [R1+0x1d48] ;  /* 0x001d480001127983 */ /* 0x000e9e0000300a00 */
[----:B------:R-:W-:-:S02]  /*2aad0*/  NOP ;  /* 0x0000000000007918 */ /* 0x000fc40000000000 */
[----:B------:R-:W-:Y:S04]  /*2aae0*/  STL.64 [R1+0x26f0], R100 ;  /* 0x0026f06401007387 */ /* 0x000fe80000100a00 */
[----:B------:R3:W-:Y:S02]  /*2aaf0*/  STL.64 [R1+0x26f8], R102 ;  /* 0x0026f86601007387 */ /* 0x0007e40000100a00 */
[-C--:B---3--:R-:W-:Y:S06]  /*2ab00*/  HMMA.1688.F32.TF32 R100, R220, R24.reuse, R92 ;  /* 0x00000018dc64723c */ /* 0x088fec000008105c */
[----:B----4-:R-:W-:Y:S01]  /*2ab10*/  HMMA.1688.F32.TF32 R92, R216, R24, R32 ;  /* 0x00000018d85c723c */ /* 0x010fe20000081020 */
[----:B------:R-:W3:-:S15]  /*2ab20*/  LDL.LU.64 R32, [R1+0x1a90] ;  /* 0x001a900001207983 */ /* 0x000ede0000300a00 */
[----:B------:R-:W-:-:S01]  /*2ab30*/  NOP ;  /* 0x0000000000007918 */ /* 0x000fc20000000000 */
[----:B------:R-:W-:Y:S04]  /*2ab40*/  STL.64 [R1+0x2980], R100 ;  /* 0x0029806401007387 */ /* 0x000fe80000100a00 */
[----:B------:R-:W-:Y:S04]  /*2ab50*/  STL.64 [R1+0x2988], R102 ;  /* 0x0029886601007387 */ /* 0x000fe80000100a00 */
[----:B------:R-:W3:Y:S04]  /*2ab60*/  LDL.LU.64 R34, [R1+0x1a98] ;  /* 0x001a980001227983 */ /* 0x000ee80000300a00 */
[----:B------:R1:W-:Y:S04]  /*2ab70*/  STL.64 [R1+0x2a50], R92 ;  /* 0x002a505c01007387 */ /* 0x0003e80000100a00 */
[----:B------:R4:W-:Y:S04]  /*2ab80*/  STL.64 [R1+0x2a58], R94 ;  /* 0x002a585e01007387 */ /* 0x0009e80000100a00 */
        /* <DEDUP_REMOVED lines=12> */
[-C--:B-1----:R-:W-:Y:S02]  /*2ac50*/  HMMA.1688.F32.TF32 R88, R204, R24.reuse, R44 ;  /* 0x00000018cc58723c */ /* 0x082fe4000008102c */
[----:B------:R-:W4:Y:S04]  /*2ac60*/  LDL.LU.64 R44, [R1+0x1420] ;  /* 0x00142000012c7983 */ /* 0x000f280000300a00 */
[----:B------:R-:W4:Y:S01]  /*2ac70*/  LDL.LU.64 R46, [R1+0x1428] ;  /* 0x00142800012e7983 */ /* 0x000f220000300a00 */
[----:B------:R-:W-:-:S15]  /*2ac80*/  HMMA.1688.F32.TF32 R100, R132, R24, R12 ;  /* 0x000000188464723c */ /* 0x000fde000008100c */
[----:B------:R-:W-:-:S01]  /*2ac90*/  NOP ;  /* 0x0000000000007918 */ /* 0x000fc20000000000 */
[----:B------:R1:W-:Y:S04]  /*2aca0*/  STL.64 [R1+0x2cb0], R88 ;  /* 0x002cb05801007387 */ /* 0x0003e80000100a00 */
[----:B------:R1:W-:Y:S04]  /*2acb0*/  STL.64 [R1+0x2cb8], R90 ;  /* 0x002cb85a01007387 */ /* 0x0003e80000100a00 */
[----:B-1----:R-:W4:Y:S04]  /*2acc0*/  LDL.LU.64 R88, [R1+0x1300] ;  /* 0x0013000001587983 */ /* 0x002f280000300a00 */
[----:B------:R-:W4:Y:S01]  /*2acd0*/  LDL.LU.64 R90, [R1+0x1308] ;  /* 0x00130800015a7983 */ /* 0x000f220000300a00 */
[-C--:B--2---:R-:W-:Y:S03]  /*2ace0*/  HMMA.1688.F32.TF32 R12, R60, R20.reuse, R96 ;  /* 0x000000143c0c723c */ /* 0x084fe60000081060 */
[----:B------:R-:W2:Y:S04]  /*2acf0*/  LDL.LU.64 R96, [R1+0x10e0] ;  /* 0x0010e00001607983 */ /* 0x000ea80000300a00 */
[----:B------:R1:W-:Y:S04]  /*2ad00*/  STL.64 [R1+0x2d50], R100 ;  /* 0x002d506401007387 */ /* 0x0003e80000100a00 */
[----:B------:R1:W-:Y:S04]  /*2ad10*/  STL.64 [R1+0x2d58], R102 ;  /* 0x002d586601007387 */ /* 0x0003e80000100a00 */
[----:B------:R-:W2:Y:S08]  /*2ad20*/  LDL.LU.64 R98, [R1+0x10e8] ;  /* 0x0010e80001627983 */ /* 0x000eb00000300a00 */
[----:B------:R-:W-:Y:S04]  /*2ad30*/  STL.64 [R1+0x780], R12 ;  /* 0x0007800c01007387 */ /* 0x000fe80000100a00 */
[----:B------:R1:W-:Y:S04]  /*2ad40*/  STL.64 [R1+0x788], R14 ;  /* 0x0007880e01007387 */ /* 0x0003e80000100a00 */
[----:B-1----:R-:W2:Y:S04]  /*2ad50*/  LDL.LU.64 R100, [R1+0xdc0] ;  /* 0x000dc00001647983 */ /* 0x002ea80000300a00 */
[----:B------:R-:W2:Y:S01]  /*2ad60*/  LDL.LU.64 R102, [R1+0xdc8] ;  /* 0x000dc80001667983 */ /* 0x000ea20000300a00 */
[----:B------:R-:W-:Y:S03]  /*2ad70*/  HMMA.1688.F32.TF32 R12, R64, R20, R16 ;  /* 0x00000014400c723c */ /* 0x000fe60000081010 */
[----:B------:R-:W1:-:S15]  /*2ad80*/  LDSM.16.M88.4 R16, [R246+UR13+0x22400] ;  /* 0x0224000df610783b */ /* 0x000e5e0008000200 */
[----:B------:R-:W-:-:S05]  /*2ad90*/  NOP ;  /* 0x0000000000007918 */ /* 0x000fca0000000000 */
[----:B------:R-:W-:Y:S04]  /*2ada0*/  STL.64 [R1+0x770], R12 ;  /* 0x0007700c01007387 */ /* 0x000fe80000100a00 */
[----:B------:R3:W-:Y:S04]  /*2adb0*/  STL.64 [R1+0x778], R14 ;  /* 0x0007780e01007387 */ /* 0x0007e80000100a00 */
[----:B-1----:R-:W-:Y:S04]  /*2adc0*/  STL [R1+0x477c], R18 ;  /* 0x00477c1201007387 */ /* 0x002fe80000100800 */
[----:B------:R-:W-:Y:S01]  /*2add0*/  STL [R1+0x4778], R19 ;  /* 0x0047781301007387 */ /* 0x000fe20000100800 */
        /* <DEDUP_REMOVED lines=17> */
[----:B------:R-:W-:Y:S04]  /*2aef0*/  STL.64 [R1+0x7c8], R14 ;  /* 0x0007c80e01007387 */ /* 0x000fe80000100a00 */
[----:B------:R-:W1:Y:S01]  /*2af00*/  LDSM.16.M88.4 R12, [R246+UR13+0x22800] ;  /* 0x0228000df60c783b */ /* 0x000e620008000200 */
[----:B------:R-:W-:-:S15]  /*2af10*/  HMMA.1688.F32.TF32 R104, R60, R24, R36 ;  /* 0x000000183c68723c */ /* 0x000fde0000081024 */
[----:B------:R-:W-:-:S09]  /*2af20*/  NOP ;  /* 0x0000000000007918 */ /* 0x000fd20000000000 */
[----:B------:R-:W-:Y:S02]  /*2af30*/  IMAD.MOV.U32 R43, RZ, RZ, R104 ;  /* 0x000000ffff2b7224 */ /* 0x000fe400078e0068 */
[----:B------:R-:W-:Y:S02]  /*2af40*/  IMAD.MOV.U32 R42, RZ, RZ, R105 ;  /* 0x000000ffff2a7224 */ /* 0x000fe400078e0069 */
[----:B------:R-:W-:Y:S02]  /*2af50*/  IMAD.MOV.U32 R39, RZ, RZ, R106 ;  /* 0x000000ffff277224 */ /* 0x000fe400078e006a */
[----:B------:R-:W-:Y:S02]  /*2af60*/  IMAD.MOV.U32 R38, RZ, RZ, R107 ;  /* 0x000000ffff267224 */ /* 0x000fe400078e006b */
[-C--:B------:R-:W-:Y:S01]  /*2af70*/  HMMA.1688.F32.TF32 R104, R240, R20.reuse, R44 ;  /* 0x00000014f068723c */ /* 0x080fe2000008102c */
[----:B-1----:R-:W-:Y:S04]  /*2af80*/  STL [R1+0x4784], R14 ;  /* 0x0047840e01007387 */ /* 0x002fe80000100800 */
[----:B------:R-:W-:Y:S04]  /*2af90*/  STL [R1+0x4780], R15 ;  /* 0x0047800f01007387 */ /* 0x000fe80000100800 */
[----:B------:R-:W4:Y:S04]  /*2afa0*/  LDL.LU.64 R44, [R1+0x100] ;  /* 0x00010000012c7983 */ /* 0x000f280000300a00 */
[----:B------:R-:W4:Y:S10]  /*2afb0*/  LDL.LU.64 R46, [R1+0x108] ;  /* 0x00010800012e7983 */ /* 0x000f340000300a00 */
        /* <DEDUP_REMOVED lines=14> */
[-C--:B-1----:R-:W-:Y:S06]  /*2b0a0*/  HMMA.1688.F32.TF32 R104, R228, R20.reuse, R100 ;  /* 0x00000014e468723c */ /* 0x082fec0000081064 */
[----:B---3--:R-:W-:Y:S01]  /*2b0b0*/  HMMA.1688.F32.TF32 R100, R224, R20, R32 ;  /* 0x00000014e064723c */ /* 0x008fe20000081020 */
[----:B------:R-:W3:-:S15]  /*2b0c0*/  LDL.LU.64 R32, [R1+0x2090] ;  /* 0x0020900001207983 */ /* 0x000ede0000300a00 */
[----:B------:R-:W-:-:S01]  /*2b0d0*/  NOP ;  /* 0x0000000000007918 */ /* 0x000fc20000000000 */
[----:B------:R-:W-:Y:S04]  /*2b0e0*/  STL.64 [R1+0x2140], R104 ;  /* 0x0021406801007387 */ /* 0x000fe80000100a00 */
[----:B------:R-:W-:Y:S04]  /*2b0f0*/  STL.64 [R1+0x2148], R106 ;  /* 0x0021486a01007387 */ /* 0x000fe80000100a00 */
[----:B------:R-:W3:Y:S04]  /*2b100*/  LDL.LU.64 R34, [R1+0x2098] ;  /* 0x0020980001227983 */ /* 0x000ee80000300a00 */
[----:B------:R1:W-:Y:S04]  /*2b110*/  STL.64 [R1+0x2560], R100 ;  /* 0x0025606401007387 */ /* 0x0003e80000100a00 */
[----:B------:R4:W-:Y:S04]  /*2b120*/  STL.64 [R1+0x2568], R102 ;  /* 0x0025686601007387 */ /* 0x0009e80000100a00 */
[----:B-1----:R-:W3:Y:S01]  /*2b130*/  LDL.LU.64 R100, [R1+0x1d80] ;  /* 0x001d800001647983 */ /* 0x002ee20000300a00 */
[----:B----4-:R-:W-:Y:S03]  /*2b140*/  HMMA.1688.F32.TF32 R92, R220, R20, R92 ;  /* 0x00000014dc5c723c */ /* 0x010fe6000008105c */
[----:B------:R-:W4:-:S15]  /*2b150*/  LDL.LU.64 R102, [R1+0x1d88] ;  /* 0x001d880001667983 */ /* 0x000f1e0000300a00 */
[----:B------:R-:W-:-:S05]  /*2b160*/  NOP ;  /* 0x0000000000007918 */ /* 0x000fca0000000000 */
[----:B------:R1:W-:Y:S04]  /*2b170*/  STL.64 [R1+0x2920], R92 ;  /* 0x0029205c01007387 */ /* 0x0003e80000100a00 */
[----:B------:R1:W-:Y:S04]  /*2b180*/  STL.64 [R1+0x2928], R94 ;  /* 0x0029285e01007387 */ /* 0x0003e80000100a00 */
[----:B-1----:R-:W4:Y:S04]  /*2b190*/  LDL.LU.64 R92, [R1+0x1a80] ;  /* 0x001a8000015c7983 */ /* 0x002f280000300a00 */
[----:B------:R-:W4:Y:S01]  /*2b1a0*/  LDL.LU.64 R94, [R1+0x1a88] ;  /* 0x001a8800015e7983 */ /* 0x000f220000300a00 */
        /* <DEDUP_REMOVED lines=23> */
[----:B------:R-:W-:Y:S04]  /*2b320*/  STL.64 [R1+0x2c60], R104 ;  /* 0x002c606801007387 */ /* 0x000fe80000100a00 */
[----:B------:R-:W-:Y:S01]  /*2b330*/  STL.64 [R1+0x2c68], R106 ;  /* 0x002c686a01007387 */ /* 0x000fe20000100a00 */
[-C--:B---3--:R-:W-:Y:S03]  /*2b340*/  HMMA.1688.F32.TF32 R8, R60, R16.reuse, R32 ;  /* 0x000000103c08723c */ /* 0x088fe60000081020 */
[----:B------:R-:W3:Y:S04]  /*2b350*/  LDL.LU.64 R32, [R1+0xfd0] ;  /* 0x000fd00001207983 */ /* 0x000ee80000300a00 */
[----:B------:R1:W-:Y:S04]  /*2b360*/  STL.64 [R1+0x2d10], R20 ;  /* 0x002d101401007387 */ /* 0x0003e80000100a00 */
[----:B------:R1:W-:Y:S04]  /*2b370*/  STL.64 [R1+0x2d18], R22 ;  /* 0x002d181601007387 */ /* 0x0003e80000100a00 */
[----:B------:R-:W3:Y:S08]  /*2b380*/  LDL.LU.64 R34, [R1+0xfd8] ;  /* 0x000fd80001227983 */ /* 0x000ef00000300a00 */
[----:B------:R-:W-:Y:S04]  /*2b390*/  STL.64 [R1+0x710], R8 ;  /* 0x0007100801007387 */ /* 0x000fe80000100a00 */
[----:B------:R4:W-:Y:S04]  /*2b3a0*/  STL.64 [R1+0x718], R10 ;  /* 0x0007180a01007387 */ /* 0x0009e80000100a00 */
[----:B-1----:R-:W3:Y:S04]  /*2b3b0*/  LDL.LU.64 R20, [R1+0xe80] ;  /* 0x000e800001147983 */ /* 0x002ee80000300a00 */
[----:B------:R-:W3:Y:S01]  /*2b3c0*/  LDL.LU.64 R22, [R1+0xe88] ;  /* 0x000e880001167983 */ /* 0x000ee20000300a00 */
[----:B----4-:R-:W-:-:S15]  /*2b3d0*/  HMMA.1688.F32.TF32 R8, R64, R16, R100 ;  /* 0x000000104008723c */ /* 0x010fde0000081064 */
[----:B------:R-:W-:-:S08]  /*2b3e0*/  NOP ;  /* 0x0000000000007918 */ /* 0x000fd00000000000 */
[----:B------:R1:W-:Y:S01]  /*2b3f0*/  STL.64 [R1+0x700], R8 ;  /* 0x0007000801007387 */ /* 0x0003e20000100a00 */
[-C--:B------:R-:W-:Y:S03]  /*2b400*/  HMMA.1688.F32.TF32 R92, R68, R16.reuse, R92 ;  /* 0x00000010445c723c */ /* 0x080fe6000008105c */
[----:B------:R4:W-:Y:S04]  /*2b410*/  STL.64 [R1+0x708], R10 ;  /* 0x0007080a01007387 */ /* 0x0009e80000100a00 */
[----:B-1----:R-:W3:Y:S04]  /*2b420*/  LDL.LU.64 R8, [R1+0xda0] ;  /* 0x000da00001087983 */ /* 0x002ee80000300a00 */
[----:B----4-:R-:W4:Y:S01]  /*2b430*/  LDL.LU.64 R10, [R1+0xda8] ;  /* 0x000da800010a7983 */ /* 0x010f220000300a00 */
[-C--:B------:R-:W-:Y:S11]  /*2b440*/  HMMA.1688.F32.TF32 R52, R72, R16.reuse, R52 ;  /* 0x000000104834723c */ /* 0x080ff60000081034 */
[----:B------:R1:W-:Y:S04]  /*2b450*/  STL.64 [R1+0x740], R92 ;  /* 0x0007405c01007387 */ /* 0x0003e80000100a00 */
[----:B------:R1:W-:Y:S04]  /*2b460*/  STL.64 [R1+0x748], R94 ;  /* 0x0007485e01007387 */ /* 0x0003e80000100a00 */
[----:B-1----:R-:W4:Y:S04]  /*2b470*/  LDL.LU.64 R92, [R1+0x280] ;  /* 0x00028000015c7983 */ /* 0x002f280000300a00 */
[----:B------:R-:W4:Y:S04]  /*2b480*/  LDL.LU.64 R94, [R1+0x288] ;  /* 0x00028800015e7983 */ /* 0x000f280000300a00 */
        /* <DEDUP_REMOVED lines=37> */
[-C--:B-1----:R-:W-:Y:S06]  /*2b6e0*/  HMMA.1688.F32.TF32 R96, R220, R16.reuse, R92 ;  /* 0x00000010dc60723c */ /* 0x082fec000008105c */
[----:B------:R-:W-:Y:S01]  /*2b6f0*/  HMMA.1688.F32.TF32 R92, R216, R16, R52 ;  /* 0x00000010d85c723c */ /* 0x000fe20000081034 */
[----:B------:R-:W4:-:S15]  /*2b700*/  LDL.LU.64 R52, [R1+0x1b90] ;  /* 0x001b900001347983 */ /* 0x000f1e0000300a00 */
[----:B------:R-:W-:-:S01]  /*2b710*/  NOP ;  /* 0x0000000000007918 */ /* 0x000fc20000000000 */
[----:B------:R-:W-:Y:S04]  /*2b720*/  STL.64 [R1+0x2830], R96 ;  /* 0x0028306001007387 */ /* 0x000fe80000100a00 */
[----:B------:R-:W-:Y:S04]  /*2b730*/  STL.64 [R1+0x2838], R98 ;  /* 0x0028386201007387 */ /* 0x000fe80000100a00 */
[----:B------:R-:W4:Y:S04]  /*2b740*/  LDL.LU.64 R54, [R1+0x1b98] ;  /* 0x001b980001367983 */ /* 0x000f280000300a00 */
        /* <DEDUP_REMOVED lines=8> */
[----:B------:R-:W-:Y:S04]  /*2b7d0*/  STL.64 [R1+0x2a68], R94 ;  /* 0x002a685e01007387 */ /* 0x000fe80000100a00 */
[----:B------:R-:W4:Y:S04]  /*2b7e0*/  LDL.LU.64 R100, [R1+0x17b0] ;  /* 0x0017b00001647983 */ /* 0x000f280000300a00 */
[----:B------:R-:W4:Y:S04]  /*2b7f0*/  LDL.LU.64 R102, [R1+0x17b8] ;  /* 0x0017b80001667983 */ /* 0x000f280000300a00 */
[----:B------:R-:W-:Y:S04]  /*2b800*/  STL.64 [R1+0x2b30], R88 ;  /* 0x002b305801007387 */ /* 0x000fe80000100a00 */
[----:B------:R2:W-:Y:S04]  /*2b810*/  STL.64 [R1+0x2b38], R90 ;  /* 0x002b385a01007387 */ /* 0x0005e80000100a00 */
[----:B------:R-:W4:Y:S04]  /*2b820*/  LDL.LU.64 R96, [R1+0x1540] ;  /* 0x0015400001607983 */ /* 0x000f280000300a00 */
[----:B------:R-:W4:Y:S01]  /*2b830*/  LDL.LU.64 R98, [R1+0x1548] ;  /* 0x0015480001627983 */ /* 0x000f220000300a00 */
[-C--:B--2---:R-:W-:Y:S03]  /*2b840*/  HMMA.1688.F32.TF32 R88, R204, R16.reuse, R32 ;  /* 0x00000010cc58723c */ /* 0x084fe60000081020 */
[----:B------:R-:W2:Y:S04]  /*2b850*/  LDL.LU.64 R32, [R1+0x1330] ;  /* 0x0013300001207983 */ /* 0x000ea80000300a00 */
[----:B------:R-:W2:Y:S01]  /*2b860*/  LDL.LU.64 R34, [R1+0x1338] ;  /* 0x0013380001227983 */ /* 0x000ea20000300a00 */
[----:B------:R-:W-:Y:S06]  /*2b870*/  HMMA.1688.F32.TF32 R16, R132, R16, R4 ;  /* 0x000000108410723c */ /* 0x000fec0000081004 */
[-C--:B---3--:R-:W-:Y:S09]  /*2b880*/  HMMA.1688.F32.TF32 R4, R60, R12.reuse, R20 ;  /* 0x0000000c3c04723c */ /* 0x088ff20000081014 */
        /* <DEDUP_REMOVED lines=10> */
[----:B----4-:R-:W-:Y:S03]  /*2b930*/  HMMA.1688.F32.TF32 R4, R64, R12, R8 ;  /* 0x0000000c4004723c */ /* 0x010fe60000081008 */
[----:B------:R-:W1:-:S15]  /*2b940*/  LDSM.16.M88.4 R8, [R246+UR13+0x22c00] ;  /* 0x022c000df608783b */ /* 0x000e5e0008000200 */
[----:B------:R-:W-:-:S05]  /*2b950*/  NOP ;  /* 0x0000000000007918 */ /* 0x000fca0000000000 */
[----:B------:R-:W-:Y:S04]  /*2b960*/  STL.64 [R1+0x6c0], R4 ;  /* 0x0006c00401007387 */ /* 0x000fe80000100a00 */
[----:B------:R4:W-:Y:S04]  /*2b970*/  STL.64 [R1+0x6c8], R6 ;  /* 0x0006c80601007387 */ /* 0x0009e80000100a00 */
[----:B------:R-:W3:Y:S04]  /*2b980*/  LDL.LU.64 R88, [R1+0x460] ;  /* 0x0004600001587983 */ /* 0x000ee80000300a00 */
[----:B------:R-:W3:Y:S04]  /*2b990*/  LDL.LU.64 R90, [R1+0x468] ;  /* 0x00046800015a7983 */ /* 0x000ee80000300a00 */
[----:B-1----:R-:W-:Y:S01]  /*2b9a0*/  STL [R1+0x478c], R10 ;  /* 0x00478c0a01007387 */ /* 0x002fe20000100800 */
[----:B----4-:R-:W-:Y:S03]  /*2b9b0*/  HMMA.1688.F32.TF32 R4, R68, R12, R52 ;  /* 0x0000000c4404723c */ /* 0x010fe60000081034 */
[----:B------:R-:W-:Y:S04]  /*2b9c0*/  STL [R1+0x4788], R11 ;  /* 0x0047880b01007387 */ /* 0x000fe80000100800 */
[----:B------:R-:W4:Y:S04]  /*2b9d0*/  LDL.LU.64 R52, [R1+0x320] ;  /* 0x0003200001347983 */ /* 0x000f280000300a00 */
[----:B------:R-:W4:-:S12]  /*2b9e0*/  LDL.LU.64 R54, [R1+0x328] ;  /* 0x0003280001367983 */ /* 0x000f180000300a00 */
        /* <DEDUP_REMOVED lines=14> */
[----:B------:R-:W-:Y:S01]  /*2bad0*/  STL.64 [R1+0x6f8], R6 ;  /* 0x0006f80601007387 */ /* 0x000fe20000100a00 */
[-C--:B------:R-:W-:Y:S03]  /*2bae0*/  HMMA.1688.F32.TF32 R116, R132, R12.reuse, R84 ;  /* 0x0000000c8474723c */ /* 0x080fe60000081054 */
[----:B------:R-:W1:Y:S03]  /*2baf0*/  LDSM.16.M88.4 R4, [R246+UR13+0x23000] ;  /* 0x0230000df604783b */ /* 0x000e660008000200 */
[-C--:B--2---:R-:W-:Y:S01]  /*2bb00*/  HMMA.1688.F32.TF32 R96, R236, R12.reuse, R32 ;  /* 0x0000000cec60723c */ /* 0x084fe20000081020 */
[----:B------:R-:W2:Y:S04]  /*2bb10*/  LDL.LU.64 R32, [R1+0x160] ;  /* 0x0001600001207983 */ /* 0x000ea80000300a00 */
[----:B------:R-:W-:Y:S04]  /*2bb20*/  STL.64 [R1+0x720], R100 ;  /* 0x0007206401007387 */ /* 0x000fe80000100a00 */
[----:B------:R-:W-:Y:S04]  /*2bb30*/  STL.64 [R1+0x728], R102 ;  /* 0x0007286601007387 */ /* 0x000fe80000100a00 */
[----:B------:R-:W2:Y:S10]  /*2bb40*/  LDL.LU.64 R34, [R1+0x168] ;  /* 0x0001680001227983 */ /* 0x000eb40000300a00 */
[----:B------:R-:W-:Y:S04]  /*2bb50*/  STL.64 [R1+0xb80], R96 ;  /* 0x000b806001007387 */ /* 0x000fe80000100a00 */
[----:B------:R3:W-:Y:S02]  /*2bb60*/  STL.64 [R1+0xb88], R98 ;  /* 0x000b886201007387 */ /* 0x0007e40000100a00 */
[-C--:B---3--:R-:W-:Y:S02]  /*2bb70*/  HMMA.1688.F32.TF32 R96, R232, R12.reuse, R20 ;  /* 0x0000000ce860723c */ /* 0x088fe40000081014 */
[----:B------:R-:W3:Y:S04]  /*2bb80*/  LDL.LU.64 R20, [R1+0x130] ;  /* 0x0001300001147983 */ /* 0x000ee80000300a00 */
[----:B------:R-:W3:Y:S01]  /*2bb90*/  LDL.LU.64 R22, [R1+0x138] ;  /* 0x0001380001167983 */ /* 0x000ee20000300a00 */
[----:B------:R-:W-:-:S15]  /*2bba0*/  HMMA.1688.F32.TF32 R92, R228, R12, R92 ;  /* 0x0000000ce45c723c */ /* 0x000fde000008105c */
[----:B------:R-:W-:-:S01]  /*2bbb0*/  NOP ;  /* 0x0000000000007918 */ /* 0x000fc20000000000 */
[----:B------:R-:W-:Y:S04]  /*2bbc0*/  STL.64 [R1+0xfd0], R96 ;  /* 0x000fd06001007387 */ /* 0x000fe80000100a00 */
[----:B------:R-:W-:Y:S04]  /*2bbd0*/  STL.64 [R1+0xfd8], R98 ;  /* 0x000fd86201007387 */ /* 0x000fe80000100a00 */
[----:B------:R-:W3:Y:S01]  /*2bbe0*/  LDL.LU.64 R112, [R1+0x20f0] ;  /* 0x0020f00001707983 */ /* 0x000ee20000300a00 */
[----:B------:R-:W-:Y:S03]  /*2bbf0*/  HMMA.1688.F32.TF32 R88, R224, R12, R88 ;  /* 0x0000000ce058723c */ /* 0x000fe60000081058 */
[----:B------:R-:W-:Y:S04]  /*2bc00*/  STL.64 [R1+0x2090], R92 ;  /* 0x0020905c01007387 */ /* 0x000fe80000100a00 */
[----:B------:R-:W-:Y:S04]  /*2bc10*/  STL.64 [R1+0x2098], R94 ;  /* 0x0020985e01007387 */ /* 0x000fe80000100a00 */
[----:B------:R-:W3:-:S12]  /*2bc20*/  LDL.LU.64 R114, [R1+0x20f8] ;  /* 0x0020f80001727983 */ /* 0x000ed80000300a00 */
[----:B------:R-:W-:Y:S04]  /*2bc30*/  STL.64 [R1+0x2150], R88 ;  /* 0x0021505801007387 */ /* 0x000fe80000100a00 */
[----:B------:R-:W-:Y:S04]  /*2bc40*/  STL.64 [R1+0x2158], R90 ;  /* 0x0021585a01007387 */ /* 0x000fe80000100a00 */
[----:B------:R-:W3:Y:S04]  /*2bc50*/  LDL.LU.64 R108, [R1+0x2010] ;  /* 0x00201000016c7983 */ /* 0x000ee80000300a00 */
[----:B------:R-:W3:Y:S01]  /*2bc60*/  LDL.LU.64 R110, [R1+0x2018] ;  /* 0x00201800016e7983 */ /* 0x000ee20000300a00 */
[-C--:B----4-:R-:W-:Y:S06]  /*2bc70*/  HMMA.1688.F32.TF32 R52, R220, R12.reuse, R52 ;  /* 0x0000000cdc34723c */ /* 0x090fec0000081034 */
[----:B------:R-:W-:-:S15]  /*2bc80*/  HMMA.1688.F32.TF32 R44, R216, R12, R44 ;  /* 0x0000000cd82c723c */ /* 0x000fde000008102c */
[----:B------:R-:W-:-:S02]  /*2bc90*/  NOP ;  /* 0x0000000000007918 */ /* 0x000fc40000000000 */
[----:B------:R-:W-:Y:S04]  /*2bca0*/  STL.64 [R1+0x2570], R52 ;  /* 0x0025703401007387 */ /* 0x000fe80000100a00 */
[----:B------:R-:W-:Y:S04]  /*2bcb0*/  STL.64 [R1+0x2578], R54 ;  /* 0x0025783601007387 */ /* 0x000fe80000100a00 */
[----:B------:R-:W4:Y:S04]  /*2bcc0*/  LDL.LU.64 R104, [R1+0x1c10] ;  /* 0x001c100001687983 */ /* 0x000f280000300a00 */
[----:B------:R-:W4:Y:S01]  /*2bcd0*/  LDL.LU.64 R106, [R1+0x1c18] ;  /* 0x001c1800016a7983 */ /* 0x000f220000300a00 */
[-C--:B------:R-:W-:Y:S03]  /*2bce0*/  HMMA.1688.F32.TF32 R16, R212, R12.reuse, R16 ;  /* 0x0000000cd410723c */ /* 0x080fe60000081010 */
[----:B------:R-:W-:Y:S04]  /*2bcf0*/  STL.64 [R1+0x2930], R44 ;  /* 0x0029302c01007387 */ /* 0x000fe80000100a00 */
[----:B------:R-:W-:Y:S04]  /*2bd00*/  STL.64 [R1+0x2938], R46 ;  /* 0x0029382e01007387 */ /* 0x000fe80000100a00 */
[----:B------:R-:W4:Y:S04]  /*2bd10*/  LDL.LU.64 R100, [R1+0x19c0] ;  /* 0x0019c00001647983 */ /* 0x000f280000300a00 */
[----:B------:R-:W4:Y:S08]  /*2bd20*/  LDL.LU.64 R102, [R1+0x19c8] ;  /* 0x0019c80001667983 */ /* 0x000f300000300a00 */
[----:B------:R1:W-:Y:S04]  /*2bd30*/  STL.64 [R1+0x2a00], R16 ;  /* 0x002a001001007387 */ /* 0x0003e80000100a00 */
[----:B------:R1:W-:Y:S04]  /*2bd40*/  STL.64 [R1+0x2a08], R18 ;  /* 0x002a081201007387 */ /* 0x0003e80000100a00 */
[----:B-1----:R-:W4:Y:S04]  /*2bd50*/  LDL.LU.64 R16, [R1+0x17c0] ;  /* 0x0017c00001107983 */ /* 0x002f280000300a00 */
[----:B------:R-:W4:Y:S04]  /*2bd60*/  LDL.LU.64 R18, [R1+0x17c8] ;  /* 0x0017c80001127983 */ /* 0x000f280000300a00 */
[----:B------:R-:W4:Y:S04]  /*2bd70*/  LDL.LU.64 R96, [R1+0x15a0] ;  /* 0x0015a00001607983 */ /* 0x000f280000300a00 */
[----:B------:R-:W4:Y:S01]  /*2bd80*/  LDL.LU.64 R98, [R1+0x15a8] ;  /* 0x0015a80001627983 */ /* 0x000f220000300a00 */
[-C--:B--2---:R-:W-:Y:S06]  /*2bd90*/  HMMA.1688.F32.TF32 R32, R208, R12.reuse, R32 ;  /* 0x0000000cd020723c */ /* 0x084fec0000081020 */
[----:B---3--:R-:W-:-:S15]  /*2bda0*/  HMMA.1688.F32.TF32 R20, R204, R12, R20 ;  /* 0x0000000ccc14723c */ /* 0x008fde0000081014 */
[----:B------:R-:W-:-:S02]  /*2bdb0*/  NOP ;  /* 0x0000000000007918 */ /* 0x000fc40000000000 */
[----:B------:R1:W-:Y:S04]  /*2bdc0*/  STL.64 [R1+0x2ad0], R32 ;  /* 0x002ad02001007387 */ /* 0x0003e80000100a00 */
[----:B------:R2:W-:Y:S04]  /*2bdd0*/  STL.64 [R1+0x2ad8], R34 ;  /* 0x002ad82201007387 */ /* 0x0005e80000100a00 */
[----:B------:R-:W3:Y:S04]  /*2bde0*/  LDL.LU.64 R92, [R1+0x1350] ;  /* 0x00135000015c7983 */ /* 0x000ee80000300a00 */
[----:B------:R-:W3:Y:S04]  /*2bdf0*/  LDL.LU.64 R94, [R1+0x1358] ;  /* 0x00135800015e7983 */ /* 0x000ee80000300a00 */
[----:B------:R2:W-:Y:S04]  /*2be00*/  STL.64 [R1+0x2ba0], R20 ;  /* 0x002ba01401007387 */ /* 0x0005e80000100a00 */
[----:B------:R2:W-:Y:S04]  /*2be10*/  STL.64 [R1+0x2ba8], R22 ;  /* 0x002ba81601007387 */ /* 0x0005e80000100a00 */
[----:B------:R-:W3:Y:S04]  /*2be20*/  LDL.LU.64 R88, [R1+0x1150] ;  /* 0x0011500001587983 */ /* 0x000ee80000300a00 */
[----:B------:R-:W3:Y:S04]  /*2be30*/  LDL.LU.64 R90, [R1+0x1158] ;  /* 0x00115800015a7983 */ /* 0x000ee80000300a00 */
[----:B------:R-:W3:Y:S04]  /*2be40*/  LDL.LU.64 R52, [R1+0xeb0] ;  /* 0x000eb00001347983 */ /* 0x000ee80000300a00 */
[----:B------:R-:W3:Y:S04]  /*2be50*/  LDL.LU.64 R54, [R1+0xeb8] ;  /* 0x000eb80001367983 */ /* 0x000ee80000300a00 */
[----:B------:R-:W3:Y:S04]  /*2be60*/  LDL.LU.64 R44, [R1+0x450] ;  /* 0x00045000012c7983 */ /* 0x000ee80000300a00 */
[----:B------:R-:W3:Y:S04]  /*2be70*/  LDL.LU.64 R46, [R1+0x458] ;  /* 0x00045800012e7983 */ /* 0x000ee80000300a00 */
[----:B-1----:R-:W3:Y:S01]  /*2be80*/  LDL.LU.64 R32, [R1+0x330] ;  /* 0x0003300001207983 */ /* 0x002ee20000300a00 */
[-C--:B------:R-:W-:Y:S03]  /*2be90*/  HMMA.1688.F32.TF32 R84, R60, R8.reuse, R112 ;  /* 0x000000083c54723c */ /* 0x080fe60000081070 */
[----:B--2---:R-:W2:Y:S04]  /*2bea0*/  LDL.LU.64 R34, [R1+0x338] ;  /* 0x0003380001227983 */ /* 0x004ea80000300a00 */
[----:B------:R-:W2:Y:S04]  /*2beb0*/  LDL.LU.64 R20, [R1+0x1c0] ;  /* 0x0001c00001147983 */ /* 0x000ea80000300a00 */
[----:B------:R-:W2:Y:S01]  /*2bec0*/  LDL.LU.64 R22, [R1+0x1c8] ;  /* 0x0001c80001167983 */ /* 0x000ea20000300a00 */
[-C--:B------:R-:W-:Y:S03]  /*2bed0*/  HMMA.1688.F32.TF32 R12, R64, R8.reuse, R108 ;  /* 0x00000008400c723c */ /* 0x080fe6000008106c */
[----:B------:R-:W-:Y:S04]  /*2bee0*/  STL.64 [R1+0x2c70], R116 ;  /* 0x002c707401007387 */ /* 0x000fe80000100a00 */
[----:B------:R-:W-:Y:S04]  /*2bef0*/  STL.64 [R1+0x2c78], R118 ;  /* 0x002c787601007387 */ /* 0x000fe80000100a00 */
[----:B------:R-:W-:Y:S04]  /*2bf00*/  STL.64 [R1+0x640], R84 ;  /* 0x0006405401007387 */ /* 0x000fe80000100a00 */
[----:B------:R1:W-:Y:S08]  /*2bf10*/  STL.64 [R1+0x648], R86 ;  /* 0x0006485601007387 */ /* 0x0003f00000100a00 */
[----:B------:R-:W-:Y:S04]  /*2bf20*/  STL.64 [R1+0x660], R12 ;  /* 0x0006600c01007387 */ /* 0x000fe80000100a00 */
[----:B------:R1:W-:Y:S01]  /*2bf30*/  STL.64 [R1+0x668], R14 ;  /* 0x0006680e01007387 */ /* 0x0003e20000100a00 */
[-C--:B----4-:R-:W-:Y:S06]  /*2bf40*/  HMMA.1688.F32.TF32 R104, R68, R8.reuse, R104 ;  /* 0x000000084468723c */ /* 0x090fec0000081068 */
[----:B-1----:R-:W-:-:S15]  /*2bf50*/  HMMA.1688.F32.TF32 R84, R72, R8, R100 ;  /* 0x000000084854723c */ /* 0x002fde0000081064 */
[----:B------:R-:W-:-:S02]  /*2bf60*/  NOP ;  /* 0x0000000000007918 */ /* 0x000fc40000000000 */
[----:B------:R-:W-:Y:S04]  /*2bf70*/  STL.64 [R1+0x670], R104 ;  /* 0x0006706801007387 */ /* 0x000fe80000100a00 */
[----:B------:R-:W-:Y:S01]  /*2bf80*/  STL.64 [R1+0x678], R106 ;  /* 0x0006786a01007387 */ /* 0x000fe20000100a00 */
[-C--:B------:R-:W-:Y:S03]  /*2bf90*/  HMMA.1688.F32.TF32 R12, R56, R8.reuse, R16 ;  /* 0x00000008380c723c */ /* 0x080fe60000081010 */
[----:B------:R-:W4:Y:S04]  /*2bfa0*/  LDL.LU.64 R16, [R1+0x170] ;  /* 0x0001700001107983 */ /* 0x000f280000300a00 */
[----:B------:R-:W-:Y:S04]  /*2bfb0*/  STL.64 [R1+0x680], R84 ;  /* 0x0006805401007387 */ /* 0x000fe80000100a00 */
[----:B------:R-:W-:Y:S04]  /*2bfc0*/  STL.64 [R1+0x688], R86 ;  /* 0x0006885601007387 */ /* 0x000fe80000100a00 */
[----:B------:R-:W4:Y:S08]  /*2bfd0*/  LDL.LU.64 R18, [R1+0x178] ;  /* 0x0001780001127983 */ /* 0x000f300000300a00 */
[----:B------:R1:W-:Y:S04]  /*2bfe0*/  STL.64 [R1+0x690], R12 ;  /* 0x0006900c01007387 */ /* 0x0003e80000100a00 */
[----:B------:R1:W-:Y:S04]  /*2bff0*/  STL.64 [R1+0x698], R14 ;  /* 0x0006980e01007387 */ /* 0x0003e80000100a00 */
[----:B-1----:R-:W4:Y:S04]  /*2c000*/  LDL.LU.64 R12, [R1+0x150] ;  /* 0x00015000010c7983 */ /* 0x002f280000300a00 */
[----:B------:R-:W4:Y:S01]  /*2c010*/  LDL.LU.64 R14, [R1+0x158] ;  /* 0x00015800010e7983 */ /* 0x000f220000300a00 */
[----:B------:R-:W-:-:S15]  /*2c020*/  HMMA.1688.F32.TF32 R84, R240, R8, R96 ;  /* 0x00000008f054723c */ /* 0x000fde0000081060 */
[----:B------:R-:W-:-:S08]  /*2c030*/  NOP ;  /* 0x0000000000007918 */ /* 0x000fd00000000000 */
[----:B------:R-:W-:Y:S04]  /*2c040*/  STL.64 [R1+0x6b0], R84 ;  /* 0x0006b05401007387 */ /* 0x000fe80000100a00 */
[----:B------:R1:W-:Y:S01]  /*2c050*/  STL.64 [R1+0x6b8], R86 ;  /* 0x0006b85601007387 */ /* 0x0003e20000100a00 */
[-C--:B---3--:R-:W-:Y:S06]  /*2c060*/  HMMA.1688.F32.TF32 R92, R236, R8.reuse, R92 ;  /* 0x00000008ec5c723c */ /* 0x088fec000008105c */
[-C--:B-1----:R-:W-:Y:S06]  /*2c070*/  HMMA.1688.F32.TF32 R84, R232, R8.reuse, R88 ;  /* 0x00000008e854723c */ /* 0x082fec0000081058 */
[-C--:B------:R-:W-:Y:S06]  /*2c080*/  HMMA.1688.F32.TF32 R52, R228, R8.reuse, R52 ;  /* 0x00000008e434723c */ /* 0x080fec0000081034 */
[-C--:B------:R-:W-:Y:S06]  /*2c090*/  HMMA.1688.F32.TF32 R44, R224, R8.reuse, R44 ;  /* 0x00000008e02c723c */ /* 0x080fec000008102c */
[-C--:B--2---:R-:W-:Y:S06]  /*2c0a0*/  HMMA.1688.F32.TF32 R32, R220, R8.reuse, R32 ;  /* 0x00000008dc20723c */ /* 0x084fec0000081020 */
[-C--:B------:R-:W-:Y:S01]  /*2c0b0*/  HMMA.1688.F32.TF32 R20, R216, R8.reuse, R20 ;  /* 0x00000008d814723c */ /* 0x080fe20000081014 */
        /* <DEDUP_REMOVED lines=8> */
[----:B------:R-:W3:Y:S04]  /*2c140*/  LDL.LU.64 R120, [R1+0x120] ;  /* 0x0001200001787983 */ /* 0x000ee80000300a00 */
[----:B------:R3:W-:Y:S04]  /*2c150*/  STL.64 [R1+0x23e0], R32 ;  /* 0x0023e02001007387 */ /* 0x0007e80000100a00 */
[----:B------:R3:W-:Y:S04]  /*2c160*/  STL.64 [R1+0x23e8], R34 ;  /* 0x0023e82201007387 */ /* 0x0007e80000100a00 */
        /* <DEDUP_REMOVED lines=9> */
[----:B------:R-:W3:Y:S04]  /*2c200*/  LDL.LU.64 R104, [R1+0x1a70] ;  /* 0x001a700001687983 */ /* 0x000ee80000300a00 */
[----:B------:R-:W3:Y:S01]  /*2c210*/  LDL.LU.64 R106, [R1+0x1a78] ;  /* 0x001a7800016a7983 */ /* 0x000ee20000300a00 */
[-C--:B----4-:R-:W-:Y:S06]  /*2c220*/  HMMA.1688.F32.TF32 R16, R212, R8.reuse, R16 ;  /* 0x00000008d410723c */ /* 0x090fec0000081010 */
[----:B------:R-:W-:-:S15]  /*2c230*/  HMMA.1688.F32.TF32 R12, R208, R8, R12 ;  /* 0x00000008d00c723c */ /* 0x000fde000008100c */
[----:B------:R-:W-:-:S02]  /*2c240*/  NOP ;  /* 0x0000000000007918 */ /* 0x000fc40000000000 */
        /* <DEDUP_REMOVED lines=8> */
[----:B-1----:R-:W4:Y:S04]  /*2c2d0*/  LDL.LU.64 R92, [R1+0x1380] ;  /* 0x00138000015c7983 */ /* 0x002f280000300a00 */
[----:B--2---:R-:W2:Y:S04]  /*2c2e0*/  LDL.LU.64 R94, [R1+0x1388] ;  /* 0x00138800015e7983 */ /* 0x004ea80000300a00 */
[----:B------:R-:W2:Y:S04]  /*2c2f0*/  LDL.LU.64 R88, [R1+0x12f0] ;  /* 0x0012f00001587983 */ /* 0x000ea80000300a00 */
[----:B------:R-:W2:Y:S04]  /*2c300*/  LDL.LU.64 R90, [R1+0x12f8] ;  /* 0x0012f800015a7983 */ /* 0x000ea80000300a00 */
[----:B---3--:R-:W3:Y:S04]  /*2c310*/  LDL.LU.64 R84, [R1+0xec0] ;  /* 0x000ec00001547983 */ /* 0x008ee80000300a00 */
        /* <DEDUP_REMOVED lines=11> */
[----:B------:R-:W4:Y:S04]  /*2c3d0*/  LDL.LU.64 R12, [R1+0x110] ;  /* 0x00011000010c7983 */ /* 0x000f280000300a00 */
[----:B------:R-:W4:Y:S01]  /*2c3e0*/  LDL.LU.64 R14, [R1+0x118] ;  /* 0x00011800010e7983 */ /* 0x000f220000300a00 */
[-C--:B------:R-:W-:Y:S06]  /*2c3f0*/  HMMA.1688.F32.TF32 R80, R132, R8.reuse, R80 ;  /* 0x000000088450723c */ /* 0x080fec0000081050 */
[----:B------:R-:W-:Y:S06]  /*2c400*/  HMMA.1688.F32.TF32 R120, R204, R8, R120 ;  /* 0x00000008cc78723c */ /* 0x000fec0000081078 */
[----:B------:R-:W-:-:S15]  /*2c410*/  HMMA.1688.F32.TF32 R8, R60, R4, R116 ;  /* 0x000000043c08723c */ /* 0x000fde0000081074 */
[----:B------:R-:W-:-:S02]  /*2c420*/  NOP ;  /* 0x0000000000007918 */ /* 0x000fc40000000000 */
[----:B------:R-:W-:Y:S01]  /*2c430*/  STL.64 [R1+0x2b40], R120 ;  /* 0x002b407801007387 */ /* 0x000fe20000100a00 */
[-C--:B------:R-:W-:Y:S03]  /*2c440*/  HMMA.1688.F32.TF32 R112, R64, R4.reuse, R112 ;  /* 0x000000044070723c */ /* 0x080fe60000081070 */
[----:B------:R-:W-:Y:S04]  /*2c450*/  STL.64 [R1+0x2b48], R122 ;  /* 0x002b487a01007387 */ /* 0x000fe80000100a00 */
[----:B------:R-:W-:Y:S04]  /*2c460*/  STL.64 [R1+0x2c10], R80 ;  /* 0x002c105001007387 */ /* 0x000fe80000100a00 */
[----:B------:R1:W-:Y:S04]  /*2c470*/  STL.64 [R1+0x2c18], R82 ;  /* 0x002c185201007387 */ /* 0x0003e80000100a00 */
[----:B------:R-:W-:Y:S04]  /*2c480*/  STL.64 [R1+0x5f0], R8 ;  /* 0x0005f00801007387 */ /* 0x000fe80000100a00 */
[----:B------:R1:W-:Y:S02]  /*2c490*/  STL.64 [R1+0x5f8], R10 ;  /* 0x0005f80a01007387 */ /* 0x0003e40000100a00 */
[-C--:B-1----:R-:W-:Y:S06]  /*2c4a0*/  HMMA.1688.F32.TF32 R80, R68, R4.reuse, R108 ;  /* 0x000000044450723c */ /* 0x082fec000008106c */
[----:B------:R-:W-:Y:S01]  /*2c4b0*/  HMMA.1688.F32.TF32 R8, R72, R4, R104 ;  /* 0x000000044808723c */ /* 0x000fe20000081068 */
[----:B------:R-:W-:Y:S04]  /*2c4c0*/  STL.64 [R1+0x600], R112 ;  /* 0x0006007001007387 */ /* 0x000fe80000100a00 */
[----:B------:R-:W-:-:S12]  /*2c4d0*/  STL.64 [R1+0x608], R114 ;  /* 0x0006087201007387 */ /* 0x000fd80000100a00 */
[----:B------:R-:W-:Y:S04]  /*2c4e0*/  STL.64 [R1+0x610], R80 ;  /* 0x0006105001007387 */ /* 0x000fe80000100a00 */
[----:B------:R1:W-:Y:S04]  /*2c4f0*/  STL.64 [R1+0x618], R82 ;  /* 0x0006185201007387 */ /* 0x0003e80000100a00 */
[----:B------:R-:W-:Y:S04]  /*2c500*/  STL.64 [R1+0x620], R8 ;  /* 0x0006200801007387 */ /* 0x000fe80000100a00 */
[----:B------:R2:W-:Y:S01]  /*2c510*/  STL.64 [R1+0x628], R10 ;  /* 0x0006280a01007387 */ /* 0x0005e20000100a00 */
[-C--:B------:R-:W-:Y:S06]  /*2c520*/  HMMA.1688.F32.TF32 R100, R56, R4.reuse, R100 ;  /* 0x000000043864723c */ /* 0x080fec0000081064 */
[-C--:B-1----:R-:W-:Y:S06]  /*2c530*/  HMMA.1688.F32.TF32 R80, R240, R4.reuse, R96 ;  /* 0x00000004f050723c */ /* 0x082fec0000081060 */
[-C--:B--2---:R-:W-:Y:S11]  /*2c540*/  HMMA.1688.F32.TF32 R8, R236, R4.reuse, R92 ;  /* 0x00000004ec08723c */ /* 0x084ff6000008105c */
[----:B------:R-:W-:Y:S04]  /*2c550*/  STL.64 [R1+0x630], R100 ;  /* 0x0006306401007387 */ /* 0x000fe80000100a00 */
[----:B------:R-:W-:Y:S01]  /*2c560*/  STL.64 [R1+0x638], R102 ;  /* 0x0006386601007387 */ /* 0x000fe20000100a00 */
[-C--:B------:R-:W-:Y:S03]  /*2c570*/  HMMA.1688.F32.TF32 R88, R232, R4.reuse, R88 ;  /* 0x00000004e858723c */ /* 0x080fe60000081058 */
[----:B------:R-:W-:Y:S04]  /*2c580*/  STL.64 [R1+0x650], R80 ;  /* 0x0006505001007387 */ /* 0x000fe80000100a00 */
[----:B------:R3:W-:Y:S04]  /*2c590*/  STL.64 [R1+0x658], R82 ;  /* 0x0006585201007387 */ /* 0x0007e80000100a00 */
[----:B------:R-:W-:Y:S04]  /*2c5a0*/  STL.64 [R1+0xac0], R8 ;  /* 0x000ac00801007387 */ /* 0x000fe80000100a00 */
[----:B------:R1:W-:Y:S01]  /*2c5b0*/  STL.64 [R1+0xac8], R10 ;  /* 0x000ac80a01007387 */ /* 0x0003e20000100a00 */
[-C--:B---3--:R-:W-:Y:S06]  /*2c5c0*/  HMMA.1688.F32.TF32 R80, R228, R4.reuse, R84 ;  /* 0x00000004e450723c */ /* 0x088fec0000081054 */
[-C--:B-1----:R-:W-:Y:S01]  /*2c5d0*/  HMMA.1688.F32.TF32 R8, R224, R4.reuse, R52 ;  /* 0x00000004e008723c */ /* 0x082fe20000081034 */
[----:B------:R-:W-:Y:S04]  /*2c5e0*/  STL.64 [R1+0xed0], R88 ;  /* 0x000ed05801007387 */ /* 0x000fe80000100a00 */
[----:B------:R-:W-:Y:S01]  /*2c5f0*/  STL.64 [R1+0xed8], R90 ;  /* 0x000ed85a01007387 */ /* 0x000fe20000100a00 */
[-C--:B------:R-:W-:Y:S06]  /*2c600*/  HMMA.1688.F32.TF32 R44, R220, R4.reuse, R44 ;  /* 0x00000004dc2c723c */ /* 0x080fec000008102c */
[-C--:B------:R-:W-:Y:S05]  /*2c610*/  HMMA.1688.F32.TF32 R32, R216, R4.reuse, R32 ;  /* 0x00000004d820723c */ /* 0x080fea0000081020 */
[----:B------:R-:W-:Y:S04]  /*2c620*/  STL.64 [R1+0x13b0], R80 ;  /* 0x0013b05001007387 */ /* 0x000fe80000100a00 */
[----:B------:R-:W-:Y:S04]  /*2c630*/  STL.64 [R1+0x13b8], R82 ;  /* 0x0013b85201007387 */ /* 0x000fe80000100a00 */
[----:B------:R-:W-:Y:S04]  /*2c640*/  STL.64 [R1+0x20c0], R8 ;  /* 0x0020c00801007387 */ /* 0x000fe80000100a00 */
[----:B------:R1:W-:Y:S02]  /*2c650*/  STL.64 [R1+0x20c8], R10 ;  /* 0x0020c80a01007387 */ /* 0x0003e40000100a00 */
[-C--:B-1----:R-:W-:Y:S02]  /*2c660*/  HMMA.1688.F32.TF32 R8, R212, R4.reuse, R20 ;  /* 0x00000004d408723c */ /* 0x082fe40000081014 */
[----:B------:R-:W-:Y:S04]  /*2c670*/  STL.64 [R1+0x2250], R44 ;  /* 0x0022502c01007387 */ /* 0x000fe80000100a00 */
[----:B------:R-:W-:Y:S01]  /*2c680*/  STL.64 [R1+0x2258], R46 ;  /* 0x0022582e01007387 */ /* 0x000fe20000100a00 */
[-C--:B----4-:R-:W-:Y:S03]  /*2c690*/  HMMA.1688.F32.TF32 R16, R208, R4.reuse, R16 ;  /* 0x00000004d010723c */ /* 0x090fe60000081010 */
[----:B------:R-:W-:Y:S03]  /*2c6a0*/  STL.64 [R1+0x2580], R32 ;  /* 0x0025802001007387 */ /* 0x000fe60000100a00 */
[-C--:B------:R-:W-:Y:S01]  /*2c6b0*/  HMMA.1688.F32.TF32 R12, R204, R4.reuse, R12 ;  /* 0x00000004cc0c723c */ /* 0x080fe2000008100c */
[----:B------:R-:W-:Y:S09]  /*2c6c0*/  STL.64 [R1+0x2588], R34 ;  /* 0x0025882201007387 */ /* 0x000ff20000100a00 */
[----:B------:R-:W-:Y:S04]  /*2c6d0*/  STL.64 [R1+0x2940], R8 ;  /* 0x0029400801007387 */ /* 0x000fe80000100a00 */
[----:B------:R1:W-:Y:S02]  /*2c6e0*/  STL.64 [R1+0x2948], R10 ;  /* 0x0029480a01007387 */ /* 0x0003e40000100a00 */
[----:B-1----:R-:W-:Y:S02]  /*2c6f0*/  HMMA.1688.F32.TF32 R8, R132, R4, R76 ;  /* 0x000000048408723c */ /* 0x002fe4000008104c */
[----:B------:R-:W-:Y:S04]  /*2c700*/  STL.64 [R1+0x2a10], R16 ;  /* 0x002a101001007387 */ /* 0x000fe80000100a00 */
[----:B------:R-:W-:Y:S04]  /*2c710*/  STL.64 [R1+0x2a18], R18 ;  /* 0x002a181201007387 */ /* 0x000fe80000100a00 */
[----:B------:R-:W2:Y:S04]  /*2c720*/  LDL.LU.64 R20, [R1+0x27a0] ;  /* 0x0027a00001147983 */ /* 0x000ea80000300a00 */
[----:B------:R1:W-:Y:S04]  /*2c730*/  STL.64 [R1+0x2ae0], R12 ;  /* 0x002ae00c01007387 */ /* 0x0003e80000100a00 */
[----:B------:R3:W-:Y:S04]  /*2c740*/  STL.64 [R1+0x2ae8], R14 ;  /* 0x002ae80e01007387 */ /* 0x0007e80000100a00 */
[----:B------:R-:W2:Y:S04]  /*2c750*/  LDL.LU.64 R22, [R1+0x27a8] ;  /* 0x0027a80001167983 */ /* 0x000ea80000300a00 */
[----:B------:R4:W-:Y:S04]  /*2c760*/  STL.64 [R1+0x2bb0], R8 ;  /* 0x002bb00801007387 */ /* 0x0009e80000100a00 */
[----:B------:R4:W-:Y:S04]  /*2c770*/  STL.64 [R1+0x2bb8], R10 ;  /* 0x002bb80a01007387 */ /* 0x0009e80000100a00 */
[----:B-1----:R-:W2:Y:S04]  /*2c780*/  LDL.LU.64 R12, [R1+0x2790] ;  /* 0x00279000010c7983 */ /* 0x002ea80000300a00 */
[----:B---3--:R-:W3:Y:S04]  /*2c790*/  LDL.LU.64 R14, [R1+0x2798] ;  /* 0x00279800010e7983 */ /* 0x008ee80000300a00 */
[----:B----4-:R-:W4:Y:S04]  /*2c7a0*/  LDL.LU.64 R8, [R1+0x2780] ;  /* 0x0027800001087983 */ /* 0x010f280000300a00 */
[----:B------:R-:W4:Y:S04]  /*2c7b0*/  LDL.LU.64 R10, [R1+0x2788] ;  /* 0x00278800010a7983 */ /* 0x000f280000300a00 */
[----:B------:R-:W4:Y:S04]  /*2c7c0*/  LDL.LU.64 R16, [R1+0x2770] ;  /* 0x0027700001107983 */ /* 0x000f280000300a00 */
[----:B------:R-:W4:Y:S04]  /*2c7d0*/  LDL.LU.64 R18, [R1+0x2778] ;  /* 0x0027780001127983 */ /* 0x000f280000300a00 */
[----:B------:R-:W-:Y:S04]  /*2c7e0*/  STL [R1+0x4794], R198 ;  /* 0x004794c601007387 */ /* 0x000fe80000100800 */
        /* <DEDUP_REMOVED lines=8> */
[----:B------:R1:W-:Y:S04]  /*2c870*/  STL [R1+0x47b0], R191 ;  /* 0x0047b0bf01007387 */ /* 0x0003e80000100800 */
[----:B------:R1:W-:Y:S04]  /*2c880*/  STL [R1+0x47bc], R186 ;  /* 0x0047bcba01007387 */ /* 0x0003e80000100800 */
[----:B------:R1:W-:Y:S04]  /*2c890*/  STL [R1+0x47b8], R187 ;  /* 0x0047b8bb01007387 */ /* 0x0003e80000100800 */
[----:B------:R-:W-:Y:S04]  /*2c8a0*/  STL [R1+0x47c4], R182 ;  /* 0x0047c4b601007387 */ /* 0x000fe80000100800 */
[----:B------:R-:W-:Y:S04]  /*2c8b0*/  STL [R1+0x47c0], R183 ;  /* 0x0047c0b701007387 */ /* 0x000fe80000100800 */
[----:B------:R1:W-:Y:S04]  /*2c8c0*/  STL [R1+0x47cc], R178 ;  /* 0x0047ccb201007387 */ /* 0x0003e80000100800 */
[----:B------:R1:W-:Y:S04]  /*2c8d0*/  STL [R1+0x47c8], R179 ;  /* 0x0047c8b301007387 */ /* 0x0003e80000100800 */
[----:B------:R-:W-:Y:S04]  /*2c8e0*/  STL [R1+0x47d4], R174 ;  /* 0x0047d4ae01007387 */ /* 0x000fe80000100800 */
[----:B------:R-:W-:Y:S04]  /*2c8f0*/  STL [R1+0x47d0], R175 ;  /* 0x0047d0af01007387 */ /* 0x000fe80000100800 */
[----:B------:R1:W-:Y:S04]  /*2c900*/  STL [R1+0x47dc], R170 ;  /* 0x0047dcaa01007387 */ /* 0x0003e80000100800 */
[----:B------:R1:W-:Y:S04]  /*2c910*/  STL [R1+0x47d8], R171 ;  /* 0x0047d8ab01007387 */ /* 0x0003e80000100800 */
[----:B------:R-:W-:Y:S04]  /*2c920*/  STL [R1+0x47e4], R166 ;  /* 0x0047e4a601007387 */ /* 0x000fe80000100800 */
[----:B------:R1:W-:Y:S04]  /*2c930*/  STL [R1+0x47e0], R167 ;  /* 0x0047e0a701007387 */ /* 0x0003e80000100800 */
[----:B------:R1:W-:Y:S04]  /*2c940*/  STL [R1+0x47ec], R162 ;  /* 0x0047eca201007387 */ /* 0x0003e80000100800 */
[----:B------:R1:W-:Y:S04]  /*2c950*/  STL [R1+0x47e8], R163 ;  /* 0x0047e8a301007387 */ /* 0x0003e80000100800 */
[----:B------:R-:W-:Y:S04]  /*2c960*/  STL [R1+0x47f4], R158 ;  /* 0x0047f49e01007387 */ /* 0x000fe80000100800 */
[----:B------:R1:W-:Y:S04]  /*2c970*/  STL [R1+0x47f0], R159 ;  /* 0x0047f09f01007387 */ /* 0x0003e80000100800 */
        /* <DEDUP_REMOVED lines=10> */
[----:B------:R-:W-:Y:S01]  /*2ca20*/  STL [R1+0x3c18], R246 ;  /* 0x003c18f601007387 */ /* 0x000fe20000100800 */
[C---:B--2---:R-:W-:Y:S06]  /*2ca30*/  HMMA.1688.F32.TF32 R20, R60.reuse, R200, R20 ;  /* 0x000000c83c14723c */ /* 0x044fec0000081014 */
[C---:B---3--:R-:W-:Y:S06]  /*2ca40*/  HMMA.1688.F32.TF32 R12, R60.reuse, R196, R12 ;  /* 0x000000c43c0c723c */ /* 0x048fec000008100c */
[----:B----4-:R-:W-:Y:S11]  /*2ca50*/  HMMA.1688.F32.TF32 R8, R60, R128, R8 ;  /* 0x000000803c08723c */ /* 0x010ff60000081008 */
[----:B------:R2:W-:Y:S04]  /*2ca60*/  STL.64 [R1+0x5e0], R20 ;  /* 0x0005e01401007387 */ /* 0x0005e80000100a00 */
[----:B------:R3:W-:Y:S03]  /*2ca70*/  STL.64 [R1+0x5e8], R22 ;  /* 0x0005e81601007387 */ /* 0x0007e60000100a00 */
[----:B-1----:R-:W-:-:S02]  /*2ca80*/  IMAD.MOV.U32 R191, RZ, RZ, R15 ;  /* 0x000000ffffbf7224 */ /* 0x002fc400078e000f */
[----:B------:R-:W-:Y:S02]  /*2ca90*/  IMAD.MOV.U32 R190, RZ, RZ, R14 ;  /* 0x000000ffffbe7224 */ /* 0x000fe400078e000e */
[----:B------:R-:W-:Y:S02]  /*2caa0*/  IMAD.MOV.U32 R186, RZ, RZ, R12 ;  /* 0x000000ffffba7224 */ /* 0x000fe400078e000c */
[----:B------:R-:W-:Y:S02]  /*2cab0*/  IMAD.MOV.U32 R187, RZ, RZ, R13 ;  /* 0x000000ffffbb7224 */ /* 0x000fe400078e000d */
[----:B------:R-:W4:Y:S04]  /*2cac0*/  LDL.LU.64 R12, [R1+0x2760] ;  /* 0x00276000010c7983 */ /* 0x000f280000300a00 */
[----:B------:R-:W4:Y:S01]  /*2cad0*/  LDL.LU.64 R14, [R1+0x2768] ;  /* 0x00276800010e7983 */ /* 0x000f220000300a00 */
[----:B------:R-:W-:-:S03]  /*2cae0*/  IMAD.MOV.U32 R178, RZ, RZ, R8 ;  /* 0x000000ffffb27224 */ /* 0x000fc600078e0008 */
[----:B------:R1:W-:Y:S01]  /*2caf0*/  STL [R1+0x482c], R191 ;  /* 0x00482cbf01007387 */ /* 0x0003e20000100800 */
[----:B------:R-:W-:-:S03]  /*2cb00*/  IMAD.MOV.U32 R179, RZ, RZ, R9 ;  /* 0x000000ffffb37224 */ /* 0x000fc600078e0009 */
[----:B------:R1:W-:Y:S01]  /*2cb10*/  STL [R1+0x4828], R190 ;  /* 0x004828be01007387 */ /* 0x0003e20000100800 */
[----:B------:R-:W-:Y:S01]  /*2cb20*/  IMAD.MOV.U32 R182, RZ, RZ, R10 ;  /* 0x000000ffffb67224 */ /* 0x000fe200078e000a */
[----:B------:R-:W-:Y:S02]  /*2cb30*/  HMMA.1688.F32.TF32 R16, R60, R124, R16 ;  /* 0x0000007c3c10723c */ /* 0x000fe40000081010 */
[----:B------:R1:W-:Y:S01]  /*2cb40*/  STL [R1+0x4824], R187 ;  /* 0x004824bb01007387 */ /* 0x0003e20000100800 */
[----:B------:R-:W-:-:S03]  /*2cb50*/  IMAD.MOV.U32 R183, RZ, RZ, R11 ;  /* 0x000000ffffb77224 */ /* 0x000fc600078e000b */
[----:B------:R1:W-:Y:S04]  /*2cb60*/  STL [R1+0x4820], R186 ;  /* 0x004820ba01007387 */ /* 0x0003e80000100800 */
[----:B------:R-:W2:Y:S04]  /*2cb70*/  LDL.LU.64 R8, [R1+0x2750] ;  /* 0x0027500001087983 */ /* 0x000ea80000300a00 */
[----:B------:R-:W2:Y:S04]  /*2cb80*/  LDL.LU.64 R10, [R1+0x2758] ;  /* 0x00275800010a7983 */ /* 0x000ea80000300a00 */
[----:B------:R1:W-:Y:S04]  /*2cb90*/  STL [R1+0x483c], R183 ;  /* 0x00483cb701007387 */ /* 0x0003e80000100800 */
[----:B------:R1:W-:Y:S02]  /*2cba0*/  STL [R1+0x4838], R182 ;  /* 0x004838b601007387 */ /* 0x0003e40000100800 */
[----:B------:R-:W-:-:S02]  /*2cbb0*/  IMAD.MOV.U32 R170, RZ, RZ, R16 ;  /* 0x000000ffffaa7224 */ /* 0x000fc400078e0010 */
[----:B------:R1:W-:Y:S01]  /*2cbc0*/  STL [R1+0x4834], R179 ;  /* 0x004834b301007387 */ /* 0x0003e20000100800 */
[----:B------:R-:W-:Y:S02]  /*2cbd0*/  IMAD.MOV.U32 R171, RZ, RZ, R17 ;  /* 0x000000ffffab7224 */ /* 0x000fe400078e0011 */
[----:B------:R-:W-:Y:S01]  /*2cbe0*/  IMAD.MOV.U32 R174, RZ, RZ, R18 ;  /* 0x000000ffffae7224 */ /* 0x000fe200078e0012 */
[----:B------:R1:W-:Y:S01]  /*2cbf0*/  STL [R1+0x4830], R178 ;  /* 0x004830b201007387 */ /* 0x0003e20000100800 */
[----:B------:R-:W-:-:S03]  /*2cc00*/  IMAD.MOV.U32 R175, RZ, RZ, R19 ;  /* 0x000000ffffaf7224 */ /* 0x000fc600078e0013 */
[----:B------:R-:W3:Y:S04]  /*2cc10*/  LDL.LU.64 R16, [R1+0x2740] ;  /* 0x0027400001107983 */ /* 0x000ee80000300a00 */
[----:B------:R-:W3:Y:S04]  /*2cc20*/  LDL.LU.64 R18, [R1+0x2748] ;  /* 0x0027480001127983 */ /* 0x000ee80000300a00 */
[----:B------:R-:W-:Y:S04]  /*2cc30*/  STL [R1+0x484c], R175 ;  /* 0x00484caf01007387 */ /* 0x000fe80000100800 */
[----:B------:R-:W-:Y:S04]  /*2cc40*/  STL [R1+0x4848], R174 ;  /* 0x004848ae01007387 */ /* 0x000fe80000100800 */
[----:B------:R-:W-:Y:S04]  /*2cc50*/  STL [R1+0x4844], R171 ;  /* 0x004844ab01007387 */ /* 0x000fe80000100800 */
[----:B------:R-:W-:Y:S01]  /*2cc60*/  STL [R1+0x4840], R170 ;  /* 0x004840aa01007387 */ /* 0x000fe20000100800 */
[C---:B----4-:R-:W-:Y:S06]  /*2cc70*/  HMMA.1688.F32.TF32 R12, R60.reuse, R192, R12 ;  /* 0x000000c03c0c723c */ /* 0x050fec000008100c */
[----:B--2---:R-:W-:-:S15]  /*2cc80*/  HMMA.1688.F32.TF32 R8, R60, R188, R8 ;  /* 0x000000bc3c08723c */ /* 0x004fde0000081008 */
[----:B------:R-:W-:-:S03]  /*2cc90*/  NOP ;  /* 0x0000000000007918 */ /* 0x000fc60000000000 */
[----:B------:R-:W-:Y:S02]  /*2cca0*/  IMAD.MOV.U32 R167, RZ, RZ, R15 ;  /* 0x000000ffffa77224 */ /* 0x000fe400078e000f */
[----:B------:R-:W-:Y:S02]  /*2ccb0*/  IMAD.MOV.U32 R166, RZ, RZ, R14 ;  /* 0x000000ffffa67224 */ /* 0x000fe400078e000e */
[----:B------:R-:W-:Y:S02]  /*2ccc0*/  IMAD.MOV.U32 R162, RZ, RZ, R12 ;  /* 0x000000ffffa27224 */ /* 0x000fe400078e000c */
[----:B------:R-:W-:Y:S02]  /*2ccd0*/  IMAD.MOV.U32 R163, RZ, RZ, R13 ;  /* 0x000000ffffa37224 */ /* 0x000fe400078e000d */
[----:B------:R-:W2:Y:S04]  /*2cce0*/  LDL.LU.64 R12, [R1+0x2730] ;  /* 0x00273000010c7983 */ /* 0x000ea80000300a00 */
[----:B------:R-:W2:Y:S04]  /*2ccf0*/  LDL.LU.64 R14, [R1+0x2738] ;  /* 0x00273800010e7983 */ /* 0x000ea80000300a00 */
[----:B------:R-:W-:Y:S04]  /*2cd00*/  STL [R1+0x485c], R167 ;  /* 0x00485ca701007387 */ /* 0x000fe80000100800 */
[----:B------:R-:W-:Y:S01]  /*2cd10*/  STL [R1+0x4858], R166 ;  /* 0x004858a601007387 */ /* 0x000fe20000100800 */
[----:B------:R-:W-:-:S03]  /*2cd20*/  IMAD.MOV.U32 R127, RZ, RZ, R11 ;  /* 0x000000ffff7f7224 */ /* 0x000fc600078e000b */
[----:B------:R-:W-:Y:S01]  /*2cd30*/  STL [R1+0x4854], R163 ;  /* 0x004854a301007387 */ /* 0x000fe20000100800 */
[----:B------:R-:W-:Y:S01]  /*2cd40*/  IMAD.MOV.U32 R126, RZ, RZ, R10 ;  /* 0x000000ffff7e7224 */ /* 0x000fe200078e000a */
[----:B---3--:R-:W-:Y:S01]  /*2cd50*/  HMMA.1688.F32.TF32 R16, R60, R184, R16 ;  /* 0x000000b83c10723c */ /* 0x008fe20000081010 */
[----:B------:R-:W-:Y:S01]  /*2cd60*/  IMAD.MOV.U32 R194, RZ, RZ, R8 ;  /* 0x000000ffffc27224 */ /* 0x000fe200078e0008 */
[----:B------:R-:W-:Y:S01]  /*2cd70*/  STL [R1+0x4850], R162 ;  /* 0x004850a201007387 */ /* 0x000fe20000100800 */
[----:B------:R-:W-:-:S03]  /*2cd80*/  IMAD.MOV.U32 R195, RZ, RZ, R9 ;  /* 0x000000ffffc37224 */ /* 0x000fc600078e0009 */
[----:B------:R-:W3:Y:S04]  /*2cd90*/  LDL.LU.64 R8, [R1+0x2720] ;  /* 0x0027200001087983 */ /* 0x000ee80000300a00 */
[----:B------:R-:W3:Y:S04]  /*2cda0*/  LDL.LU.64 R10, [R1+0x2728] ;  /* 0x00272800010a7983 */ /* 0x000ee80000300a00 */
[----:B------:R4:W-:Y:S04]  /*2cdb0*/  STL [R1+0x486c], R127 ;  /* 0x00486c7f01007387 */ /* 0x0009e80000100800 */
[----:B------:R4:W-:Y:S04]  /*2cdc0*/  STL [R1+0x4868], R126 ;  /* 0x0048687e01007387 */ /* 0x0009e80000100800 */
[----:B------:R4:W-:Y:S04]  /*2cdd0*/  STL [R1+0x4864], R195 ;  /* 0x004864c301007387 */ /* 0x0009e80000100800 */
[----:B------:R4:W-:Y:S04]  /*2cde0*/  STL [R1+0x4860], R194 ;  /* 0x004860c201007387 */ /* 0x0009e80000100800 */
[----:B------:R-:W4:Y:S04]  /*2cdf0*/  LDL.LU.64 R32, [R1+0x2710] ;  /* 0x0027100001207983 */ /* 0x000f280000300a00 */
[----:B------:R-:W4:Y:S01]  /*2ce00*/  LDL.LU.64 R34, [R1+0x2718] ;  /* 0x0027180001227983 */ /* 0x000f220000300a00 */
[----:B------:R-:W-:-:S02]  /*2ce10*/  IMAD.MOV.U32 R159, RZ, RZ, R19 ;  /* 0x000000ffff9f7224 */ /* 0x000fc400078e0013 */
[----:B------:R-:W-:Y:S01]  /*2ce20*/  IMAD.MOV.U32 R158, RZ, RZ, R18 ;  /* 0x000000ffff9e7224 */ /* 0x000fe200078e0012 */
[----:B------:R-:W4:Y:S01]  /*2ce30*/  LDL.LU.64 R20, [R1+0x2900] ;  /* 0x0029000001147983 */ /* 0x000f220000300a00 */
[----:B------:R-:W-:Y:S02]  /*2ce40*/  IMAD.MOV.U32 R155, RZ, RZ, R17 ;  /* 0x000000ffff9b7224 */ /* 0x000fe400078e0011 */
[----:B------:R-:W-:Y:S01]  /*2ce50*/  IMAD.MOV.U32 R154, RZ, RZ, R16 ;  /* 0x000000ffff9a7224 */ /* 0x000fe200078e0010 */
[----:B------:R-:W4:Y:S04]  /*2ce60*/  LDL.LU.64 R22, [R1+0x2908] ;  /* 0x0029080001167983 */ /* 0x000f280000300a00 */
[----:B------:R-:W-:Y:S04]  /*2ce70*/  STL [R1+0x487c], R159 ;  /* 0x00487c9f01007387 */ /* 0x000fe80000100800 */
[----:B------:R-:W-:Y:S04]  /*2ce80*/  STL [R1+0x4878], R158 ;  /* 0x0048789e01007387 */ /* 0x000fe80000100800 */
[----:B------:R1:W-:Y:S04]  /*2ce90*/  STL [R1+0x4874], R155 ;  /* 0x0048749b01007387 */ /* 0x0003e80000100800 */
[----:B------:R1:W-:Y:S04]  /*2cea0*/  STL [R1+0x4870], R154 ;  /* 0x0048709a01007387 */ /* 0x0003e80000100800 */
[----:B------:R-:W4:Y:S04]  /*2ceb0*/  LDL.LU.64 R16, [R1+0x28f0] ;  /* 0x0028f00001107983 */ /* 0x000f280000300a00 */
[----:B------:R-:W4:Y:S01]  /*2cec0*/  LDL.LU.64 R18, [R1+0x28f8] ;  /* 0x0028f80001127983 */ /* 0x000f220000300a00 */
[C---:B--2---:R-:W-:Y:S06]  /*2ced0*/  HMMA.1688.F32.TF32 R12, R60.reuse, R180, R12 ;  /* 0x000000b43c0c723c */ /* 0x044fec000008100c */
[----:B---3--:R-:W-:-:S15]  /*2cee0*/  HMMA.1688.F32.TF32 R8, R60, R176, R8 ;  /* 0x000000b03c08723c */ /* 0x008fde0000081008 */
[----:B------:R-:W-:-:S03]  /*2cef0*/  NOP ;  /* 0x0000000000007918 */ /* 0x000fc60000000000 */
[----:B------:R-:W-:Y:S02]  /*2cf00*/  IMAD.MOV.U32 R151, RZ, RZ, R15 ;  /* 0x000000ffff977224 */ /* 0x000fe400078e000f */
[----:B------:R-:W-:Y:S02]  /*2cf10*/  IMAD.MOV.U32 R150, RZ, RZ, R14 ;  /* 0x000000ffff967224 */ /* 0x000fe400078e000e */
[----:B------:R-:W-:Y:S02]  /*2cf20*/  IMAD.MOV.U32 R146, RZ, RZ, R12 ;  /* 0x000000ffff927224 */ /* 0x000fe400078e000c */
[----:B------:R-:W-:Y:S02]  /*2cf30*/  IMAD.MOV.U32 R147, RZ, RZ, R13 ;  /* 0x000000ffff937224 */ /* 0x000fe400078e000d */
[----:B------:R-:W2:Y:S04]  /*2cf40*/  LDL.LU.64 R12, [R1+0x28e0] ;  /* 0x0028e000010c7983 */ /* 0x000ea80000300a00 */
[----:B------:R-:W2:Y:S01]  /*2cf50*/  LDL.LU.64 R14, [R1+0x28e8] ;  /* 0x0028e800010e7983 */ /* 0x000ea20000300a00 */
[----:B----4-:R-:W-:Y:S03]  /*2cf60*/  HMMA.1688.F32.TF32 R32, R60, R172, R32 ;  /* 0x000000ac3c20723c */ /* 0x010fe60000081020 */
[----:B------:R3:W-:Y:S01]  /*2cf70*/  STL [R1+0x488c], R151 ;  /* 0x00488c9701007387 */ /* 0x0007e20000100800 */
[----:B------:R-:W-:-:S03]  /*2cf80*/  IMAD.MOV.U32 R138, RZ, RZ, R8 ;  /* 0x000000ffff8a7224 */ /* 0x000fc600078e0008 */
[----:B------:R4:W-:Y:S01]  /*2cf90*/  STL [R1+0x4888], R150 ;  /* 0x0048889601007387 */ /* 0x0009e20000100800 */
[----:B------:R-:W-:-:S03]  /*2cfa0*/  IMAD.MOV.U32 R139, RZ, RZ, R9 ;  /* 0x000000ffff8b7224 */ /* 0x000fc600078e0009 */
[----:B------:R4:W-:Y:S01]  /*2cfb0*/  STL [R1+0x4884], R147 ;  /* 0x0048849301007387 */ /* 0x0009e20000100800 */
[----:B------:R-:W-:Y:S02]  /*2cfc0*/  IMAD.MOV.U32 R142, RZ, RZ, R10 ;  /* 0x000000ffff8e7224 */ /* 0x000fe400078e000a */
[----:B------:R-:W-:Y:S01]  /*2cfd0*/  IMAD.MOV.U32 R143, RZ, RZ, R11 ;  /* 0x000000ffff8f7224 */ /* 0x000fe200078e000b */
[----:B------:R4:W-:Y:S01]  /*2cfe0*/  STL [R1+0x4880], R146 ;  /* 0x0048809201007387 */ /* 0x0009e20000100800 */
[----:B------:R-:W-:Y:S03]  /*2cff0*/  HMMA.1688.F32.TF32 R20, R60, R168, R20 ;  /* 0x000000a83c14723c */ /* 0x000fe60000081014 */
[----:B------:R-:W3:Y:S04]  /*2d000*/  LDL.LU.64 R8, [R1+0x28d0] ;  /* 0x0028d00001087983 */ /* 0x000ee80000300a00 */
[----:B------:R-:W3:Y:S01]  /*2d010*/  LDL.LU.64 R10, [R1+0x28d8] ;  /* 0x0028d800010a7983 */ /* 0x000ee20000300a00 */
[----:B------:R-:W-:-:S03]  /*2d020*/  IMAD.MOV.U32 R130, RZ, RZ, R32 ;  /* 0x000000ffff827224 */ /* 0x000fc600078e0020 */
[----:B------:R-:W4:Y:S01]  /*2d030*/  LDL.LU.64 R44, [R1+0x28c0] ;  /* 0x0028c000012c7983 */ /* 0x000f220000300a00 */
[----:B------:R-:W-:Y:S02]  /*2d040*/  IMAD.MOV.U32 R131, RZ, RZ, R33 ;  /* 0x000000ffff837224 */ /* 0x000fe400078e0021 */
[----:B------:R-:W-:Y:S01]  /*2d050*/  IMAD.MOV.U32 R198, RZ, RZ, R34 ;  /* 0x000000ffffc67224 */ /* 0x000fe200078e0022 */
[----:B------:R-:W4:Y:S01]  /*2d060*/  LDL.LU.64 R46, [R1+0x28c8] ;  /* 0x0028c800012e7983 */ /* 0x000f220000300a00 */
[----:B------:R-:W-:Y:S01]  /*2d070*/  IMAD.MOV.U32 R199, RZ, RZ, R35 ;  /* 0x000000ffffc77224 */ /* 0x000fe200078e0023 */
[----:B------:R-:W-:Y:S02]  /*2d080*/  HMMA.1688.F32.TF32 R16, R60, R164, R16 ;  /* 0x000000a43c10723c */ /* 0x000fe40000081010 */
[----:B------:R-:W3:Y:S04]  /*2d090*/  LDL.LU.64 R32, [R1+0x28b0] ;  /* 0x0028b00001207983 */ /* 0x000ee80000300a00 */
[----:B------:R-:W3:Y:S01]  /*2d0a0*/  LDL.LU.64 R34, [R1+0x28b8] ;  /* 0x0028b80001227983 */ /* 0x000ee20000300a00 */
[----:B-1----:R-:W-:-:S02]  /*2d0b0*/  IMAD.MOV.U32 R191, RZ, RZ, R20 ;  /* 0x000000ffffbf7224 */ /* 0x002fc400078e0014 */
[----:B------:R-:W-:Y:S02]  /*2d0c0*/  IMAD.MOV.U32 R190, RZ, RZ, R21 ;  /* 0x000000ffffbe7224 */ /* 0x000fe400078e0015 */
[----:B------:R-:W-:Y:S01]  /*2d0d0*/  IMAD.MOV.U32 R187, RZ, RZ, R22 ;  /* 0x000000ffffbb7224 */ /* 0x000fe200078e0016 */
[----:B------:R-:W4:Y:S01]  /*2d0e0*/  LDL.LU.64 R20, [R1+0x28a0] ;  /* 0x0028a00001147983 */ /* 0x000f220000300a00 */
[----:B------:R-:W-:-:S03]  /*2d0f0*/  IMAD.MOV.U32 R186, RZ, RZ, R23 ;  /* 0x000000ffffba7224 */ /* 0x000fc600078e0017 */
[----:B------:R-:W4:Y:S08]  /*2d100*/  LDL.LU.64 R22, [R1+0x28a8] ;  /* 0x0028a80001167983 */ /* 0x000f300000300a00 */
[----:B------:R-:W-:Y:S02]  /*2d110*/  IMAD.MOV.U32 R183, RZ, RZ, R16 ;  /* 0x000000ffffb77224 */ /* 0x000fe400078e0010 */
[----:B------:R-:W-:-:S02]  /*2d120*/  IMAD.MOV.U32 R182, RZ, RZ, R17 ;  /* 0x000000ffffb67224 */ /* 0x000fc400078e0011 */
[----:B------:R-:W-:Y:S01]  /*2d130*/  IMAD.MOV.U32 R179, RZ, RZ, R18 ;  /* 0x000000ffffb37224 */ /* 0x000fe200078e0012 */
[----:B------:R-:W4:Y:S01]  /*2d140*/  LDL.LU.64 R16, [R1+0x2890] ;  /* 0x0028900001107983 */ /* 0x000f220000300a00 */
[----:B------:R-:W-:-:S03]  /*2d150*/  IMAD.MOV.U32 R178, RZ, RZ, R19 ;  /* 0x000000ffffb27224 */ /* 0x000fc600078e0013 */
        /* <DEDUP_REMOVED lines=21> */
[C---:B--2---:R-:W-:Y:S06]  /*2d2b0*/  HMMA.1688.F32.TF32 R12, R60.reuse, R160, R12 ;  /* 0x000000a03c0c723c */ /* 0x044fec000008100c */
[C---:B---3--:R-:W-:Y:S06]  /*2d2c0*/  HMMA.1688.F32.TF32 R32, R60.reuse, R148, R32 ;  /* 0x000000943c20723c */ /* 0x048fec0000081020 */
[C---:B------:R-:W-:Y:S06]  /*2d2d0*/  HMMA.1688.F32.TF32 R52, R60.reuse, R156, R8 ;  /* 0x0000009c3c34723c */ /* 0x040fec0000081008 */
[C---:B----4-:R-:W-:Y:S06]  /*2d2e0*/  HMMA.1688.F32.TF32 R44, R60.reuse, R152, R44 ;  /* 0x000000983c2c723c */ /* 0x050fec000008102c */
[----:B------:R-:W-:Y:S06]  /*2d2f0*/  HMMA.1688.F32.TF32 R20, R60, R144, R20 ;  /* 0x000000903c14723c */ /* 0x000fec0000081014 */
[----:B------:R-:W-:-:S02]  /*2d300*/  IMAD.MOV.U32 R127, RZ, RZ, R32 ;  /* 0x000000ffff7f7224 */ /* 0x000fc400078e0020 */
[----:B------:R-:W-:Y:S02]  /*2d310*/  IMAD.MOV.U32 R126, RZ, RZ, R33 ;  /* 0x000000ffff7e7224 */ /* 0x000fe400078e0021 */
[----:B------:R-:W-:Y:S02]  /*2d320*/  IMAD.MOV.U32 R195, RZ, RZ, R34 ;  /* 0x000000ffffc37224 */ /* 0x000fe400078e0022 */
[----:B------:R-:W-:Y:S02]  /*2d330*/  IMAD.MOV.U32 R194, RZ, RZ, R35 ;  /* 0x000000ffffc27224 */ /* 0x000fe400078e0023 */
[----:B------:R-:W-:Y:S01]  /*2d340*/  HMMA.1688.F32.TF32 R32, R60, R140, R16 ;  /* 0x0000008c3c20723c */ /* 0x000fe20000081010 */
[----:B------:R-:W-:Y:S02]  /*2d350*/  IMAD.MOV.U32 R171, RZ, RZ, R14 ;  /* 0x000000ffffab7224 */ /* 0x000fe400078e000e */
[----:B------:R-:W-:Y:S02]  /*2d360*/  IMAD.MOV.U32 R170, RZ, RZ, R15 ;  /* 0x000000ffffaa7224 */ /* 0x000fe400078e000f */
[----:B------:R-:W-:-:S02]  /*2d370*/  IMAD.MOV.U32 R10, RZ, RZ, R52 ;  /* 0x000000ffff0a7224 */ /* 0x000fc400078e0034 */
[----:B------:R-:W-:Y:S02]  /*2d380*/  IMAD.MOV.U32 R11, RZ, RZ, R53 ;  /* 0x000000ffff0b7224 */ /* 0x000fe400078e0035 */
[----:B------:R-:W-:Y:S01]  /*2d390*/  IMAD.MOV.U32 R14, RZ, RZ, R54 ;  /* 0x000000ffff0e7224 */ /* 0x000fe200078e0036 */
[----:B------:R-:W2:Y:S01]  /*2d3a0*/  LDL.LU.64 R52, [R1+0x25a0] ;  /* 0x0025a00001347983 */ /* 0x000ea20000300a00 */
[----:B------:R-:W-:Y:S02]  /*2d3b0*/  IMAD.MOV.U32 R15, RZ, RZ, R55 ;  /* 0x000000ffff0f7224 */ /* 0x000fe400078e0037 */
[----:B------:R-:W-:Y:S01]  /*2d3c0*/  IMAD.MOV.U32 R167, RZ, RZ, R44 ;  /* 0x000000ffffa77224 */ /* 0x000fe200078e002c */
[----:B------:R-:W2:Y:S01]  /*2d3d0*/  LDL.LU.64 R54, [R1+0x25a8] ;  /* 0x0025a80001367983 */ /* 0x000ea20000300a00 */
[----:B------:R-:W-:Y:S02]  /*2d3e0*/  IMAD.MOV.U32 R166, RZ, RZ, R45 ;  /* 0x000000ffffa67224 */ /* 0x000fe400078e002d */
[----:B------:R-:W-:Y:S01]  /*2d3f0*/  IMAD.MOV.U32 R163, RZ, RZ, R46 ;  /* 0x000000ffffa37224 */ /* 0x000fe200078e002e */
[----:B------:R-:W3:Y:S01]  /*2d400*/  LDL.LU.64 R44, [R1+0x2820] ;  /* 0x00282000012c7983 */ /* 0x000ee20000300a00 */
[----:B------:R-:W-:-:S02]  /*2d410*/  IMAD.MOV.U32 R162, RZ, RZ, R47 ;  /* 0x000000ffffa27224 */ /* 0x000fc400078e002f */
[----:B------:R-:W-:Y:S01]  /*2d420*/  IMAD.MOV.U32 R155, RZ, RZ, R22 ;  /* 0x000000ffff9b7224 */ /* 0x000fe200078e0016 */
[----:B------:R-:W3:Y:S01]  /*2d430*/  LDL.LU.64 R46, [R1+0x2828] ;  /* 0x00282800012e7983 */ /* 0x000ee20000300a00 */
[----:B------:R-:W-:Y:S02]  /*2d440*/  IMAD.MOV.U32 R154, RZ, RZ, R23 ;  /* 0x000000ffff9a7224 */ /* 0x000fe400078e0017 */
[----:B------:R-:W-:Y:S02]  /*2d450*/  IMAD.MOV.U32 R18, RZ, RZ, R32 ;  /* 0x000000ffff127224 */ /* 0x000fe400078e0020 */
[----:B------:R-:W-:Y:S02]  /*2d460*/  IMAD.MOV.U32 R19, RZ, RZ, R33 ;  /* 0x000000ffff137224 */ /* 0x000fe400078e0021 */
[----:B------:R-:W-:Y:S01]  /*2d470*/  IMAD.MOV.U32 R22, RZ, RZ, R34 ;  /* 0x000000ffff167224 */ /* 0x000fe200078e0022 */
[----:B------:R-:W4:Y:S01]  /*2d480*/  LDL.LU.64 R32, [R1+0x2810] ;  /* 0x0028100001207983 */ /* 0x000f220000300a00 */
[----:B------:R-:W-:-:S03]  /*2d490*/  IMAD.MOV.U32 R23, RZ, RZ, R35 ;  /* 0x000000ffff177224 */ /* 0x000fc600078e0023 */
[----:B------:R-:W4:Y:S01]  /*2d4a0*/  LDL.LU.64 R34, [R1+0x2818] ;  /* 0x0028180001227983 */ /* 0x000f220000300a00 */
[----:B------:R-:W-:-:S15]  /*2d4b0*/  HMMA.1688.F32.TF32 R60, R60, R136, R112 ;  /* 0x000000883c3c723c */ /* 0x000fde0000081070 */
[----:B------:R-:W-:-:S09]  /*2d4c0*/  NOP ;  /* 0x0000000000007918 */ /* 0x000fd20000000000 */
[----:B------:R-:W-:Y:S02]  /*2d4d0*/  IMAD.MOV.U32 R151, RZ, RZ, R60 ;  /* 0x000000ffff977224 */ /* 0x000fe400078e003c */
[----:B------:R-:W-:Y:S02]  /*2d4e0*/  IMAD.MOV.U32 R150, RZ, RZ, R61 ;  /* 0x000000ffff967224 */ /* 0x000fe400078e003d */
[----:B------:R-:W-:Y:S02]  /*2d4f0*/  IMAD.MOV.U32 R147, RZ, RZ, R62 ;  /* 0x000000ffff937224 */ /* 0x000fe400078e003e */
[----:B------:R-:W-:Y:S02]  /*2d500*/  IMAD.MOV.U32 R146, RZ, RZ, R63 ;  /* 0x000000ffff927224 */ /* 0x000fe400078e003f */
[C---:B------:R-:W-:Y:S06]  /*2d510*/  HMMA.1688.F32.TF32 R60, R64.reuse, R200, R108 ;  /* 0x000000c8403c723c */ /* 0x040fec000008106c */
[C---:B------:R-:W-:Y:S06]  /*2d520*/  HMMA.1688.F32.TF32 R104, R64.reuse, R196, R104 ;  /* 0x000000c44068723c */ /* 0x040fec0000081068 */
[C---:B------:R-:W-:Y:S11]  /*2d530*/  HMMA.1688.F32.TF32 R100, R64.reuse, R128, R100 ;  /* 0x000000804064723c */ /* 0x040ff60000081064 */
[----:B------:R-:W-:Y:S04]  /*2d540*/  STL.64 [R1+0x4c0], R60 ;  /* 0x0004c03c01007387 */ /* 0x000fe80000100a00 */
[----:B------:R1:W-:Y:S02]  /*2d550*/  STL.64 [R1+0x4c8], R62 ;  /* 0x0004c83e01007387 */ /* 0x0003e40000100a00 */
[C---:B-1----:R-:W-:Y:S02]  /*2d560*/  HMMA.1688.F32.TF32 R60, R64.reuse, R124, R96 ;  /* 0x0000007c403c723c */ /* 0x042fe40000081060 */
[----:B------:R-:W-:Y:S04]  /*2d570*/  STL.64 [R1+0x4b0], R104 ;  /* 0x0004b06801007387 */ /* 0x000fe80000100a00 */
[----:B------:R-:W-:Y:S01]  /*2d580*/  STL.64 [R1+0x4b8], R106 ;  /* 0x0004b86a01007387 */ /* 0x000fe20000100a00 */
[C---:B------:R-:W-:Y:S03]  /*2d590*/  HMMA.1688.F32.TF32 R92, R64.reuse, R192, R92 ;  /* 0x000000c0405c723c */ /* 0x040fe6000008105c */
[----:B------:R-:W-:Y:S03]  /*2d5a0*/  STL.64 [R1+0x4a0], R100 ;  /* 0x0004a06401007387 */ /* 0x000fe60000100a00 */
[C---:B------:R-:W-:Y:S01]  /*2d5b0*/  HMMA.1688.F32.TF32 R88, R64.reuse, R188, R88 ;  /* 0x000000bc4058723c */ /* 0x040fe20000081058 */
[----:B------:R-:W-:Y:S09]  /*2d5c0*/  STL.64 [R1+0x4a8], R102 ;  /* 0x0004a86601007387 */ /* 0x000ff20000100a00 */
        /* <DEDUP_REMOVED lines=10> */
[----:B------:R2:W-:Y:S04]  /*2d670*/  STL.64 [R1+0x468], R62 ;  /* 0x0004683e01007387 */ /* 0x0005e80000100a00 */
[----:B------:R1:W-:Y:S04]  /*2d680*/  STL.64 [R1+0x450], R80 ;  /* 0x0004505001007387 */ /* 0x0003e80000100a00 */
[----:B------:R1:W-:Y:S04]  /*2d690*/  STL.64 [R1+0x458], R82 ;  /* 0x0004585201007387 */ /* 0x0003e80000100a00 */
[----:B------:R1:W-:Y:S04]  /*2d6a0*/  STL.64 [R1+0x440], R76 ;  /* 0x0004404c01007387 */ /* 0x0003e80000100a00 */
[----:B------:R1:W-:Y:S01]  /*2d6b0*/  STL.64 [R1+0x448], R78 ;  /* 0x0004484e01007387 */ /* 0x0003e20000100a00 */
[C---:B--2---:R-:W-:Y:S06]  /*2d6c0*/  HMMA.1688.F32.TF32 R60, R64.reuse, R172, R52 ;  /* 0x000000ac403c723c */ /* 0x044fec0000081034 */
[C---:B---3--:R-:W-:Y:S06]  /*2d6d0*/  HMMA.1688.F32.TF32 R52, R64.reuse, R168, R44 ;  /* 0x000000a84034723c */ /* 0x048fec000008102c */
[C---:B----4-:R-:W-:Y:S11]  /*2d6e0*/  HMMA.1688.F32.TF32 R44, R64.reuse, R164, R32 ;  /* 0x000000a4402c723c */ /* 0x050ff60000081020 */
[----:B------:R2:W-:Y:S04]  /*2d6f0*/  STL.64 [R1+0x430], R60 ;  /* 0x0004303c01007387 */ /* 0x0005e80000100a00 */
[----:B------:R3:W-:Y:S04]  /*2d700*/  STL.64 [R1+0x438], R62 ;  /* 0x0004383e01007387 */ /* 0x0007e80000100a00 */
[----:B------:R-:W4:Y:S04]  /*2d710*/  LDL.LU.64 R32, [R1+0x2800] ;  /* 0x0028000001207983 */ /* 0x000f280000300a00 */
[----:B------:R3:W-:Y:S04]  /*2d720*/  STL.64 [R1+0x420], R52 ;  /* 0x0004203401007387 */ /* 0x0007e80000100a00 */
[----:B------:R3:W-:Y:S04]  /*2d730*/  STL.64 [R1+0x428], R54 ;  /* 0x0004283601007387 */ /* 0x0007e80000100a00 */
[----:B------:R-:W4:Y:S04]  /*2d740*/  LDL.LU.64 R34, [R1+0x2808] ;  /* 0x0028080001227983 */ /* 0x000f280000300a00 */
[----:B------:R3:W-:Y:S04]  /*2d750*/  STL.64 [R1+0x410], R44 ;  /* 0x0004102c01007387 */ /* 0x0007e80000100a00 */
        /* <DEDUP_REMOVED lines=23> */
[----:B-1----:R-:W4:Y:S04]  /*2d8d0*/  LDL.LU.64 R80, [R1+0x2460] ;  /* 0x0024600001507983 */ /* 0x002f280000300a00 */
[----:B------:R-:W4:Y:S04]  /*2d8e0*/  LDL.LU.64 R82, [R1+0x2468] ;  /* 0x0024680001527983 */ /* 0x000f280000300a00 */
[----:B------:R-:W4:Y:S04]  /*2d8f0*/  LDL.LU.64 R76, [R1+0x2450] ;  /* 0x00245000014c7983 */ /* 0x000f280000300a00 */
[----:B------:R-:W4:Y:S04]  /*2d900*/  LDL.LU.64 R78, [R1+0x2458] ;  /* 0x00245800014e7983 */ /* 0x000f280000300a00 */
[----:B--2---:R-:W2:Y:S04]  /*2d910*/  LDL.LU.64 R60, [R1+0x2440] ;  /* 0x00244000013c7983 */ /* 0x004ea80000300a00 */
[----:B---3--:R-:W2:Y:S04]  /*2d920*/  LDL.LU.64 R62, [R1+0x2448] ;  /* 0x00244800013e7983 */ /* 0x008ea80000300a00 */
[----:B------:R-:W3:Y:S04]  /*2d930*/  LDL.LU.64 R52, [R1+0x2430] ;  /* 0x0024300001347983 */ /* 0x000ee80000300a00 */
[----:B------:R-:W3:Y:S04]  /*2d940*/  LDL.LU.64 R54, [R1+0x2438] ;  /* 0x0024380001367983 */ /* 0x000ee80000300a00 */
[----:B------:R-:W2:Y:S04]  /*2d950*/  LDL.LU.64 R44, [R1+0x2420] ;  /* 0x00242000012c7983 */ /* 0x000ea80000300a00 */
[----:B------:R-:W2:Y:S01]  /*2d960*/  LDL.LU.64 R46, [R1+0x2428] ;  /* 0x00242800012e7983 */ /* 0x000ea20000300a00 */
[C---:B----4-:R-:W-:Y:S06]  /*2d970*/  HMMA.1688.F32.TF32 R32, R64.reuse, R160, R32 ;  /* 0x000000a04020723c */ /* 0x050fec0000081020 */
[C---:B------:R-:W-:Y:S06]  /*2d980*/  HMMA.1688.F32.TF32 R248, R64.reuse, R156, R248 ;  /* 0x0000009c40f8723c */ /* 0x040fec00000810f8 */
[C---:B------:R-:W-:Y:S06]  /*2d990*/  HMMA.1688.F32.TF32 R120, R64.reuse, R152, R120 ;  /* 0x000000984078723c */ /* 0x040fec0000081078 */
[C---:B------:R-:W-:Y:S06]  /*2d9a0*/  HMMA.1688.F32.TF32 R116, R64.reuse, R148, R116 ;  /* 0x000000944074723c */ /* 0x040fec0000081074 */
[C---:B------:R-:W-:Y:S06]  /*2d9b0*/  HMMA.1688.F32.TF32 R112, R64.reuse, R144, R112 ;  /* 0x000000904070723c */ /* 0x040fec0000081070 */
[C---:B------:R-:W-:Y:S06]  /*2d9c0*/  HMMA.1688.F32.TF32 R108, R64.reuse, R140, R108 ;  /* 0x0000008c406c723c */ /* 0x040fec000008106c */
[----:B------:R-:W-:Y:S06]  /*2d9d0*/  HMMA.1688.F32.TF32 R104, R64, R136, R104 ;  /* 0x000000884068723c */ /* 0x000fec0000081068 */
[C---:B------:R-:W-:Y:S01]  /*2d9e0*/  HMMA.1688.F32.TF32 R100, R68.reuse, R200, R100 ;  /* 0x000000c84464723c */ /* 0x040fe20000081064 */
[----:B------:R-:W-:Y:S05]  /*2d9f0*/  STL.64 [R1+0x400], R32 ;  /* 0x0004002001007387 */ /* 0x000fea0000100a00 */
[C---:B------:R-:W-:Y:S01]  /*2da00*/  HMMA.1688.F32.TF32 R64, R68.reuse, R196, R96 ;  /* 0x000000c44440723c */ /* 0x040fe20000081060 */
[----:B------:R1:W-:Y:S04]  /*2da10*/  STL.64 [R1+0x408], R34 ;  /* 0x0004082201007387 */ /* 0x0003e80000100a00 */
[----:B-1----:R-:W4:Y:S04]  /*2da20*/  LDL.LU.64 R34, [R1+0x48d8] ;  /* 0x0048d80001227983 */ /* 0x002f280000300a00 */
        /* <DEDUP_REMOVED lines=8> */
[----:B------:R-:W-:Y:S01]  /*2dab0*/  STL.64 [R1+0x3b0], R108 ;  /* 0x0003b06c01007387 */ /* 0x000fe20000100a00 */
[C---:B------:R-:W-:Y:S03]  /*2dac0*/  HMMA.1688.F32.TF32 R92, R68.reuse, R128, R92 ;  /* 0x00000080445c723c */ /* 0x040fe6000008105c */
[----:B------:R-:W-:Y:S04]  /*2dad0*/  STL.64 [R1+0x3b8], R110 ;  /* 0x0003b86e01007387 */ /* 0x000fe80000100a00 */
[----:B------:R-:W-:Y:S01]  /*2dae0*/  STL.64 [R1+0x60], R104 ;  /* 0x0000606801007387 */ /* 0x000fe20000100a00 */
[C---:B------:R-:W-:Y:S03]  /*2daf0*/  HMMA.1688.F32.TF32 R88, R68.reuse, R124, R88 ;  /* 0x0000007c4458723c */ /* 0x040fe60000081058 */
[----:B------:R-:W-:Y:S04]  /*2db00*/  STL.64 [R1+0x68], R106 ;  /* 0x0000686a01007387 */ /* 0x000fe80000100a00 */
[----:B------:R-:W-:Y:S04]  /*2db10*/  STL.64 [R1+0x3a0], R100 ;  /* 0x0003a06401007387 */ /* 0x000fe80000100a00 */
[----:B------:R-:W-:Y:S04]  /*2db20*/  STL.64 [R1+0x3a8], R102 ;  /* 0x0003a86601007387 */ /* 0x000fe80000100a00 */
        /* <DEDUP_REMOVED lines=10> */
[----:B------:R1:W-:Y:S01]  /*2dbd0*/  STL.64 [R1+0x368], R66 ;  /* 0x0003684201007387 */ /* 0x0003e20000100a00 */
[C---:B--2---:R-:W-:Y:S06]  /*2dbe0*/  HMMA.1688.F32.TF32 R44, R68.reuse, R172, R44 ;  /* 0x000000ac442c723c */ /* 0x044fec000008102c */
[C---:B-1----:R-:W-:Y:S06]  /*2dbf0*/  HMMA.1688.F32.TF32 R64, R68.reuse, R180, R60 ;  /* 0x000000b44440723c */ /* 0x042fec000008103c */
[C---:B---3--:R-:W-:Y:S01]  /*2dc00*/  HMMA.1688.F32.TF32 R60, R68.reuse, R176, R52 ;  /* 0x000000b0443c723c */ /* 0x048fe20000081034 */
[----:B------:R-:W-:Y:S04]  /*2dc10*/  STL.64 [R1+0x350], R80 ;  /* 0x0003505001007387 */ /* 0x000fe80000100a00 */
[----:B------:R-:W-:Y:S04]  /*2dc20*/  STL.64 [R1+0x358], R82 ;  /* 0x0003585201007387 */ /* 0x000fe80000100a00 */
[----:B------:R-:W-:Y:S04]  /*2dc30*/  STL.64 [R1+0x340], R76 ;  /* 0x0003404c01007387 */ /* 0x000fe80000100a00 */
[----:B------:R-:W-:Y:S04]  /*2dc40*/  STL.64 [R1+0x348], R78 ;  /* 0x0003484e01007387 */ /* 0x000fe80000100a00 */
[----:B------:R-:W-:Y:S04]  /*2dc50*/  STL.64 [R1+0x330], R64 ;  /* 0x0003304001007387 */ /* 0x000fe80000100a00 */
[----:B------:R-:W-:Y:S04]  /*2dc60*/  STL.64 [R1+0x338], R66 ;  /* 0x0003384201007387 */ /* 0x000fe80000100a00 */
[----:B------:R-:W2:Y:S04]  /*2dc70*/  LDL.LU.64 R52, [R1+0x26b0] ;  /* 0x0026b00001347983 */ /* 0x000ea80000300a00 */
[----:B------:R-:W-:Y:S04]  /*2dc80*/  STL.64 [R1+0x320], R60 ;  /* 0x0003203c01007387 */ /* 0x000fe80000100a00 */
[----:B------:R-:W-:Y:S04]  /*2dc90*/  STL.64 [R1+0x328], R62 ;  /* 0x0003283e01007387 */ /* 0x000fe80000100a00 */
[----:B------:R-:W2:Y:S04]  /*2dca0*/  LDL.LU.64 R54, [R1+0x26b8] ;  /* 0x0026b80001367983 */ /* 0x000ea80000300a00 */
[----:B------:R1:W-:Y:S04]  /*2dcb0*/  STL.64 [R1+0x310], R44 ;  /* 0x0003102c01007387 */ /* 0x0003e80000100a00 */
[----:B------:R3:W-:Y:S04]  /*2dcc0*/  STL.64 [R1+0x318], R46 ;  /* 0x0003182e01007387 */ /* 0x0007e80000100a00 */
[----:B-1----:R-:W4:Y:S04]  /*2dcd0*/  LDL.LU.64 R44, [R1+0x26a0] ;  /* 0x0026a000012c7983 */ /* 0x002f280000300a00 */
[----:B---3--:R-:W4:Y:S04]  /*2dce0*/  LDL.LU.64 R46, [R1+0x26a8] ;  /* 0x0026a800012e7983 */ /* 0x008f280000300a00 */
        /* <DEDUP_REMOVED lines=30> */
[C---:B--2---:R-:W-:Y:S06]  /*2ded0*/  HMMA.1688.F32.TF32 R52, R68.reuse, R168, R52 ;  /* 0x000000a84434723c */ /* 0x044fec0000081034 */
[C---:B----4-:R-:W-:Y:S06]  /*2dee0*/  HMMA.1688.F32.TF32 R44, R68.reuse, R164, R44 ;  /* 0x000000a4442c723c */ /* 0x050fec000008102c */
[C---:B---3--:R-:W-:Y:S06]  /*2def0*/  HMMA.1688.F32.TF32 R248, R68.reuse, R160, R248 ;  /* 0x000000a044f8723c */ /* 0x048fec00000810f8 */
[C---:B------:R-:W-:Y:S06]  /*2df00*/  HMMA.1688.F32.TF32 R120, R68.reuse, R156, R120 ;  /* 0x0000009c4478723c */ /* 0x040fec0000081078 */
[C---:B------:R-:W-:Y:S06]  /*2df10*/  HMMA.1688.F32.TF32 R116, R68.reuse, R152, R116 ;  /* 0x000000984474723c */ /* 0x040fec0000081074 */
[C---:B------:R-:W-:Y:S06]  /*2df20*/  HMMA.1688.F32.TF32 R112, R68.reuse, R148, R112 ;  /* 0x000000944470723c */ /* 0x040fec0000081070 */
[C---:B------:R-:W-:Y:S01]  /*2df30*/  HMMA.1688.F32.TF32 R108, R68.reuse, R144, R108 ;  /* 0x00000090446c723c */ /* 0x040fe2000008106c */
[----:B------:R-:W-:Y:S05]  /*2df40*/  STL.64 [R1+0x300], R52 ;  /* 0x0003003401007387 */ /* 0x000fea0000100a00 */
[C---:B------:R-:W-:Y:S01]  /*2df50*/  HMMA.1688.F32.TF32 R104, R68.reuse, R140, R104 ;  /* 0x0000008c4468723c */ /* 0x040fe20000081068 */
[----:B------:R1:W-:Y:S05]  /*2df60*/  STL.64 [R1+0x308], R54 ;  /* 0x0003083601007387 */ /* 0x0003ea0000100a00 */
[----:B------:R-:W-:Y:S01]  /*2df70*/  HMMA.1688.F32.TF32 R100, R68, R136, R100 ;  /* 0x000000884464723c */ /* 0x000fe20000081064 */
[----:B-1----:R-:W2:Y:S05]  /*2df80*/  LDL.LU.64 R54, [R1+0x48d0] ;  /* 0x0048d00001367983 */ /* 0x002eaa0000300a00 */
[C---:B------:R-:W-:Y:S01]  /*2df90*/  HMMA.1688.F32.TF32 R68, R72.reuse, R200, R96 ;  /* 0x000000c84844723c */ /* 0x040fe20000081060 */
[----:B------:R-:W-:Y:S04]  /*2dfa0*/  STL.64 [R1+0x2f0], R44 ;  /* 0x0002f02c01007387 */ /* 0x000fe80000100a00 */
[----:B------:R1:W-:Y:S04]  /*2dfb0*/  STL.64 [R1+0x2f8], R46 ;  /* 0x0002f82e01007387 */ /* 0x0003e80000100a00 */
[----:B-1----:R-:W3:Y:S04]  /*2dfc0*/  LDL.LU.64 R46, [R1+0x48c8] ;  /* 0x0048c800012e7983 */ /* 0x002ee80000300a00 */
        /* <DEDUP_REMOVED lines=28> */
[----:B------:R1:W-:Y:S04]  /*2e190*/  STL.64 [R1+0x240], R80 ;  /* 0x0002405001007387 */ /* 0x0003e80000100a00 */
[----:B------:R4:W-:Y:S04]  /*2e1a0*/  STL.64 [R1+0x248], R82 ;  /* 0x0002485201007387 */ /* 0x0009e80000100a00 */
[----:B------:R4:W-:Y:S04]  /*2e1b0*/  STL.64 [R1+0x230], R76 ;  /* 0x0002304c01007387 */ /* 0x0009e80000100a00 */
[----:B------:R4:W-:Y:S04]  /*2e1c0*/  STL.64 [R1+0x238], R78 ;  /* 0x0002384e01007387 */ /* 0x0009e80000100a00 */
[----:B------:R-:W2:Y:S05]  /*2e1d0*/  LDL.LU.64 R64, [R1+0x22c0] ;  /* 0x0022c00001407983 */ /* 0x000eaa0000300a00 */
[----:B------:R4:W-:Y:S04]  /*2e1e0*/  STL.64 [R1+0x220], R68 ;  /* 0x0002204401007387 */ /* 0x0009e80000100a00 */
[----:B------:R4:W-:Y:S04]  /*2e1f0*/  STL.64 [R1+0x228], R70 ;  /* 0x0002284601007387 */ /* 0x0009e80000100a00 */
[----:B------:R-:W2:Y:S01]  /*2e200*/  LDL.LU.64 R66, [R1+0x22c8] ;  /* 0x0022c80001427983 */ /* 0x000ea20000300a00 */
[----:B------:R-:W-:-:S15]  /*2e210*/  HMMA.1688.F32.TF32 R60, R72, R180, R60 ;  /* 0x000000b4483c723c */ /* 0x000fde000008103c */
[----:B------:R-:W-:-:S08]  /*2e220*/  NOP ;  /* 0x0000000000007918 */ /* 0x000fd00000000000 */
        /* <DEDUP_REMOVED lines=22> */
[----:B-1----:R-:W3:Y:S04]  /*2e390*/  LDL.LU.64 R80, [R1+0x21c0] ;  /* 0x0021c00001507983 */ /* 0x002ee80000300a00 */
[----:B----4-:R-:W4:Y:S04]  /*2e3a0*/  LDL.LU.64 R82, [R1+0x21c8] ;  /* 0x0021c80001527983 */ /* 0x010f280000300a00 */
[----:B------:R-:W4:Y:S04]  /*2e3b0*/  LDL.LU.64 R76, [R1+0x21b0] ;  /* 0x0021b000014c7983 */ /* 0x000f280000300a00 */
[----:B------:R-:W4:Y:S04]  /*2e3c0*/  LDL.LU.64 R78, [R1+0x21b8] ;  /* 0x0021b800014e7983 */ /* 0x000f280000300a00 */
[----:B------:R-:W4:Y:S04]  /*2e3d0*/  LDL.LU.64 R68, [R1+0x21a0] ;  /* 0x0021a00001447983 */ /* 0x000f280000300a00 */
[----:B------:R-:W4:Y:S04]  /*2e3e0*/  LDL.LU.64 R70, [R1+0x21a8] ;  /* 0x0021a80001467983 */ /* 0x000f280000300a00 */
[----:B------:R-:W4:Y:S04]  /*2e3f0*/  LDL.LU.64 R60, [R1+0x2190] ;  /* 0x00219000013c7983 */ /* 0x000f280000300a00 */
[----:B------:R-:W4:Y:S01]  /*2e400*/  LDL.LU.64 R62, [R1+0x2198] ;  /* 0x00219800013e7983 */ /* 0x000f220000300a00 */
[C---:B--2---:R-:W-:Y:S03]  /*2e410*/  HMMA.1688.F32.TF32 R248, R72.reuse, R176, R64 ;  /* 0x000000b048f8723c */ /* 0x044fe60000081040 */
[----:B------:R-:W2:Y:S04]  /*2e420*/  LDL.LU.64 R64, [R1+0x2180] ;  /* 0x0021800001407983 */ /* 0x000ea80000300a00 */
[----:B------:R-:W2:Y:S01]  /*2e430*/  LDL.LU.64 R66, [R1+0x2188] ;  /* 0x0021880001427983 */ /* 0x000ea20000300a00 */
[C---:B---3--:R-:W-:Y:S06]  /*2e440*/  HMMA.1688.F32.TF32 R120, R72.reuse, R172, R120 ;  /* 0x000000ac4878723c */ /* 0x048fec0000081078 */
[C---:B------:R-:W-:Y:S06]  /*2e450*/  HMMA.1688.F32.TF32 R116, R72.reuse, R168, R116 ;  /* 0x000000a84874723c */ /* 0x040fec0000081074 */
[C---:B------:R-:W-:Y:S06]  /*2e460*/  HMMA.1688.F32.TF32 R112, R72.reuse, R164, R112 ;  /* 0x000000a44870723c */ /* 0x040fec0000081070 */
[C---:B------:R-:W-:Y:S06]  /*2e470*/  HMMA.1688.F32.TF32 R108, R72.reuse, R160, R108 ;  /* 0x000000a0486c723c */ /* 0x040fec000008106c */
[C---:B------:R-:W-:Y:S06]  /*2e480*/  HMMA.1688.F32.TF32 R104, R72.reuse, R156, R104 ;  /* 0x0000009c4868723c */ /* 0x040fec0000081068 */
[C---:B------:R-:W-:Y:S06]  /*2e490*/  HMMA.1688.F32.TF32 R100, R72.reuse, R152, R100 ;  /* 0x000000984864723c */ /* 0x040fec0000081064 */
[C---:B------:R-:W-:Y:S01]  /*2e4a0*/  HMMA.1688.F32.TF32 R96, R72.reuse, R148, R96 ;  /* 0x000000944860723c */ /* 0x040fe20000081060 */
[----:B------:R-:W-:Y:S05]  /*2e4b0*/  STL.64 [R1+0x200], R248 ;  /* 0x000200f801007387 */ /* 0x000fea0000100a00 */
[C---:B------:R-:W-:Y:S01]  /*2e4c0*/  HMMA.1688.F32.TF32 R92, R72.reuse, R144, R92 ;  /* 0x00000090485c723c */ /* 0x040fe2000008105c */
[----:B------:R-:W-:Y:S05]  /*2e4d0*/  STL.64 [R1+0x208], R250 ;  /* 0x000208fa01007387 */ /* 0x000fea0000100a00 */
[C---:B------:R-:W-:Y:S01]  /*2e4e0*/  HMMA.1688.F32.TF32 R88, R72.reuse, R140, R88 ;  /* 0x0000008c4858723c */ /* 0x040fe20000081058 */
[----:B------:R-:W-:Y:S05]  /*2e4f0*/  STL.64 [R1+0x1f0], R120 ;  /* 0x0001f07801007387 */ /* 0x000fea0000100a00 */
[----:B------:R-:W-:Y:S01]  /*2e500*/  HMMA.1688.F32.TF32 R72, R72, R136, R84 ;  /* 0x000000884848723c */ /* 0x000fe20000081054 */
        /* <DEDUP_REMOVED lines=11> */
[C---:B----4-:R-:W-:Y:S03]  /*2e5c0*/  HMMA.1688.F32.TF32 R80, R56.reuse, R200, R80 ;  /* 0x000000c83850723c */ /* 0x050fe60000081050 */
[----:B------:R-:W-:Y:S04]  /*2e5d0*/  STL.64 [R1+0x190], R96 ;  /* 0x0001906001007387 */ /* 0x000fe80000100a00 */
[----:B------:R-:W-:Y:S01]  /*2e5e0*/  STL.64 [R1+0x198], R98 ;  /* 0x0001986201007387 */ /* 0x000fe20000100a00 */
[C---:B------:R-:W-:Y:S03]  /*2e5f0*/  HMMA.1688.F32.TF32 R76, R56.reuse, R196, R76 ;  /* 0x000000c4384c723c */ /* 0x040fe6000008104c */
[----:B------:R-:W-:Y:S04]  /*2e600*/  STL.64 [R1+0x180], R92 ;  /* 0x0001805c01007387 */ /* 0x000fe80000100a00 */
[----:B------:R-:W-:Y:S04]  /*2e610*/  STL.64 [R1+0x188], R94 ;  /* 0x0001885e01007387 */ /* 0x000fe80000100a00 */
[----:B------:R-:W-:Y:S04]  /*2e620*/  STL.64 [R1+0x170], R88 ;  /* 0x0001705801007387 */ /* 0x000fe80000100a00 */
[----:B------:R-:W-:Y:S04]  /*2e630*/  STL.64 [R1+0x178], R90 ;  /* 0x0001785a01007387 */ /* 0x000fe80000100a00 */
[----:B------:R-:W-:Y:S04]  /*2e640*/  STL.64 [R1+0x40], R72 ;  /* 0x0000404801007387 */ /* 0x000fe80000100a00 */
[----:B------:R1:W-:Y:S02]  /*2e650*/  STL.64 [R1+0x48], R74 ;  /* 0x0000484a01007387 */ /* 0x0003e40000100a00 */
[C---:B-1----:R-:W-:Y:S02]  /*2e660*/  HMMA.1688.F32.TF32 R72, R56.reuse, R128, R68 ;  /* 0x000000803848723c */ /* 0x042fe40000081044 */
[----:B------:R1:W-:Y:S04]  /*2e670*/  STL.64 [R1+0x160], R80 ;  /* 0x0001605001007387 */ /* 0x0003e80000100a00 */
[----:B------:R3:W-:Y:S01]  /*2e680*/  STL.64 [R1+0x168], R82 ;  /* 0x0001685201007387 */ /* 0x0007e20000100a00 */
[C---:B------:R-:W-:Y:S03]  /*2e690*/  HMMA.1688.F32.TF32 R68, R56.reuse, R124, R60 ;  /* 0x0000007c3844723c */ /* 0x040fe6000008103c */
[----:B------:R4:W-:Y:S04]  /*2e6a0*/  STL.64 [R1+0x150], R76 ;  /* 0x0001504c01007387 */ /* 0x0009e80000100a00 */
[----:B------:R4:W-:Y:S04]  /*2e6b0*/  STL.64 [R1+0x158], R78 ;  /* 0x0001584e01007387 */ /* 0x0009e80000100a00 */
[----:B------:R-:W4:Y:S05]  /*2e6c0*/  LDL.LU.64 R60, [R1+0x2170] ;  /* 0x00217000013c7983 */ /* 0x000f2a0000300a00 */
[----:B------:R4:W-:Y:S04]  /*2e6d0*/  STL.64 [R1+0x140], R72 ;  /* 0x0001404801007387 */ /* 0x0009e80000100a00 */
[----:B------:R4:W-:Y:S04]  /*2e6e0*/  STL.64 [R1+0x148], R74 ;  /* 0x0001484a01007387 */ /* 0x0009e80000100a00 */
[----:B------:R-:W4:Y:S04]  /*2e6f0*/  LDL.LU.64 R62, [R1+0x2178] ;  /* 0x00217800013e7983 */ /* 0x000f280000300a00 */
[----:B------:R4:W-:Y:S04]  /*2e700*/  STL.64 [R1+0x130], R68 ;  /* 0x0001304401007387 */ /* 0x0009e80000100a00 */
[----:B------:R4:W-:Y:S04]  /*2e710*/  STL.64 [R1+0x138], R70 ;  /* 0x0001384601007387 */ /* 0x0009e80000100a00 */
[----:B------:R-:W4:Y:S04]  /*2e720*/  LDL.LU.64 R108, [R1+0x2160] ;  /* 0x00216000016c7983 */ /* 0x000f280000300a00 */
[----:B------:R-:W4:Y:S01]  /*2e730*/  LDL.LU.64 R110, [R1+0x2168] ;  /* 0x00216800016e7983 */ /* 0x000f220000300a00 */
[----:B--2---:R-:W-:-:S15]  /*2e740*/  HMMA.1688.F32.TF32 R64, R56, R192, R64 ;  /* 0x000000c03840723c */ /* 0x004fde0000081040 */
[----:B------:R-:W-:-:S08]  /*2e750*/  NOP ;  /* 0x0000000000007918 */ /* 0x000fd00000000000 */
[----:B------:R2:W-:Y:S04]  /*2e760*/  STL.64 [R1+0x120], R64 ;  /* 0x0001204001007387 */ /* 0x0005e80000100a00 */
[----:B------:R2:W-:Y:S04]  /*2e770*/  STL.64 [R1+0x128], R66 ;  /* 0x0001284201007387 */ /* 0x0005e80000100a00 */
[----:B------:R-:W2:Y:S04]  /*2e780*/  LDL.LU.64 R104, [R1+0x2070] ;  /* 0x0020700001687983 */ /* 0x000ea80000300a00 */
        /* <DEDUP_REMOVED lines=11> */
[----:B-1----:R-:W2:Y:S04]  /*2e840*/  LDL.LU.64 R80, [R1+0x23a0] ;  /* 0x0023a00001507983 */ /* 0x002ea80000300a00 */
[----:B---3--:R-:W3:Y:S04]  /*2e850*/  LDL.LU.64 R82, [R1+0x23a8] ;  /* 0x0023a80001527983 */ /* 0x008ee80000300a00 */
[----:B----4-:R-:W4:Y:S04]  /*2e860*/  LDL.LU.64 R76, [R1+0x2390] ;  /* 0x00239000014c7983 */ /* 0x010f280000300a00 */
[----:B------:R-:W4:Y:S04]  /*2e870*/  LDL.LU.64 R78, [R1+0x2398] ;  /* 0x00239800014e7983 */ /* 0x000f280000300a00 */
[----:B------:R-:W4:Y:S04]  /*2e880*/  LDL.LU.64 R72, [R1+0x2380] ;  /* 0x0023800001487983 */ /* 0x000f280000300a00 */
[----:B------:R-:W4:Y:S04]  /*2e890*/  LDL.LU.64 R74, [R1+0x2388] ;  /* 0x00238800014a7983 */ /* 0x000f280000300a00 */
[----:B------:R-:W4:Y:S04]  /*2e8a0*/  LDL.LU.64 R68, [R1+0x2370] ;  /* 0x0023700001447983 */ /* 0x000f280000300a00 */
[----:B------:R-:W4:Y:S04]  /*2e8b0*/  LDL.LU.64 R70, [R1+0x2378] ;  /* 0x0023780001467983 */ /* 0x000f280000300a00 */
[----:B--2---:R-:W2:Y:S04]  /*2e8c0*/  LDL.LU.64 R64, [R1+0x2360] ;  /* 0x0023600001407983 */ /* 0x004ea80000300a00 */
[----:B------:R-:W2:Y:S01]  /*2e8d0*/  LDL.LU.64 R66, [R1+0x2368] ;  /* 0x0023680001427983 */ /* 0x000ea20000300a00 */
[----:B------:R-:W-:Y:S03]  /*2e8e0*/  HMMA.1688.F32.TF32 R112, R56, R188, R60 ;  /* 0x000000bc3870723c */ /* 0x000fe6000008103c */
[----:B------:R-:W2:Y:S04]  /*2e8f0*/  LDL.LU.64 R60, [R1+0x22a0] ;  /* 0x0022a000013c7983 */ /* 0x000ea80000300a00 */
[----:B------:R-:W2:-:S15]  /*2e900*/  LDL.LU.64 R62, [R1+0x22a8] ;  /* 0x0022a800013e7983 */ /* 0x000e9e0000300a00 */
[----:B------:R-:W-:-:S01]  /*2e910*/  NOP ;  /* 0x0000000000007918 */ /* 0x000fc20000000000 */
[----:B------:R-:W-:Y:S04]  /*2e920*/  STL.64 [R1+0x110], R112 ;  /* 0x0001107001007387 */ /* 0x000fe80000100a00 */
[----:B------:R1:W-:Y:S02]  /*2e930*/  STL.64 [R1+0x118], R114 ;  /* 0x0001187201007387 */ /* 0x0003e40000100a00 */
[----:B-1----:R-:W-:-:S15]  /*2e940*/  HMMA.1688.F32.TF32 R112, R56, R184, R108 ;  /* 0x000000b83870723c */ /* 0x002fde000008106c */
[----:B------:R-:W-:-:S08]  /*2e950*/  NOP ;  /* 0x0000000000007918 */ /* 0x000fd00000000000 */
[----:B------:R-:W-:Y:S04]  /*2e960*/  STL.64 [R1+0x100], R112 ;  /* 0x0001007001007387 */ /* 0x000fe80000100a00 */
[----:B------:R-:W-:Y:S01]  /*2e970*/  STL.64 [R1+0x108], R114 ;  /* 0x0001087201007387 */ /* 0x000fe20000100a00 */
[C---:B------:R-:W-:Y:S06]  /*2e980*/  HMMA.1688.F32.TF32 R108, R56.reuse, R180, R104 ;  /* 0x000000b4386c723c */ /* 0x040fec0000081068 */
[C---:B------:R-:W-:Y:S06]  /*2e990*/  HMMA.1688.F32.TF32 R104, R56.reuse, R176, R100 ;  /* 0x000000b03868723c */ /* 0x040fec0000081064 */
[C---:B------:R-:W-:Y:S06]  /*2e9a0*/  HMMA.1688.F32.TF32 R100, R56.reuse, R172, R96 ;  /* 0x000000ac3864723c */ /* 0x040fec0000081060 */
[C---:B------:R-:W-:Y:S06]  /*2e9b0*/  HMMA.1688.F32.TF32 R96, R56.reuse, R168, R92 ;  /* 0x000000a83860723c */ /* 0x040fec000008105c */
[C---:B------:R-:W-:Y:S06]  /*2e9c0*/  HMMA.1688.F32.TF32 R92, R56.reuse, R164, R88 ;  /* 0x000000a4385c723c */ /* 0x040fec0000081058 */
[C---:B------:R-:W-:Y:S06]  /*2e9d0*/  HMMA.1688.F32.TF32 R88, R56.reuse, R160, R84 ;  /* 0x000000a03858723c */ /* 0x040fec0000081054 */
[C---:B---3--:R-:W-:Y:S01]  /*2e9e0*/  HMMA.1688.F32.TF32 R84, R56.reuse, R156, R80 ;  /* 0x0000009c3854723c */ /* 0x048fe20000081050 */
        /* <DEDUP_REMOVED lines=11> */
[----:B------:R3:W-:Y:S04]  /*2eaa0*/  STL.64 [R1+0xa8], R90 ;  /* 0x0000a85a01007387 */ /* 0x0007e80000100a00 */
[----:B------:R-:W3:Y:S04]  /*2eab0*/  LDL.LU.64 R80, [R1+0x1f80] ;  /* 0x001f800001507983 */ /* 0x000ee80000300a00 */
[----:B------:R-:W-:Y:S04]  /*2eac0*/  STL.64 [R1+0x90], R84 ;  /* 0x0000905401007387 */ /* 0x000fe80000100a00 */
[----:B------:R-:W-:Y:S04]  /*2ead0*/  STL.64 [R1+0x98], R86 ;  /* 0x0000985601007387 */ /* 0x000fe80000100a00 */
[----:B------:R-:W3:Y:S01]  /*2eae0*/  LDL.LU.64 R82, [R1+0x1f88] ;  /* 0x001f880001527983 */ /* 0x000ee20000300a00 */
[C---:B----4-:R-:W-:Y:S06]  /*2eaf0*/  HMMA.1688.F32.TF32 R76, R56.reuse, R152, R76 ;  /* 0x00000098384c723c */ /* 0x050fec000008104c */
[C---:B------:R-:W-:Y:S06]  /*2eb00*/  HMMA.1688.F32.TF32 R72, R56.reuse, R148, R72 ;  /* 0x000000943848723c */ /* 0x040fec0000081048 */
[C---:B------:R-:W-:Y:S06]  /*2eb10*/  HMMA.1688.F32.TF32 R68, R56.reuse, R144, R68 ;  /* 0x000000903844723c */ /* 0x040fec0000081044 */
[C---:B--2---:R-:W-:Y:S05]  /*2eb20*/  HMMA.1688.F32.TF32 R64, R56.reuse, R140, R64 ;  /* 0x0000008c3840723c */ /* 0x044fea0000081040 */
[----:B------:R-:W-:Y:S04]  /*2eb30*/  STL.64 [R1+0x80], R76 ;  /* 0x0000804c01007387 */ /* 0x000fe80000100a00 */
[----:B------:R-:W-:Y:S04]  /*2eb40*/  STL.64 [R1+0x88], R78 ;  /* 0x0000884e01007387 */ /* 0x000fe80000100a00 */
[----:B------:R-:W-:Y:S04]  /*2eb50*/  STL.64 [R1+0x30], R72 ;  /* 0x0000304801007387 */ /* 0x000fe80000100a00 */
[----:B------:R-:W-:Y:S04]  /*2eb60*/  STL.64 [R1+0x38], R74 ;  /* 0x0000384a01007387 */ /* 0x000fe80000100a00 */
[----:B-1----:R-:W2:Y:S04]  /*2eb70*/  LDL.LU.64 R88, [R1+0x1f70] ;  /* 0x001f700001587983 */ /* 0x002ea80000300a00 */
[----:B------:R-:W-:Y:S04]  /*2eb80*/  STL.64 [R1+0x20], R68 ;  /* 0x0000204401007387 */ /* 0x000fe80000100a00 */
[----:B------:R-:W-:Y:S04]  /*2eb90*/  STL.64 [R1+0x28], R70 ;  /* 0x0000284601007387 */ /* 0x000fe80000100a00 */
[----:B---3--:R-:W2:Y:S04]  /*2eba0*/  LDL.LU.64 R90, [R1+0x1f78] ;  /* 0x001f7800015a7983 */ /* 0x008ea80000300a00 */
[----:B------:R1:W-:Y:S04]  /*2ebb0*/  STL.64 [R1+0x10], R64 ;  /* 0x0000104001007387 */ /* 0x0003e80000100a00 */
[----:B------:R3:W-:Y:S01]  /*2ebc0*/  STL.64 [R1+0x18], R66 ;  /* 0x0000184201007387 */ /* 0x0007e20000100a00 */
[----:B------:R-:W-:Y:S03]  /*2ebd0*/  HMMA.1688.F32.TF32 R56, R56, R136, R60 ;  /* 0x000000883838723c */ /* 0x000fe6000008103c */
[----:B------:R-:W4:Y:S04]  /*2ebe0*/  LDL.LU.64 R60, [R1+0x1f60] ;  /* 0x001f6000013c7983 */ /* 0x000f280000300a00 */
[----:B------:R-:W4:-:S15]  /*2ebf0*/  LDL.LU.64 R62, [R1+0x1f68] ;  /* 0x001f6800013e7983 */ /* 0x000f1e0000300a00 */
[----:B------:R-:W-:-:S01]  /*2ec00*/  NOP ;  /* 0x0000000000007918 */ /* 0x000fc20000000000 */
[----:B------:R-:W-:Y:S04]  /*2ec10*/  STL.64 [R1], R56 ;  /* 0x0000003801007387 */ /* 0x000fe80000100a00 */
[----:B------:R2:W-:Y:S04]  /*2ec20*/  STL.64 [R1+0x8], R58 ;  /* 0x0000083a01007387 */ /* 0x0005e80000100a00 */
[----:B-1----:R-:W4:Y:S04]  /*2ec30*/  LDL.LU.64 R64, [R1+0x1f50] ;  /* 0x001f500001407983 */ /* 0x002f280000300a00 */
[----:B---3--:R-:W3:Y:S04]  /*2ec40*/  LDL.LU.64 R66, [R1+0x1f58] ;  /* 0x001f580001427983 */ /* 0x008ee80000300a00 */
[----:B------:R-:W3:Y:S04]  /*2ec50*/  LDL.LU.64 R68, [R1+0x1f40] ;  /* 0x001f400001447983 */ /* 0x000ee80000300a00 */
[----:B------:R-:W3:Y:S04]  /*2ec60*/  LDL.LU.64 R70, [R1+0x1f48] ;  /* 0x001f480001467983 */ /* 0x000ee80000300a00 */
[----:B------:R-:W3:Y:S04]  /*2ec70*/  LDL.LU.64 R72, [R1+0x1f30] ;  /* 0x001f300001487983 */ /* 0x000ee80000300a00 */
[----:B------:R-:W3:Y:S04]  /*2ec80*/  LDL.LU.64 R74, [R1+0x1f38] ;  /* 0x001f3800014a7983 */ /* 0x000ee80000300a00 */
[----:B------:R-:W3:Y:S04]  /*2ec90*/  LDL.LU.64 R76, [R1+0x1f20] ;  /* 0x001f2000014c7983 */ /* 0x000ee80000300a00 */
[----:B------:R-:W3:Y:S01]  /*2eca0*/  LDL.LU.64 R78, [R1+0x1f28] ;  /* 0x001f2800014e7983 */ /* 0x000ee20000300a00 */
[C---:B------:R-:W-:Y:S03]  /*2ecb0*/  HMMA.1688.F32.TF32 R248, R240.reuse, R200, R80 ;  /* 0x000000c8f0f8723c */ /* 0x040fe60000081050 */
[----:B------:R-:W3:Y:S04]  /*2ecc0*/  LDL.LU.64 R80, [R1+0x1f10] ;  /* 0x001f100001507983 */ /* 0x000ee80000300a00 */
[----:B------:R-:W3:Y:S04]  /*2ecd0*/  LDL.LU.64 R82, [R1+0x1f18] ;  /* 0x001f180001527983 */ /* 0x000ee80000300a00 */
[----:B------:R-:W3:Y:S04]  /*2ece0*/  LDL.LU.64 R84, [R1+0x1f00] ;  /* 0x001f000001547983 */ /* 0x000ee80000300a00 */
[----:B------:R-:W3:Y:S08]  /*2ecf0*/  LDL.LU.64 R86, [R1+0x1f08] ;  /* 0x001f080001567983 */ /* 0x000ef00000300a00 */
[----:B------:R-:W-:Y:S04]  /*2ed00*/  STL.64 [R1+0x4610], R250 ;  /* 0x004610fa01007387 */ /* 0x000fe80000100a00 */
[----:B------:R-:W-:Y:S01]  /*2ed10*/  STL.64 [R1+0x4608], R248 ;  /* 0x004608f801007387 */ /* 0x000fe20000100a00 */
[C---:B--2---:R-:W-:Y:S03]  /*2ed20*/  HMMA.1688.F32.TF32 R56, R240.reuse, R196, R88 ;  /* 0x000000c4f038723c */ /* 0x044fe60000081058 */
[----:B------:R-:W2:Y:S04]  /*2ed30*/  LDL.LU.64 R88, [R1+0x1ef0] ;  /* 0x001ef00001587983 */ /* 0x000ea80000300a00 */
[----:B------:R-:W2:Y:S04]  /*2ed40*/  LDL.LU.64 R90, [R1+0x1ef8] ;  /* 0x001ef800015a7983 */ /* 0x000ea80000300a00 */
[----:B------:R-:W2:Y:S04]  /*2ed50*/  LDL.LU.64 R92, [R1+0x2240] ;  /* 0x00224000015c7983 */ /* 0x000ea80000300a00 */
[----:B------:R-:W2:Y:S01]  /*2ed60*/  LDL.LU.64 R94, [R1+0x2248] ;  /* 0x00224800015e7983 */ /* 0x000ea20000300a00 */
[C---:B----4-:R-:W-:Y:S07]  /*2ed70*/  HMMA.1688.F32.TF32 R60, R240.reuse, R128, R60 ;  /* 0x00000080f03c723c */ /* 0x050fee000008103c */
[----:B------:R-:W-:Y:S04]  /*2ed80*/  STL.64 [R1+0x4620], R58 ;  /* 0x0046203a01007387 */ /* 0x000fe80000100a00 */
[----:B------:R-:W-:Y:S01]  /*2ed90*/  STL.64 [R1+0x4618], R56 ;  /* 0x0046183801007387 */ /* 0x000fe20000100a00 */
[C---:B---3--:R-:W-:Y:S11]  /*2eda0*/  HMMA.1688.F32.TF32 R64, R240.reuse, R124, R64 ;  /* 0x0000007cf040723c */ /* 0x048ff60000081040 */
[----:B------:R-:W-:Y:S04]  /*2edb0*/  STL.64 [R1+0x4630], R62 ;  /* 0x0046303e01007387 */ /* 0x000fe80000100a00 */
[----:B------:R-:W-:Y:S01]  /*2edc0*/  STL.64 [R1+0x4628], R60 ;  /* 0x0046283c01007387 */ /* 0x000fe20000100a00 */
[C---:B------:R-:W-:Y:S06]  /*2edd0*/  HMMA.1688.F32.TF32 R68, R240.reuse, R192, R68 ;  /* 0x000000c0f044723c */ /* 0x040fec0000081044 */
[C---:B------:R-:W-:Y:S01]  /*2ede0*/  HMMA.1688.F32.TF32 R72, R240.reuse, R188, R72 ;  /* 0x000000bcf048723c */ /* 0x040fe20000081048 */
[----:B------:R-:W-:Y:S04]  /*2edf0*/  STL.64 [R1+0x4640], R66 ;  /* 0x0046404201007387 */ /* 0x000fe80000100a00 */
[----:B------:R1:W-:Y:S04]  /*2ee00*/  STL.64 [R1+0x4638], R64 ;  /* 0x0046384001007387 */ /* 0x0003e80000100a00 */
[----:B-1----:R-:W3:Y:S04]  /*2ee10*/  LDL.LU.64 R64, [R1+0x2230] ;  /* 0x0022300001407983 */ /* 0x002ee80000300a00 */
[----:B------:R-:W3:Y:S04]  /*2ee20*/  LDL.LU.64 R66, [R1+0x2238] ;  /* 0x0022380001427983 */ /* 0x000ee80000300a00 */
[----:B------:R-:W-:Y:S04]  /*2ee30*/  STL.64 [R1+0x4650], R70 ;  /* 0x0046504601007387 */ /* 0x000fe80000100a00 */
[----:B------:R-:W-:Y:S04]  /*2ee40*/  STL.64 [R1+0x4648], R68 ;  /* 0x0046484401007387 */ /* 0x000fe80000100a00 */
[----:B------:R-:W-:Y:S04]  /*2ee50*/  STL.64 [R1+0x4660], R74 ;  /* 0x0046604a01007387 */ /* 0x000fe80000100a00 */
[----:B------:R-:W-:Y:S04]  /*2ee60*/  STL.64 [R1+0x4658], R72 ;  /* 0x0046584801007387 */ /* 0x000fe80000100a00 */
[----:B------:R-:W4:Y:S04]  /*2ee70*/  LDL.LU.64 R56, [R1+0x2220] ;  /* 0x0022200001387983 */ /* 0x000f280000300a00 */
[----:B------:R-:W4:Y:S01]  /*2ee80*/  LDL.LU.64 R58, [R1+0x2228] ;  /* 0x00222800013a7983 */ /* 0x000f220000300a00 */
[----:B------:R-:W-:-:S15]  /*2ee90*/  HMMA.1688.F32.TF32 R76, R240, R184, R76 ;  /* 0x000000b8f04c723c */ /* 0x000fde000008104c */
[----:B------:R-:W-:-:S08]  /*2eea0*/  NOP ;  /* 0x0000000000007918 */ /* 0x000fd00000000000 */
[----:B------:R-:W-:Y:S04]  /*2eeb0*/  STL.64 [R1+0x4670], R78 ;  /* 0x0046704e01007387 */ /* 0x000fe80000100a00 */
[----:B------:R-:W-:Y:S01]  /*2eec0*/  STL.64 [R1+0x4668], R76 ;  /* 0x0046684c01007387 */ /* 0x000fe20000100a00 */
[----:B------:R-:W-:-:S15]  /*2eed0*/  HMMA.1688.F32.TF32 R80, R240, R180, R80 ;  /* 0x000000b4f050723c */ /* 0x000fde0000081050 */
[----:B------:R-:W-:-:S08]  /*2eee0*/  NOP ;  /* 0x0000000000007918 */ /* 0x000fd00000000000 */
[----:B------:R-:W-:Y:S04]  /*2eef0*/  STL.64 [R1+0x4680], R82 ;  /* 0x0046805201007387 */ /* 0x000fe80000100a00 */
[----:B------:R1:W-:Y:S04]  /*2ef00*/  STL.64 [R1+0x4678], R80 ;  /* 0x0046785001007387 */ /* 0x0003e80000100a00 */
[----:B------:R-:W4:Y:S04]  /*2ef10*/  LDL.LU.64 R60, [R1+0x2210] ;  /* 0x00221000013c7983 */ /* 0x000f280000300a00 */
[----:B------:R-:W4:Y:S01]  /*2ef20*/  LDL.LU.64 R62, [R1+0x2218] ;  /* 0x00221800013e7983 */ /* 0x000f220000300a00 */
[C---:B------:R-:W-:Y:S06]  /*2ef30*/  HMMA.1688.F32.TF32 R84, R240.reuse, R176, R84 ;  /* 0x000000b0f054723c */ /* 0x040fec0000081054 */
[C---:B--2---:R-:W-:Y:S06]  /*2ef40*/  HMMA.1688.F32.TF32 R88, R240.reuse, R172, R88 ;  /* 0x000000acf058723c */ /* 0x044fec0000081058 */
[C---:B------:R-:W-:Y:S11]  /*2ef50*/  HMMA.1688.F32.TF32 R92, R240.reuse, R168, R92 ;  /* 0x000000a8f05c723c */ /* 0x040ff6000008105c */
[----:B------:R-:W-:Y:S04]  /*2ef60*/  STL.64 [R1+0x4690], R86 ;  /* 0x0046905601007387 */ /* 0x000fe80000100a00 */
[----:B------:R-:W-:Y:S04]  /*2ef70*/  STL.64 [R1+0x4688], R84 ;  /* 0x0046885401007387 */ /* 0x000fe80000100a00 */
[----:B------:R-:W-:Y:S04]  /*2ef80*/  STL.64 [R1+0x46a0], R90 ;  /* 0x0046a05a01007387 */ /* 0x000fe80000100a00 */
[----:B------:R-:W-:Y:S04]  /*2ef90*/  STL.64 [R1+0x4698], R88 ;  /* 0x0046985801007387 */ /* 0x000fe80000100a00 */
[----:B-1----:R-:W2:Y:S04]  /*2efa0*/  LDL.LU.64 R80, [R1+0x2200] ;  /* 0x0022000001507983 */ /* 0x002ea80000300a00 */
[----:B------:R-:W2:Y:S04]  /*2efb0*/  LDL.LU.64 R82, [R1+0x2208] ;  /* 0x0022080001527983 */ /* 0x000ea80000300a00 */
[----:B------:R-:W2:Y:S04]  /*2efc0*/  LDL.LU.64 R68, [R1+0x21f0] ;  /* 0x0021f00001447983 */ /* 0x000ea80000300a00 */
[----:B------:R-:W2:Y:S04]  /*2efd0*/  LDL.LU.64 R70, [R1+0x21f8] ;  /* 0x0021f80001467983 */ /* 0x000ea80000300a00 */
[----:B------:R-:W-:Y:S04]  /*2efe0*/  STL [R1+0x45d8], R92 ;  /* 0x0045d85c01007387 */ /* 0x000fe80000100800 */
[----:B------:R-:W-:Y:S04]  /*2eff0*/  STL [R1+0x45d4], R93 ;  /* 0x0045d45d01007387 */ /* 0x000fe80000100800 */
[----:B------:R-:W-:Y:S04]  /*2f000*/  STL [R1+0x45d0], R94 ;  /* 0x0045d05e01007387 */ /* 0x000fe80000100800 */
[----:B------:R-:W-:Y:S04]  /*2f010*/  STL [R1+0x45cc], R95 ;  /* 0x0045cc5f01007387 */ /* 0x000fe80000100800 */
[----:B------:R-:W2:Y:S04]  /*2f020*/  LDL.LU.64 R76, [R1+0x21e0] ;  /* 0x0021e000014c7983 */ /* 0x000ea80000300a00 */
[----:B------:R-:W2:Y:S01]  /*2f030*/  LDL.LU.64 R78, [R1+0x21e8] ;  /* 0x0021e800014e7983 */ /* 0x000ea20000300a00 */
[----:B---3--:R-:W-:Y:S03]  /*2f040*/  HMMA.1688.F32.TF32 R96, R240, R164, R64 ;  /* 0x000000a4f060723c */ /* 0x008fe60000081040 */
[----:B------:R-:W3:Y:S04]  /*2f050*/  LDL.LU.64 R64, [R1+0x21d0] ;  /* 0x0021d00001407983 */ /* 0x000ee80000300a00 */
[----:B------:R-:W3:-:S15]  /*2f060*/  LDL.LU.64 R66, [R1+0x21d8] ;  /* 0x0021d80001427983 */ /* 0x000ede0000300a00 */
[----:B------:R-:W-:-:S01]  /*2f070*/  NOP ;  /* 0x0000000000007918 */ /* 0x000fc20000000000 */
[----:B------:R-:W-:Y:S01]  /*2f080*/  STL [R1+0x45c4], R96 ;  /* 0x0045c46001007387 */ /* 0x000fe20000100800 */
[C---:B----4-:R-:W-:Y:S03]  /*2f090*/  HMMA.1688.F32.TF32 R100, R240.reuse, R160, R56 ;  /* 0x000000a0f064723c */ /* 0x050fe60000081038 */
[----:B------:R-:W-:Y:S04]  /*2f0a0*/  STL [R1+0x45c0], R97 ;  /* 0x0045c06101007387 */ /* 0x000fe80000100800 */
[----:B------:R-:W-:Y:S04]  /*2f0b0*/  STL [R1+0x45bc], R98 ;  /* 0x0045bc6201007387 */ /* 0x000fe80000100800 */
[----:B------:R-:W-:Y:S04]  /*2f0c0*/  STL [R1+0x45b8], R99 ;  /* 0x0045b86301007387 */ /* 0x000fe80000100800 */
[----:B------:R-:W4:Y:S04]  /*2f0d0*/  LDL.LU.64 R56, [R1+0x2040] ;  /* 0x0020400001387983 */ /* 0x000f280000300a00 */
[----:B------:R-:W4:Y:S04]  /*2f0e0*/  LDL.LU.64 R58, [R1+0x2048] ;  /* 0x00204800013a7983 */ /* 0x000f280000300a00 */
[----:B------:R-:W4:Y:S04]  /*2f0f0*/  LDL.LU.64 R72, [R1+0x1e30] ;  /* 0x001e300001487983 */ /* 0x000f280000300a00 */
[----:B------:R-:W4:Y:S04]  /*2f100*/  LDL.LU.64 R74, [R1+0x1e38] ;  /* 0x001e3800014a7983 */ /* 0x000f280000300a00 */
[----:B------:R1:W-:Y:S04]  /*2f110*/  STL [R1+0x45e4], R100 ;  /* 0x0045e46401007387 */ /* 0x0003e80000100800 */
[----:B------:R1:W-:Y:S04]  /*2f120*/  STL [R1+0x45e0], R101 ;  /* 0x0045e06501007387 */ /* 0x0003e80000100800 */
[----:B------:R1:W-:Y:S04]  /*2f130*/  STL [R1+0x45dc], R102 ;  /* 0x0045dc6601007387 */ /* 0x0003e80000100800 */
[----:B------:R1:W-:Y:S01]  /*2f140*/  STL [R1+0x45c8], R103 ;  /* 0x0045c86701007387 */ /* 0x0003e20000100800 */
[----:B------:R-:W-:Y:S03]  /*2f150*/  HMMA.1688.F32.TF32 R104, R240, R156, R60 ;  /* 0x0000009cf068723c */ /* 0x000fe6000008103c */
[----:B------:R-:W4:Y:S04]  /*2f160*/  LDL.LU.64 R60, [R1+0x1e20] ;  /* 0x001e2000013c7983 */ /* 0x000f280000300a00 */
[----:B------:R-:W4:-:S15]  /*2f170*/  LDL.LU.64 R62, [R1+0x1e28] ;  /* 0x001e2800013e7983 */ /* 0x000f1e0000300a00 */
[----:B------:R-:W-:-:S01]  /*2f180*/  NOP ;  /* 0x0000000000007918 */ /* 0x000fc20000000000 */
[----:B------:R-:W-:Y:S04]  /*2f190*/  STL [R1+0x45f4], R104 ;  /* 0x0045f46801007387 */ /* 0x000fe80000100800 */
[----:B------:R-:W-:Y:S04]  /*2f1a0*/  STL [R1+0x45f0], R105 ;  /* 0x0045f06901007387 */ /* 0x000fe80000100800 */
[----:B------:R1:W-:Y:S01]  /*2f1b0*/  STL [R1+0x45ec], R106 ;  /* 0x0045ec6a01007387 */ /* 0x0003e20000100800 */
[C---:B--2---:R-:W-:Y:S06]  /*2f1c0*/  HMMA.1688.F32.TF32 R108, R240.reuse, R152, R80 ;  /* 0x00000098f06c723c */ /* 0x044fec0000081050 */
[C---:B------:R-:W-:Y:S01]  /*2f1d0*/  HMMA.1688.F32.TF32 R112, R240.reuse, R148, R68 ;  /* 0x00000094f070723c */ /* 0x040fe20000081044 */
[----:B------:R2:W-:Y:S05]  /*2f1e0*/  STL [R1+0x45e8], R107 ;  /* 0x0045e86b01007387 */ /* 0x0005ea0000100800 */
[C---:B------:R-:W-:Y:S11]  /*2f1f0*/  HMMA.1688.F32.TF32 R116, R240.reuse, R144, R76 ;  /* 0x00000090f074723c */ /* 0x040ff6000008104c */
[----:B------:R-:W-:Y:S04]  /*2f200*/  STL [R1+0x4604], R108 ;  /* 0x0046046c01007387 */ /* 0x000fe80000100800 */
[----:B------:R-:W-:Y:S04]  /*2f210*/  STL [R1+0x4600], R109 ;  /* 0x0046006d01007387 */ /* 0x000fe80000100800 */
[----:B------:R2:W-:Y:S04]  /*2f220*/  STL [R1+0x45fc], R110 ;  /* 0x0045fc6e01007387 */ /* 0x0005e80000100800 */
[----:B------:R2:W-:Y:S04]  /*2f230*/  STL [R1+0x45f8], R111 ;  /* 0x0045f86f01007387 */ /* 0x0005e80000100800 */
[----:B------:R-:W2:Y:S04]  /*2f240*/  LDL.LU.64 R68, [R1+0x1e10] ;  /* 0x001e100001447983 */ /* 0x000ea80000300a00 */
[----:B------:R-:W2:Y:S01]  /*2f250*/  LDL.LU.64 R70, [R1+0x1e18] ;  /* 0x001e180001467983 */ /* 0x000ea20000300a00 */
[C---:B---3--:R-:W-:Y:S03]  /*2f260*/  HMMA.1688.F32.TF32 R120, R240.reuse, R140, R64 ;  /* 0x0000008cf078723c */ /* 0x048fe60000081040 */
[----:B------:R-:W-:Y:S04]  /*2f270*/  STL.64 [R1+0x46b0], R114 ;  /* 0x0046b07201007387 */ /* 0x000fe80000100a00 */
[----:B------:R-:W-:Y:S04]  /*2f280*/  STL.64 [R1+0x46a8], R112 ;  /* 0x0046a87001007387 */ /* 0x000fe80000100a00 */
[----:B------:R-:W-:Y:S04]  /*2f290*/  STL.64 [R1+0x46c0], R118 ;  /* 0x0046c07601007387 */ /* 0x000fe80000100a00 */
[----:B------:R-:W-:Y:S04]  /*2f2a0*/  STL.64 [R1+0x46b8], R116 ;  /* 0x0046b87401007387 */ /* 0x000fe80000100a00 */
[----:B------:R-:W3:Y:S04]  /*2f2b0*/  LDL.LU.64 R64, [R1+0x1e00] ;  /* 0x001e000001407983 */ /* 0x000ee80000300a00 */
[----:B------:R-:W3:Y:S04]  /*2f2c0*/  LDL.LU.64 R66, [R1+0x1e08] ;  /* 0x001e080001427983 */ /* 0x000ee80000300a00 */
[----:B------:R-:W-:Y:S04]  /*2f2d0*/  STL.64 [R1+0x46d0], R122 ;  /* 0x0046d07a01007387 */ /* 0x000fe80000100a00 */
[----:B------:R-:W-:Y:S01]  /*2f2e0*/  STL.64 [R1+0x46c8], R120 ;  /* 0x0046c87801007387 */ /* 0x000fe20000100a00 */
[----:B----4-:R-:W-:Y:S03]  /*2f2f0*/  HMMA.1688.F32.TF32 R240, R240, R136, R56 ;  /* 0x00000088f0f0723c */ /* 0x010fe60000081038 */
[----:B------:R-:W4:Y:S04]  /*2f300*/  LDL.LU.64 R56, [R1+0x1df0] ;  /* 0x001df00001387983 */ /* 0x000f280000300a00 */
[----:B------:R-:W4:-:S15]  /*2f310*/  LDL.LU.64 R58, [R1+0x1df8] ;  /* 0x001df800013a7983 */ /* 0x000f1e0000300a00 */
[----:B------:R-:W-:-:S01]  /*2f320*/  NOP ;  /* 0x0000000000007918 */ /* 0x000fc20000000000 */
[----:B------:R-:W-:Y:S04]  /*2f330*/  STL.64 [R1+0x46e0], R242 ;  /* 0x0046e0f201007387 */ /* 0x000fe80000100a00 */
[----:B------:R-:W-:Y:S01]  /*2f340*/  STL.64 [R1+0x46d8], R240 ;  /* 0x0046d8f001007387 */ /* 0x000fe20000100a00 */
[C---:B------:R-:W-:Y:S06]  /*2f350*/  HMMA.1688.F32.TF32 R72, R236.reuse, R200, R72 ;  /* 0x000000c8ec48723c */ /* 0x040fec0000081048 */
[----:B------:R-:W-:-:S15]  /*2f360*/  HMMA.1688.F32.TF32 R60, R236, R196, R60 ;  /* 0x000000c4ec3c723c */ /* 0x000fde000008103c */
[----:B------:R-:W-:-:S09]  /*2f370*/  NOP ;  /* 0x0000000000007918 */ /* 0x000fd20000000000 */
[----:B-1----:R-:W-:Y:S02]  /*2f380*/  IMAD.MOV.U32 R100, RZ, RZ, R60 ;  /* 0x000000ffff647224 */ /* 0x002fe400078e003c */
[----:B------:R-:W-:Y:S02]  /*2f390*/  IMAD.MOV.U32 R101, RZ, RZ, R61 ;  /* 0x000000ffff657224 */ /* 0x000fe400078e003d */
[----:B------:R-:W-:Y:S01]  /*2f3a0*/  IMAD.MOV.U32 R102, RZ, RZ, R62 ;  /* 0x000000ffff667224 */ /* 0x000fe200078e003e */
[----:B------:R-:W4:Y:S01]  /*2f3b0*/  LDL.LU.64 R60, [R1+0x1de0] ;  /* 0x001de000013c7983 */ /* 0x000f220000300a00 */
[----:B------:R-:W-:-:S03]  /*2f3c0*/  IMAD.MOV.U32 R92, RZ, RZ, R63 ;  /* 0x000000ffff5c7224 */ /* 0x000fc600078e003f */
[----:B------:R-:W4:Y:S01]  /*2f3d0*/  LDL.LU.64 R62, [R1+0x1de8] ;  /* 0x001de800013e7983 */ /* 0x000f220000300a00 */
[----:B------:R-:W-:Y:S02]  /*2f3e0*/  IMAD.MOV.U32 R94, RZ, RZ, R73 ;  /* 0x000000ffff5e7224 */ /* 0x000fe400078e0049 */
[----:B------:R-:W-:Y:S02]  /*2f3f0*/  IMAD.MOV.U32 R95, RZ, RZ, R74 ;  /* 0x000000ffff5f7224 */ /* 0x000fe400078e004a */
[----:B------:R-:W-:Y:S02]  /*2f400*/  IMAD.MOV.U32 R93, RZ, RZ, R72 ;  /* 0x000000ffff5d7224 */ /* 0x000fe400078e0048 */
[----:B------:R-:W-:Y:S01]  /*2f410*/  IMAD.MOV.U32 R103, RZ, RZ, R75 ;  /* 0x000000ffff677224 */ /* 0x000fe200078e004b */
[----:B------:R-:W-:Y:S04]  /*2f420*/  STL.64 [R1+0x4700], R94 ;  /* 0x0047005e01007387 */ /* 0x000fe80000100a00 */
[----:B------:R-:W-:Y:S04]  /*2f430*/  STL.64 [R1+0x46f8], R92 ;  /* 0x0046f85c01007387 */ /* 0x000fe80000100a00 */
[----:B------:R-:W-:Y:S04]  /*2f440*/  STL.64 [R1+0x46f0], R102 ;  /* 0x0046f06601007387 */ /* 0x000fe80000100a00 */
[----:B------:R-:W-:Y:S01]  /*2f450*/  STL.64 [R1+0x46e8], R100 ;  /* 0x0046e86401007387 */ /* 0x000fe20000100a00 */
[C---:B--2---:R-:W-:Y:S06]  /*2f460*/  HMMA.1688.F32.TF32 R68, R236.reuse, R128, R68 ;  /* 0x00000080ec44723c */ /* 0x044fec0000081044 */
[----:B---3--:R-:W-:-:S15]  /*2f470*/  HMMA.1688.F32.TF32 R64, R236, R124, R64 ;  /* 0x0000007cec40723c */ /* 0x008fde0000081040 */
[----:B------:R-:W-:-:S03]  /*2f480*/  NOP ;  /* 0x0000000000007918 */ /* 0x000fc60000000000 */
[----:B------:R-:W-:Y:S02]  /*2f490*/  IMAD.MOV.U32 R106, RZ, RZ, R70 ;  /* 0x000000ffff6a7224 */ /* 0x000fe400078e0046 */
[----:B------:R-:W-:Y:S02]  /*2f4a0*/  IMAD.MOV.U32 R107, RZ, RZ, R71 ;  /* 0x000000ffff6b7224 */ /* 0x000fe400078e0047 */
[----:B------:R-:W-:Y:S01]  /*2f4b0*/  IMAD.MOV.U32 R104, RZ, RZ, R68 ;  /* 0x000000ffff687224 */ /* 0x000fe200078e0044 */
[----:B----4-:R-:W-:Y:S01]  /*2f4c0*/  HMMA.1688.F32.TF32 R56, R236, R192, R56 ;  /* 0x000000c0ec38723c */ /* 0x010fe20000081038 */
[----:B------:R-:W-:Y:S02]  /*2f4d0*/  IMAD.MOV.U32 R105, RZ, RZ, R69 ;  /* 0x000000ffff697224 */ /* 0x000fe400078e0045 */
[----:B------:R-:W-:Y:S02]  /*2f4e0*/  IMAD.MOV.U32 R110, RZ, RZ, R66 ;  /* 0x000000ffff6e7224 */ /* 0x000fe400078e0042 */
[----:B------:R-:W-:-:S02]  /*2f4f0*/  IMAD.MOV.U32 R111, RZ, RZ, R67 ;  /* 0x000000ffff6f7224 */ /* 0x000fc400078e0043 */
[----:B------:R-:W-:Y:S02]  /*2f500*/  IMAD.MOV.U32 R108, RZ, RZ, R64 ;  /* 0x000000ffff6c7224 */ /* 0x000fe400078e0040 */
[----:B------:R-:W-:Y:S01]  /*2f510*/  IMAD.MOV.U32 R109, RZ, RZ, R65 ;  /* 0x000000ffff6d7224 */ /* 0x000fe200078e0041 */
[----:B------:R-:W-:Y:S04]  /*2f520*/  STL.64 [R1+0x4710], R106 ;  /* 0x0047106a01007387 */ /* 0x000fe80000100a00 */
[----:B------:R1:W-:Y:S04]  /*2f530*/  STL.64 [R1+0x4708], R104 ;  /* 0x0047086801007387 */ /* 0x0003e80000100a00 */
[----:B------:R-:W-:Y:S04]  /*2f540*/  STL.64 [R1+0x4720], R110 ;  /* 0x0047206e01007387 */ /* 0x000fe80000100a00 */
[----:B------:R-:W-:Y:S02]  /*2f550*/  STL.64 [R1+0x4718], R108 ;  /* 0x0047186c01007387 */ /* 0x000fe40000100a00 */
[----:B------:R-:W-:-:S02]  /*2f560*/  IMAD.MOV.U32 R96, RZ, RZ, R56 ;  /* 0x000000ffff607224 */ /* 0x000fc400078e0038 */
[----:B------:R-:W-:Y:S02]  /*2f570*/  IMAD.MOV.U32 R97, RZ, RZ, R57 ;  /* 0x000000ffff617224 */ /* 0x000fe400078e0039 */
[----:B------:R-:W-:Y:S01]  /*2f580*/  IMAD.MOV.U32 R98, RZ, RZ, R58 ;  /* 0x000000ffff627224 */ /* 0x000fe200078e003a */
[----:B------:R-:W2:Y:S01]  /*2f590*/  LDL.LU.64 R56, [R1+0x1dd0] ;  /* 0x001dd00001387983 */ /* 0x000ea20000300a00 */
[----:B------:R-:W-:-:S03]  /*2f5a0*/  IMAD.MOV.U32 R99, RZ, RZ, R59 ;  /* 0x000000ffff637224 */ /* 0x000fc600078e003b */
[----:B------:R-:W2:Y:S04]  /*2f5b0*/  LDL.LU.64 R58, [R1+0x1dd8] ;  /* 0x001dd800013a7983 */ /* 0x000ea80000300a00 */
[----:B------:R-:W-:Y:S04]  /*2f5c0*/  STL.64 [R1+0x4730], R98 ;  /* 0x0047306201007387 */ /* 0x000fe80000100a00 */
[----:B------:R3:W-:Y:S01]  /*2f5d0*/  STL.64 [R1+0x4728], R96 ;  /* 0x0047286001007387 */ /* 0x0007e20000100a00 */
[----:B------:R-:W-:Y:S03]  /*2f5e0*/  HMMA.1688.F32.TF32 R64, R236, R188, R60 ;  /* 0x000000bcec40723c */ /* 0x000fe6000008103c */
[----:B------:R-:W4:Y:S04]  /*2f5f0*/  LDL.LU.64 R60, [R1+0x1dc0] ;  /* 0x001dc000013c7983 */ /* 0x000f280000300a00 */
[----:B------:R-:W4:-:S15]  /*2f600*/  LDL.LU.64 R62, [R1+0x1dc8] ;  /* 0x001dc800013e7983 */ /* 0x000f1e0000300a00 */
[----:B------:R-:W-:-:S01]  /*2f610*/  NOP ;  /* 0x0000000000007918 */ /* 0x000fc20000000000 */
[----:B------:R3:W-:Y:S04]  /*2f620*/  STL.64 [R1+0xa80], R64 ;  /* 0x000a804001007387 */ /* 0x0007e80000100a00 */
[----:B------:R3:W-:Y:S04]  /*2f630*/  STL.64 [R1+0xa88], R66 ;  /* 0x000a884201007387 */ /* 0x0007e80000100a00 */
[----:B-1----:R-:W4:Y:S04]  /*2f640*/  LDL.LU.64 R104, [R1+0x1db0] ;  /* 0x001db00001687983 */ /* 0x002f280000300a00 */
[----:B------:R-:W4:Y:S04]  /*2f650*/  LDL.LU.64 R106, [R1+0x1db8] ;  /* 0x001db800016a7983 */ /* 0x000f280000300a00 */
[----:B------:R-:W4:Y:S04]  /*2f660*/  LDL.LU.64 R100, [R1+0x1da0] ;  /* 0x001da00001647983 */ /* 0x000f280000300a00 */
[----:B------:R-:W4:Y:S04]  /*2f670*/  LDL.LU.64 R102, [R1+0x1da8] ;  /* 0x001da80001667983 */ /* 0x000f280000300a00 */
        /* <DEDUP_REMOVED lines=18> */
[----:B--2---:R-:W-:Y:S03]  /*2f7a0*/  HMMA.1688.F32.TF32 R108, R236, R184, R56 ;  /* 0x000000b8ec6c723c */ /* 0x004fe60000081038 */
[----:B------:R-:W2:Y:S04]  /*2f7b0*/  LDL.LU.64 R56, [R1+0x1c90] ;  /* 0x001c900001387983 */ /* 0x000ea80000300a00 */
[----:B------:R-:W2:-:S15]  /*2f7c0*/  LDL.LU.64 R58, [R1+0x1c98] ;  /* 0x001c9800013a7983 */ /* 0x000e9e0000300a00 */
[----:B------:R-:W-:-:S01]  /*2f7d0*/  NOP ;  /* 0x0000000000007918 */ /* 0x000fc20000000000 */
[----:B------:R-:W-:Y:S04]  /*2f7e0*/  STL.64 [R1+0xa90], R108 ;  /* 0x000a906c01007387 */ /* 0x000fe80000100a00 */
[----:B------:R4:W-:Y:S02]  /*2f7f0*/  STL.64 [R1+0xa98], R110 ;  /* 0x000a986e01007387 */ /* 0x0009e40000100a00 */
[C---:B----4-:R-:W-:Y:S02]  /*2f800*/  HMMA.1688.F32.TF32 R108, R236.reuse, R180, R60 ;  /* 0x000000b4ec6c723c */ /* 0x050fe4000008103c */
[----:B------:R-:W4:Y:S04]  /*2f810*/  LDL.LU.64 R60, [R1+0x1c60] ;  /* 0x001c6000013c7983 */ /* 0x000f280000300a00 */
[----:B------:R-:W4:Y:S01]  /*2f820*/  LDL.LU.64 R62, [R1+0x1c68] ;  /* 0x001c6800013e7983 */ /* 0x000f220000300a00 */
[C---:B------:R-:W-:Y:S06]  /*2f830*/  HMMA.1688.F32.TF32 R104, R236.reuse, R176, R104 ;  /* 0x000000b0ec68723c */ /* 0x040fec0000081068 */
[C---:B------:R-:W-:Y:S06]  /*2f840*/  HMMA.1688.F32.TF32 R100, R236.reuse, R172, R100 ;  /* 0x000000acec64723c */ /* 0x040fec0000081064 */
[C---:B---3--:R-:W-:Y:S06]  /*2f850*/  HMMA.1688.F32.TF32 R96, R236.reuse, R168, R96 ;  /* 0x000000a8ec60723c */ /* 0x048fec0000081060 */
[C---:B------:R-:W-:Y:S06]  /*2f860*/  HMMA.1688.F32.TF32 R92, R236.reuse, R164, R92 ;  /* 0x000000a4ec5c723c */ /* 0x040fec000008105c */
[C---:B------:R-:W-:Y:S06]  /*2f870*/  HMMA.1688.F32.TF32 R88, R236.reuse, R160, R88 ;  /* 0x000000a0ec58723c */ /* 0x040fec0000081058 */
[C---:B------:R-:W-:Y:S06]  /*2f880*/  HMMA.1688.F32.TF32 R84, R236.reuse, R156, R84 ;  /* 0x0000009cec54723c */ /* 0x040fec0000081054 */
[C---:B------:R-:W-:Y:S01]  /*2f890*/  HMMA.1688.F32.TF32 R80, R236.reuse, R152, R80 ;  /* 0x00000098ec50723c */ /* 0x040fe20000081050 */
[----:B------:R1:W-:Y:S05]  /*2f8a0*/  STL.64 [R1+0xaa0], R108 ;  /* 0x000aa06c01007387 */ /* 0x0003ea0000100a00 */
[C---:B------:R-:W-:Y:S01]  /*2f8b0*/  HMMA.1688.F32.TF32 R76, R236.reuse, R148, R76 ;  /* 0x00000094ec4c723c */ /* 0x040fe2000008104c */
[----:B------:R3:W-:Y:S05]  /*2f8c0*/  STL.64 [R1+0xaa8], R110 ;  /* 0x000aa86e01007387 */ /* 0x0007ea0000100a00 */
[C---:B------:R-:W-:Y:S01]  /*2f8d0*/  HMMA.1688.F32.TF32 R72, R236.reuse, R144, R72 ;  /* 0x00000090ec48723c */ /* 0x040fe20000081048 */
[----:B------:R3:W-:Y:S05]  /*2f8e0*/  STL.64 [R1+0xab0], R104 ;  /* 0x000ab06801007387 */ /* 0x0007ea0000100a00 */
[C---:B------:R-:W-:Y:S01]  /*2f8f0*/  HMMA.1688.F32.TF32 R68, R236.reuse, R140, R68 ;  /* 0x0000008cec44723c */ /* 0x040fe20000081044 */
[----:B------:R3:W-:Y:S05]  /*2f900*/  STL.64 [R1+0xab8], R106 ;  /* 0x000ab86a01007387 */ /* 0x0007ea0000100a00 */
[----:B------:R-:W-:Y:S01]  /*2f910*/  HMMA.1688.F32.TF32 R236, R236, R136, R64 ;  /* 0x00000088ecec723c */ /* 0x000fe20000081040 */
        /* <DEDUP_REMOVED lines=15> */
[----:B------:R3:W-:Y:S01]  /*2fa10*/  STL.64 [R1+0xba8], R74 ;  /* 0x000ba84a01007387 */ /* 0x0007e20000100a00 */
[C---:B--2---:R-:W-:Y:S03]  /*2fa20*/  HMMA.1688.F32.TF32 R64, R232.reuse, R200, R56 ;  /* 0x000000c8e840723c */ /* 0x044fe60000081038 */
[----:B------:R-:W-:Y:S04]  /*2fa30*/  STL.64 [R1+0x4740], R238 ;  /* 0x004740ee01007387 */ /* 0x000fe80000100a00 */
[----:B------:R2:W-:Y:S04]  /*2fa40*/  STL.64 [R1+0xbb0], R68 ;  /* 0x000bb04401007387 */ /* 0x0005e80000100a00 */
[----:B------:R2:W-:Y:S04]  /*2fa50*/  STL.64 [R1+0xbb8], R70 ;  /* 0x000bb84601007387 */ /* 0x0005e80000100a00 */
[----:B------:R-:W-:Y:S04]  /*2fa60*/  STL.64 [R1+0x4738], R236 ;  /* 0x004738ec01007387 */ /* 0x000fe80000100a00 */
[----:B------:R-:W2:Y:S04]  /*2fa70*/  LDL.LU.64 R56, [R1+0x1c50] ;  /* 0x001c500001387983 */ /* 0x000ea80000300a00 */
[----:B------:R-:W2:Y:S04]  /*2fa80*/  LDL.LU.64 R58, [R1+0x1c58] ;  /* 0x001c5800013a7983 */ /* 0x000ea80000300a00 */
[----:B------:R2:W-:Y:S04]  /*2fa90*/  STL.64 [R1+0xd40], R64 ;  /* 0x000d404001007387 */ /* 0x0005e80000100a00 */
[----:B------:R2:W-:Y:S04]  /*2faa0*/  STL.64 [R1+0xd48], R66 ;  /* 0x000d484201007387 */ /* 0x0005e80000100a00 */
[----:B------:R-:W2:Y:S04]  /*2fab0*/  LDL.LU.64 R112, [R1+0x1c40] ;  /* 0x001c400001707983 */ /* 0x000ea80000300a00 */
[----:B------:R-:W2:Y:S01]  /*2fac0*/  LDL.LU.64 R114, [R1+0x1c48] ;  /* 0x001c480001727983 */ /* 0x000ea20000300a00 */
[----:B----4-:R-:W-:-:S15]  /*2fad0*/  HMMA.1688.F32.TF32 R60, R232, R196, R60 ;  /* 0x000000c4e83c723c */ /* 0x010fde000008103c */
[----:B------:R-:W-:-:S08]  /*2fae0*/  NOP ;  /* 0x0000000000007918 */ /* 0x000fd00000000000 */
[----:B------:R4:W-:Y:S04]  /*2faf0*/  STL.64 [R1+0xd80], R60 ;  /* 0x000d803c01007387 */ /* 0x0009e80000100a00 */
        /* <DEDUP_REMOVED lines=21> */
[----:B--2---:R-:W2:Y:S04]  /*2fc50*/  LDL.LU.64 R68, [R1+0x1e70] ;  /* 0x001e700001447983 */ /* 0x004ea80000300a00 */
[----:B------:R-:W2:Y:S04]  /*2fc60*/  LDL.LU.64 R70, [R1+0x1e78] ;  /* 0x001e780001467983 */ /* 0x000ea80000300a00 */
[----:B------:R-:W2:Y:S04]  /*2fc70*/  LDL.LU.64 R64, [R1+0x1e60] ;  /* 0x001e600001407983 */ /* 0x000ea80000300a00 */
[----:B------:R-:W2:Y:S04]  /*2fc80*/  LDL.LU.64 R66, [R1+0x1e68] ;  /* 0x001e680001427983 */ /* 0x000ea80000300a00 */
[----:B----4-:R-:W4:Y:S04]  /*2fc90*/  LDL.LU.64 R60, [R1+0x1e50] ;  /* 0x001e5000013c7983 */ /* 0x010f280000300a00 */
[----:B------:R-:W4:Y:S01]  /*2fca0*/  LDL.LU.64 R62, [R1+0x1e58] ;  /* 0x001e5800013e7983 */ /* 0x000f220000300a00 */
[----:B------:R-:W-:Y:S03]  /*2fcb0*/  HMMA.1688.F32.TF32 R116, R232, R128, R56 ;  /* 0x00000080e874723c */ /* 0x000fe60000081038 */
[----:B------:R-:W4:Y:S04]  /*2fcc0*/  LDL.LU.64 R56, [R1+0x1e40] ;  /* 0x001e400001387983 */ /* 0x000f280000300a00 */
[----:B------:R-:W4:-:S15]  /*2fcd0*/  LDL.LU.64 R58, [R1+0x1e48] ;  /* 0x001e4800013a7983 */ /* 0x000f1e0000300a00 */
[----:B------:R-:W-:-:S01]  /*2fce0*/  NOP ;  /* 0x0000000000007918 */ /* 0x000fc20000000000 */
[----:B------:R-:W-:Y:S04]  /*2fcf0*/  STL.64 [R1+0xda0], R116 ;  /* 0x000da07401007387 */ /* 0x000fe80000100a00 */
[----:B------:R1:W-:Y:S02]  /*2fd00*/  STL.64 [R1+0xda8], R118 ;  /* 0x000da87601007387 */ /* 0x0003e40000100a00 */
[----:B-1----:R-:W-:-:S15]  /*2fd10*/  HMMA.1688.F32.TF32 R116, R232, R124, R112 ;  /* 0x0000007ce874723c */ /* 0x002fde0000081070 */
[----:B------:R-:W-:-:S08]  /*2fd20*/  NOP ;  /* 0x0000000000007918 */ /* 0x000fd00000000000 */
[----:B------:R-:W-:Y:S04]  /*2fd30*/  STL.64 [R1+0xdc0], R116 ;  /* 0x000dc07401007387 */ /* 0x000fe80000100a00 */
[----:B------:R-:W-:Y:S01]  /*2fd40*/  STL.64 [R1+0xdc8], R118 ;  /* 0x000dc87601007387 */ /* 0x000fe20000100a00 */
[C---:B---3--:R-:W-:Y:S06]  /*2fd50*/  HMMA.1688.F32.TF32 R112, R232.reuse, R192, R108 ;  /* 0x000000c0e870723c */ /* 0x048fec000008106c */
[C---:B------:R-:W-:Y:S06]  /*2fd60*/  HMMA.1688.F32.TF32 R108, R232.reuse, R188, R104 ;  /* 0x000000bce86c723c */ /* 0x040fec0000081068 */
        /* <DEDUP_REMOVED lines=11> */
[C---:B--2---:R-:W-:Y:S01]  /*2fe20*/  HMMA.1688.F32.TF32 R72, R232.reuse, R152, R68 ;  /* 0x00000098e848723c */ /* 0x044fe20000081044 */
[----:B------:R-:W-:Y:S05]  /*2fe30*/  STL.64 [R1+0xe18], R110 ;  /* 0x000e186e01007387 */ /* 0x000fea0000100a00 */
[C---:B------:R-:W-:Y:S01]  /*2fe40*/  HMMA.1688.F32.TF32 R68, R232.reuse, R148, R64 ;  /* 0x00000094e844723c */ /* 0x040fe20000081040 */
        /* <DEDUP_REMOVED lines=26> */
[----:B---3--:R-:W4:Y:S01]  /*2fff0*/  LDL.LU.64 R62, [R1+0x1b78] ;  /* 0x001b7800013e7983 */ /* 0x008f220000300a00 */
[----:B------:R-:W-:-:S15]  /*30000*/  HMMA.1688.F32.TF32 R56, R232, R140, R56 ;  /* 0x0000008ce838723c */ /* 0x000fde0000081038 */
[----:B------:R-:W-:-:S08]  /*30010*/  NOP ;  /* 0x0000000000007918 */ /* 0x000fd00000000000 */
        /* <DEDUP_REMOVED lines=23> */
[----:B---3--:R-:W3:Y:S01]  /*30190*/  LDL.LU.64 R58, [R1+0x1d28] ;  /* 0x001d2800013a7983 */ /* 0x008ee20000300a00 */
[----:B--2---:R-:W-:Y:S03]  /*301a0*/  HMMA.1688.F32.TF32 R108, R232, R136, R64 ;  /* 0x00000088e86c723c */ /* 0x004fe60000081040 */
[----:B------:R-:W2:Y:S04]  /*301b0*/  LDL.LU.64 R64, [R1+0x1d10] ;  /* 0x001d100001407983 */ /* 0x000ea80000300a00 */
[----:B------:R-:W2:-:S15]  /*301c0*/  LDL.LU.64 R66, [R1+0x1d18] ;  /* 0x001d180001427983 */ /* 0x000e9e0000300a00 */
        /* <DEDUP_REMOVED lines=9> */
[C---:B-1----:R-:W-:Y:S06]  /*30260*/  HMMA.1688.F32.TF32 R108, R228.reuse, R196, R104 ;  /* 0x000000c4e46c723c */ /* 0x042fec0000081068 */
[C---:B------:R-:W-:Y:S06]  /*30270*/  HMMA.1688.F32.TF32 R104, R228.reuse, R128, R100 ;  /* 0x00000080e468723c */ /* 0x040fec0000081064 */
        /* <DEDUP_REMOVED lines=22> */
[C---:B---3--:R-:W-:Y:S03]  /*303e0*/  HMMA.1688.F32.TF32 R68, R228.reuse, R164, R56 ;  /* 0x000000a4e444723c */ /* 0x048fe60000081038 */
[----:B------:R-:W-:Y:S04]  /*303f0*/  STL.64 [R1+0x12d0], R80 ;  /* 0x0012d05001007387 */ /* 0x000fe80000100a00 */
[----:B------:R-:W-:Y:S04]  /*30400*/  STL.64 [R1+0x12d8], R82 ;  /* 0x0012d85201007387 */ /* 0x000fe80000100a00 */
[----:B------:R-:W-:Y:S04]  /*30410*/  STL.64 [R1+0x12f0], R76 ;  /* 0x0012f04c01007387 */ /* 0x000fe80000100a00 */
[----:B------:R-:W-:Y:S04]  /*30420*/  STL.64 [R1+0x12f8], R78 ;  /* 0x0012f84e01007387 */ /* 0x000fe80000100a00 */
[----:B------:R-:W3:Y:S04]  /*30430*/  LDL.LU.64 R56, [R1+0x1cf0] ;  /* 0x001cf00001387983 */ /* 0x000ee80000300a00 */
[----:B------:R-:W-:Y:S04]  /*30440*/  STL.64 [R1+0x1310], R72 ;  /* 0x0013104801007387 */ /* 0x000fe80000100a00 */
[----:B------:R-:W-:Y:S04]  /*30450*/  STL.64 [R1+0x1318], R74 ;  /* 0x0013184a01007387 */ /* 0x000fe80000100a00 */
[----:B------:R-:W3:Y:S04]  /*30460*/  LDL.LU.64 R58, [R1+0x1cf8] ;  /* 0x001cf800013a7983 */ /* 0x000ee80000300a00 */
[----:B------:R-:W-:Y:S04]  /*30470*/  STL.64 [R1+0x1330], R68 ;  /* 0x0013304401007387 */ /* 0x000fe80000100a00 */
[----:B------:R2:W-:Y:S02]  /*30480*/  STL.64 [R1+0x1338], R70 ;  /* 0x0013384601007387 */ /* 0x0005e40000100a00 */
[C---:B--2---:R-:W-:Y:S02]  /*30490*/  HMMA.1688.F32.TF32 R68, R228.reuse, R160, R64 ;  /* 0x000000a0e444723c */ /* 0x044fe40000081040 */
[----:B------:R-:W2:Y:S04]  /*304a0*/  LDL.LU.64 R64, [R1+0x1cd0] ;  /* 0x001cd00001407983 */ /* 0x000ea80000300a00 */
[----:B------:R-:W2:Y:S01]  /*304b0*/  LDL.LU.64 R66, [R1+0x1cd8] ;  /* 0x001cd80001427983 */ /* 0x000ea20000300a00 */
[----:B----4-:R-:W-:-:S15]  /*304c0*/  HMMA.1688.F32.TF32 R60, R228, R156, R60 ;  /* 0x0000009ce43c723c */ /* 0x010fde000008103c */
[----:B------:R-:W-:-:S01]  /*304d0*/  NOP ;  /* 0x0000000000007918 */ /* 0x000fc20000000000 */
[----:B------:R1:W-:Y:S04]  /*304e0*/  STL.64 [R1+0x1350], R68 ;  /* 0x0013504401007387 */ /* 0x0003e80000100a00 */
[----:B------:R4:W-:Y:S04]  /*304f0*/  STL.64 [R1+0x1358], R70 ;  /* 0x0013584601007387 */ /* 0x0009e80000100a00 */
[----:B------:R-:W2:Y:S04]  /*30500*/  LDL.LU.64 R104, [R1+0x1cc0] ;  /* 0x001cc00001687983 */ /* 0x000ea80000300a00 */
[----:B------:R-:W2:Y:S04]  /*30510*/  LDL.LU.64 R106, [R1+0x1cc8] ;  /* 0x001cc800016a7983 */ /* 0x000ea80000300a00 */
        /* <DEDUP_REMOVED lines=19> */
[----:B----4-:R-:W4:Y:S04]  /*30650*/  LDL.LU.64 R70, [R1+0x1a08] ;  /* 0x001a080001467983 */ /* 0x010f280000300a00 */
[----:B------:R-:W4:Y:S04]  /*30660*/  LDL.LU.64 R60, [R1+0x19f0] ;  /* 0x0019f000013c7983 */ /* 0x000f280000300a00 */
[----:B------:R-:W4:Y:S01]  /*30670*/  LDL.LU.64 R62, [R1+0x19f8] ;  /* 0x0019f800013e7983 */ /* 0x000f220000300a00 */
[----:B---3--:R-:W-:Y:S03]  /*30680*/  HMMA.1688.F32.TF32 R108, R228, R152, R56 ;  /* 0x00000098e46c723c */ /* 0x008fe60000081038 */
[----:B------:R-:W3:Y:S04]  /*30690*/  LDL.LU.64 R56, [R1+0x19e0] ;  /* 0x0019e00001387983 */ /* 0x000ee80000300a00 */
[----:B------:R-:W3:-:S15]  /*306a0*/  LDL.LU.64 R58, [R1+0x19e8] ;  /* 0x0019e800013a7983 */ /* 0x000ede0000300a00 */
[----:B------:R-:W-:-:S01]  /*306b0*/  NOP ;  /* 0x0000000000007918 */ /* 0x000fc20000000000 */
        /* <DEDUP_REMOVED lines=8> */
[C---:B-1----:R-:W-:Y:S06]  /*30740*/  HMMA.1688.F32.TF32 R108, R228.reuse, R144, R104 ;  /* 0x00000090e46c723c */ /* 0x042fec0000081068 */
[C---:B------:R-:W-:Y:S06]  /*30750*/  HMMA.1688.F32.TF32 R104, R228.reuse, R140, R100 ;  /* 0x0000008ce468723c */ /* 0x040fec0000081064 */
[----:B------:R-:W-:Y:S06]  /*30760*/  HMMA.1688.F32.TF32 R100, R228, R136, R96 ;  /* 0x00000088e464723c */ /* 0x000fec0000081060 */
        /* <DEDUP_REMOVED lines=8> */
[C---:B----4-:R-:W-:Y:S01]  /*307f0*/  HMMA.1688.F32.TF32 R72, R224.reuse, R184, R68 ;  /* 0x000000b8e048723c */ /* 0x050fe20000081044 */
        /* <DEDUP_REMOVED lines=14> */
[----:B------:R-:W-:Y:S04]  /*308e0*/  STL.64 [R1+0x1ae8], R82 ;  /* 0x001ae85201007387 */ /* 0x000fe80000100a00 */
[----:B------:R-:W-:Y:S04]  /*308f0*/  STL.64 [R1+0x1b10], R76 ;  /* 0x001b104c01007387 */ /* 0x000fe80000100a00 */
[----:B------:R-:W-:Y:S04]  /*30900*/  STL.64 [R1+0x1b18], R78 ;  /* 0x001b184e01007387 */ /* 0x000fe80000100a00 */
[----:B------:R-:W4:Y:S04]  /*30910*/  LDL.LU.64 R60, [R1+0x1c00] ;  /* 0x001c0000013c7983 */ /* 0x000f280000300a00 */
[----:B------:R-:W-:Y:S04]  /*30920*/  STL.64 [R1+0x1b30], R72 ;  /* 0x001b304801007387 */ /* 0x000fe80000100a00 */
[----:B------:R-:W-:Y:S04]  /*30930*/  STL.64 [R1+0x1b38], R74 ;  /* 0x001b384a01007387 */ /* 0x000fe80000100a00 */
[----:B------:R-:W4:Y:S04]  /*30940*/  LDL.LU.64 R62, [R1+0x1c08] ;  /* 0x001c0800013e7983 */ /* 0x000f280000300a00 */
[----:B------:R-:W-:Y:S04]  /*30950*/  STL.64 [R1+0x1b50], R68 ;  /* 0x001b504401007387 */ /* 0x000fe80000100a00 */
[----:B------:R3:W-:Y:S02]  /*30960*/  STL.64 [R1+0x1b58], R70 ;  /* 0x001b584601007387 */ /* 0x0007e40000100a00 */
[----:B---3--:R-:W-:Y:S02]  /*30970*/  HMMA.1688.F32.TF32 R68, R224, R176, R56 ;  /* 0x000000b0e044723c */ /* 0x008fe40000081038 */
[----:B------:R-:W3:Y:S04]  /*30980*/  LDL.LU.64 R56, [R1+0x1bf0] ;  /* 0x001bf00001387983 */ /* 0x000ee80000300a00 */
[----:B------:R-:W3:-:S15]  /*30990*/  LDL.LU.64 R58, [R1+0x1bf8] ;  /* 0x001bf800013a7983 */ /* 0x000ede0000300a00 */
[----:B------:R-:W-:-:S02]  /*309a0*/  NOP ;  /* 0x0000000000007918 */ /* 0x000fc40000000000 */
        /* <DEDUP_REMOVED lines=23> */
[----:B------:R-:W2:Y:S01]  /*30b20*/  LDL.LU.64 R70, [R1+0x18e8] ;  /* 0x0018e80001467983 */ /* 0x000ea20000300a00 */
[----:B----4-:R-:W-:Y:S03]  /*30b30*/  HMMA.1688.F32.TF32 R100, R224, R168, R60 ;  /* 0x000000a8e064723c */ /* 0x010fe6000008103c */
[----:B------:R-:W4:Y:S04]  /*30b40*/  LDL.LU.64 R60, [R1+0x1860] ;  /* 0x00186000013c7983 */ /* 0x000f280000300a00 */
[----:B------:R-:W4:-:S15]  /*30b50*/  LDL.LU.64 R62, [R1+0x1868] ;  /* 0x00186800013e7983 */ /* 0x000f1e0000300a00 */
[----:B------:R-:W-:-:S01]  /*30b60*/  NOP ;  /* 0x0000000000007918 */ /* 0x000fc20000000000 */
        /* <DEDUP_REMOVED lines=19> */
[----:B------:R-:W-:Y:S06]  /*30ca0*/  HMMA.1688.F32.TF32 R80, R224, R136, R76 ;  /* 0x00000088e050723c */ /* 0x000fec000008104c */
        /* <DEDUP_REMOVED lines=26> */
[----:B---3--:R-:W-:Y:S02]  /*30e50*/  HMMA.1688.F32.TF32 R72, R220, R124, R56 ;  /* 0x0000007cdc48723c */ /* 0x008fe40000081038 */
[----:B------:R-:W3:Y:S04]  /*30e60*/  LDL.LU.64 R56, [R1+0x17f0] ;  /* 0x0017f00001387983 */ /* 0x000ee80000300a00 */
[----:B------:R-:W3:-:S15]  /*30e70*/  LDL.LU.64 R58, [R1+0x17f8] ;  /* 0x0017f800013a7983 */ /* 0x000ede0000300a00 */
[----:B------:R-:W-:-:S02]  /*30e80*/  NOP ;  /* 0x0000000000007918 */ /* 0x000fc40000000000 */
[----:B------:R1:W-:Y:S04]  /*30e90*/  STL.64 [R1+0x1f80], R72 ;  /* 0x001f804801007387 */ /* 0x0003e80000100a00 */
[----:B------:R1:W-:Y:S04]  /*30ea0*/  STL.64 [R1+0x1f88], R74 ;  /* 0x001f884a01007387 */ /* 0x0003e80000100a00 */
[----:B------:R-:W3:Y:S04]  /*30eb0*/  LDL.LU.64 R96, [R1+0x17e0] ;  /* 0x0017e00001607983 */ /* 0x000ee80000300a00 */
[----:B------:R-:W3:Y:S01]  /*30ec0*/  LDL.LU.64 R98, [R1+0x17e8] ;  /* 0x0017e80001627983 */ /* 0x000ee20000300a00 */
[----:B--2---:R-:W-:-:S15]  /*30ed0*/  HMMA.1688.F32.TF32 R64, R220, R192, R64 ;  /* 0x000000c0dc40723c */ /* 0x004fde0000081040 */
        /* <DEDUP_REMOVED lines=14> */
[----:B------:R-:W3:Y:S04]  /*30fc0*/  LDL.LU.64 R74, [R1+0x1948] ;  /* 0x00194800014a7983 */ /* 0x000ee80000300a00 */
        /* <DEDUP_REMOVED lines=29> */
[C---:B------:R-:W-:Y:S01]  /*311a0*/  HMMA.1688.F32.TF32 R76, R220.reuse, R152, R72 ;  /* 0x00000098dc4c723c */ /* 0x040fe20000081048 */
[----:B------:R1:W-:Y:S04]  /*311b0*/  STL.64 [R1+0x1f20], R96 ;  /* 0x001f206001007387 */ /* 0x0003e80000100a00 */
[----:B------:R1:W-:Y:S04]  /*311c0*/  STL.64 [R1+0x1f28], R98 ;  /* 0x001f286201007387 */ /* 0x0003e80000100a00 */
[----:B------:R1:W-:Y:S04]  /*311d0*/  STL.64 [R1+0x1f10], R92 ;  /* 0x001f105c01007387 */ /* 0x0003e80000100a00 */
[----:B------:R1:W-:Y:S04]  /*311e0*/  STL.64 [R1+0x1f18], R94 ;  /* 0x001f185e01007387 */ /* 0x0003e80000100a00 */
[----:B------:R3:W-:Y:S04]  /*311f0*/  STL.64 [R1+0x1f00], R88 ;  /* 0x001f005801007387 */ /* 0x0007e80000100a00 */
[----:B------:R3:W-:Y:S01]  /*31200*/  STL.64 [R1+0x1f08], R90 ;  /* 0x001f085a01007387 */ /* 0x0007e20000100a00 */
[C---:B--2---:R-:W-:Y:S03]  /*31210*/  HMMA.1688.F32.TF32 R72, R220.reuse, R148, R64 ;  /* 0x00000094dc48723c */ /* 0x044fe60000081040 */
[----:B------:R2:W-:Y:S04]  /*31220*/  STL.64 [R1+0x1ef0], R84 ;  /* 0x001ef05401007387 */ /* 0x0005e80000100a00 */
[----:B------:R2:W-:Y:S04]  /*31230*/  STL.64 [R1+0x1ef8], R86 ;  /* 0x001ef85601007387 */ /* 0x0005e80000100a00 */
[----:B------:R2:W-:Y:S04]  /*31240*/  STL.64 [R1+0x1ee0], R80 ;  /* 0x001ee05001007387 */ /* 0x0005e80000100a00 */
[----:B------:R2:W-:Y:S04]  /*31250*/  STL.64 [R1+0x1ee8], R82 ;  /* 0x001ee85201007387 */ /* 0x0005e80000100a00 */
[----:B------:R-:W2:Y:S04]  /*31260*/  LDL.LU.64 R64, [R1+0x1760] ;  /* 0x0017600001407983 */ /* 0x000ea80000300a00 */
[----:B------:R2:W-:Y:S04]  /*31270*/  STL.64 [R1+0x1ed0], R76 ;  /* 0x001ed04c01007387 */ /* 0x0005e80000100a00 */
[----:B------:R2:W-:Y:S04]  /*31280*/  STL.64 [R1+0x1ed8], R78 ;  /* 0x001ed84e01007387 */ /* 0x0005e80000100a00 */
[----:B------:R-:W2:Y:S01]  /*31290*/  LDL.LU.64 R66, [R1+0x1768] ;  /* 0x0017680001427983 */ /* 0x000ea20000300a00 */
[C---:B------:R-:W-:Y:S03]  /*312a0*/  HMMA.1688.F32.TF32 R68, R220.reuse, R144, R68 ;  /* 0x00000090dc44723c */ /* 0x040fe60000081044 */
[----:B------:R2:W-:Y:S04]  /*312b0*/  STL.64 [R1+0x1ec0], R72 ;  /* 0x001ec04801007387 */ /* 0x0005e80000100a00 */
[----:B------:R2:W-:Y:S04]  /*312c0*/  STL.64 [R1+0x1ec8], R74 ;  /* 0x001ec84a01007387 */ /* 0x0005e80000100a00 */
[----:B-1----:R-:W2:Y:S04]  /*312d0*/  LDL.LU.64 R96, [R1+0x1750] ;  /* 0x0017500001607983 */ /* 0x002ea80000300a00 */
[----:B------:R-:W2:Y:S08]  /*312e0*/  LDL.LU.64 R98, [R1+0x1758] ;  /* 0x0017580001627983 */ /* 0x000eb00000300a00 */
[----:B------:R-:W-:Y:S04]  /*312f0*/  STL.64 [R1+0x1eb0], R68 ;  /* 0x001eb04401007387 */ /* 0x000fe80000100a00 */
[----:B------:R-:W-:Y:S04]  /*31300*/  STL.64 [R1+0x1eb8], R70 ;  /* 0x001eb84601007387 */ /* 0x000fe80000100a00 */
[----:B------:R-:W2:Y:S04]  /*31310*/  LDL.LU.64 R92, [R1+0x16f0] ;  /* 0x0016f000015c7983 */ /* 0x000ea80000300a00 */
[----:B------:R-:W2:Y:S01]  /*31320*/  LDL.LU.64 R94, [R1+0x16f8] ;  /* 0x0016f800015e7983 */ /* 0x000ea20000300a00 */
[C---:B----4-:R-:W-:Y:S06]  /*31330*/  HMMA.1688.F32.TF32 R60, R220.reuse, R140, R60 ;  /* 0x0000008cdc3c723c */ /* 0x050fec000008103c */
[----:B---3--:R-:W-:-:S15]  /*31340*/  HMMA.1688.F32.TF32 R56, R220, R136, R56 ;  /* 0x00000088dc38723c */ /* 0x008fde0000081038 */
[----:B------:R-:W-:-:S02]  /*31350*/  NOP ;  /* 0x0000000000007918 */ /* 0x000fc40000000000 */
[----:B------:R1:W-:Y:S04]  /*31360*/  STL.64 [R1+0x1ea0], R60 ;  /* 0x001ea03c01007387 */ /* 0x0003e80000100a00 */
[----:B------:R3:W-:Y:S04]  /*31370*/  STL.64 [R1+0x1ea8], R62 ;  /* 0x001ea83e01007387 */ /* 0x0007e80000100a00 */
[----:B------:R-:W4:Y:S04]  /*31380*/  LDL.LU.64 R88, [R1+0x16e0] ;  /* 0x0016e00001587983 */ /* 0x000f280000300a00 */
[----:B------:R-:W4:Y:S04]  /*31390*/  LDL.LU.64 R90, [R1+0x16e8] ;  /* 0x0016e800015a7983 */ /* 0x000f280000300a00 */
[----:B------:R3:W-:Y:S04]  /*313a0*/  STL.64 [R1+0x1e80], R56 ;  /* 0x001e803801007387 */ /* 0x0007e80000100a00 */
[----:B------:R3:W-:Y:S04]  /*313b0*/  STL.64 [R1+0x1e88], R58 ;  /* 0x001e883a01007387 */ /* 0x0007e80000100a00 */
[----:B--2---:R-:W2:Y:S04]  /*313c0*/  LDL.LU.64 R84, [R1+0x16d0] ;  /* 0x0016d00001547983 */ /* 0x004ea80000300a00 */
        /* <DEDUP_REMOVED lines=9> */
[----:B------:R-:W3:Y:S04]  /*31460*/  LDL.LU.64 R56, [R1+0x1630] ;  /* 0x0016300001387983 */ /* 0x000ee80000300a00 */
[----:B------:R-:W3:Y:S04]  /*31470*/  LDL.LU.64 R58, [R1+0x1638] ;  /* 0x00163800013a7983 */ /* 0x000ee80000300a00 */
[----:B------:R-:W3:Y:S04]  /*31480*/  LDL.LU.64 R68, [R1+0x1620] ;  /* 0x0016200001447983 */ /* 0x000ee80000300a00 */
[----:B------:R-:W3:Y:S01]  /*31490*/  LDL.LU.64 R70, [R1+0x1628] ;  /* 0x0016280001467983 */ /* 0x000ee20000300a00 */
[----:B------:R-:W-:-:S15]  /*314a0*/  HMMA.1688.F32.TF32 R64, R216, R200, R64 ;  /* 0x000000c8d840723c */ /* 0x000fde0000081040 */
[----:B------:R-:W-:-:S09]  /*314b0*/  NOP ;  /* 0x0000000000007918 */ /* 0x000fd20000000000 */
[----:B------:R-:W-:Y:S02]  /*314c0*/  IMAD.MOV.U32 R41, RZ, RZ, R64 ;  /* 0x000000ffff297224 */ /* 0x000fe400078e0040 */
[----:B------:R-:W-:Y:S02]  /*314d0*/  IMAD.MOV.U32 R40, RZ, RZ, R65 ;  /* 0x000000ffff287224 */ /* 0x000fe400078e0041 */
[----:B------:R-:W-:Y:S01]  /*314e0*/  IMAD.MOV.U32 R37, RZ, RZ, R66 ;  /* 0x000000ffff257224 */ /* 0x000fe200078e0042 */
[----:B------:R-:W3:Y:S01]  /*314f0*/  LDL.LU.64 R64, [R1+0x1610] ;  /* 0x0016100001407983 */ /* 0x000ee20000300a00 */
[----:B------:R-:W-:-:S03]  /*31500*/  IMAD.MOV.U32 R36, RZ, RZ, R67 ;  /* 0x000000ffff247224 */ /* 0x000fc600078e0043 */
[----:B------:R-:W3:Y:S01]  /*31510*/  LDL.LU.64 R66, [R1+0x1618] ;  /* 0x0016180001427983 */ /* 0x000ee20000300a00 */
[C---:B------:R-:W-:Y:S06]  /*31520*/  HMMA.1688.F32.TF32 R100, R216.reuse, R196, R96 ;  /* 0x000000c4d864723c */ /* 0x040fec0000081060 */
[----:B------:R-:W-:-:S15]  /*31530*/  HMMA.1688.F32.TF32 R96, R216, R128, R92 ;  /* 0x00000080d860723c */ /* 0x000fde000008105c */
[----:B------:R-:W-:-:S02]  /*31540*/  NOP ;  /* 0x0000000000007918 */ /* 0x000fc40000000000 */
[----:B------:R-:W-:Y:S04]  /*31550*/  STL.64 [R1+0x2060], R100 ;  /* 0x0020606401007387 */ /* 0x000fe80000100a00 */
[----:B------:R-:W-:Y:S04]  /*31560*/  STL.64 [R1+0x2068], R102 ;  /* 0x0020686601007387 */ /* 0x000fe80000100a00 */
[----:B------:R-:W-:Y:S04]  /*31570*/  STL.64 [R1+0x2050], R96 ;  /* 0x0020506001007387 */ /* 0x000fe80000100a00 */
[----:B------:R-:W-:Y:S01]  /*31580*/  STL.64 [R1+0x2058], R98 ;  /* 0x0020586201007387 */ /* 0x000fe20000100a00 */
[C---:B----4-:R-:W-:Y:S06]  /*31590*/  HMMA.1688.F32.TF32 R92, R216.reuse, R124, R88 ;  /* 0x0000007cd85c723c */ /* 0x050fec0000081058 */
[C---:B--2---:R-:W-:Y:S06]  /*315a0*/  HMMA.1688.F32.TF32 R88, R216.reuse, R192, R84 ;  /* 0x000000c0d858723c */ /* 0x044fec0000081054 */
[C---:B------:R-:W-:Y:S06]  /*315b0*/  HMMA.1688.F32.TF32 R84, R216.reuse, R188, R80 ;  /* 0x000000bcd854723c */ /* 0x040fec0000081050 */
[C---:B------:R-:W-:Y:S06]  /*315c0*/  HMMA.1688.F32.TF32 R80, R216.reuse, R184, R76 ;  /* 0x000000b8d850723c */ /* 0x040fec000008104c */
[C---:B------:R-:W-:Y:S01]  /*315d0*/  HMMA.1688.F32.TF32 R76, R216.reuse, R180, R72 ;  /* 0x000000b4d84c723c */ /* 0x040fe20000081048 */
        /* <DEDUP_REMOVED lines=15> */
[C---:B-1----:R-:W-:Y:S02]  /*316d0*/  HMMA.1688.F32.TF32 R72, R216.reuse, R172, R56 ;  /* 0x000000acd848723c */ /* 0x042fe40000081038 */
[----:B------:R-:W3:Y:S04]  /*316e0*/  LDL.LU.64 R56, [R1+0x15f0] ;  /* 0x0015f00001387983 */ /* 0x000ee80000300a00 */
[----:B------:R-:W3:Y:S01]  /*316f0*/  LDL.LU.64 R58, [R1+0x15f8] ;  /* 0x0015f800013a7983 */ /* 0x000ee20000300a00 */
[----:B------:R-:W-:-:S15]  /*31700*/  HMMA.1688.F32.TF32 R68, R216, R168, R68 ;  /* 0x000000a8d844723c */ /* 0x000fde0000081044 */
[----:B------:R-:W-:-:S01]  /*31710*/  NOP ;  /* 0x0000000000007918 */ /* 0x000fc20000000000 */
[----:B------:R1:W-:Y:S04]  /*31720*/  STL.64 [R1+0x1fe0], R72 ;  /* 0x001fe04801007387 */ /* 0x0003e80000100a00 */
[----:B------:R4:W-:Y:S04]  /*31730*/  STL.64 [R1+0x1fe8], R74 ;  /* 0x001fe84a01007387 */ /* 0x0009e80000100a00 */
[----:B-1----:R-:W3:Y:S04]  /*31740*/  LDL.LU.64 R72, [R1+0x15e0] ;  /* 0x0015e00001487983 */ /* 0x002ee80000300a00 */
[----:B----4-:R-:W4:Y:S04]  /*31750*/  LDL.LU.64 R74, [R1+0x15e8] ;  /* 0x0015e800014a7983 */ /* 0x010f280000300a00 */
[----:B------:R1:W-:Y:S04]  /*31760*/  STL.64 [R1+0x1fd0], R68 ;  /* 0x001fd04401007387 */ /* 0x0003e80000100a00 */
[----:B------:R1:W-:Y:S04]  /*31770*/  STL.64 [R1+0x1fd8], R70 ;  /* 0x001fd84601007387 */ /* 0x0003e80000100a00 */
[----:B-1----:R-:W4:Y:S04]  /*31780*/  LDL.LU.64 R68, [R1+0x15d0] ;  /* 0x0015d00001447983 */ /* 0x002f280000300a00 */
[----:B------:R-:W4:Y:S01]  /*31790*/  LDL.LU.64 R70, [R1+0x15d8] ;  /* 0x0015d80001467983 */ /* 0x000f220000300a00 */
        /* <DEDUP_REMOVED lines=13> */
[----:B------:R-:W4:Y:S01]  /*31870*/  LDL.LU.64 R66, [R1+0x1578] ;  /* 0x0015780001427983 */ /* 0x000f220000300a00 */
[----:B--2---:R-:W-:Y:S03]  /*31880*/  HMMA.1688.F32.TF32 R92, R216, R160, R60 ;  /* 0x000000a0d85c723c */ /* 0x004fe6000008103c */
[----:B------:R-:W2:Y:S04]  /*31890*/  LDL.LU.64 R60, [R1+0x1560] ;  /* 0x00156000013c7983 */ /* 0x000ea80000300a00 */
[----:B------:R-:W2:-:S15]  /*318a0*/  LDL.LU.64 R62, [R1+0x1568] ;  /* 0x00156800013e7983 */ /* 0x000e9e0000300a00 */
        /* <DEDUP_REMOVED lines=21> */
[C---:B-1----:R-:W-:Y:S06]  /*31a00*/  HMMA.1688.F32.TF32 R92, R216.reuse, R144, R88 ;  /* 0x00000090d85c723c */ /* 0x042fec0000081058 */
[C---:B------:R-:W-:Y:S06]  /*31a10*/  HMMA.1688.F32.TF32 R88, R216.reuse, R140, R84 ;  /* 0x0000008cd858723c */ /* 0x040fec0000081054 */
[----:B------:R-:W-:Y:S06]  /*31a20*/  HMMA.1688.F32.TF32 R84, R216, R136, R80 ;  /* 0x00000088d854723c */ /* 0x000fec0000081050 */
[C---:B------:R-:W-:Y:S05]  /*31a30*/  HMMA.1688.F32.TF32 R80, R212.reuse, R200, R76 ;  /* 0x000000c8d450723c */ /* 0x040fea000008104c */
        /* <DEDUP_REMOVED lines=25> */
[C---:B----4-:R-:W-:Y:S02]  /*31bd0*/  HMMA.1688.F32.TF32 R76, R212.reuse, R192, R72 ;  /* 0x000000c0d44c723c */ /* 0x050fe40000081048 */
[----:B------:R-:W4:Y:S04]  /*31be0*/  LDL.LU.64 R72, [R1+0x1400] ;  /* 0x0014000001487983 */ /* 0x000f280000300a00 */
[----:B------:R-:W4:Y:S01]  /*31bf0*/  LDL.LU.64 R74, [R1+0x1408] ;  /* 0x00140800014a7983 */ /* 0x000f220000300a00 */
[----:B------:R-:W-:-:S15]  /*31c00*/  HMMA.1688.F32.TF32 R68, R212, R188, R68 ;  /* 0x000000bcd444723c */ /* 0x000fde0000081044 */
[----:B------:R-:W-:-:S01]  /*31c10*/  NOP ;  /* 0x0000000000007918 */ /* 0x000fc20000000000 */
        /* <DEDUP_REMOVED lines=8> */
[----:B------:R-:W4:Y:S04]  /*31ca0*/  LDL.LU.64 R80, [R1+0x13d0] ;  /* 0x0013d00001507983 */ /* 0x000f280000300a00 */
[----:B------:R-:W4:Y:S04]  /*31cb0*/  LDL.LU.64 R82, [R1+0x13d8] ;  /* 0x0013d80001527983 */ /* 0x000f280000300a00 */
[----:B-1----:R-:W4:Y:S04]  /*31cc0*/  LDL.LU.64 R76, [R1+0x13c0] ;  /* 0x0013c000014c7983 */ /* 0x002f280000300a00 */
[----:B------:R-:W4:Y:S04]  /*31cd0*/  LDL.LU.64 R78, [R1+0x13c8] ;  /* 0x0013c800014e7983 */ /* 0x000f280000300a00 */
[----:B------:R-:W4:Y:S04]  /*31ce0*/  LDL.LU.64 R68, [R1+0x1390] ;  /* 0x0013900001447983 */ /* 0x000f280000300a00 */
[----:B------:R-:W4:Y:S01]  /*31cf0*/  LDL.LU.64 R70, [R1+0x1398] ;  /* 0x0013980001467983 */ /* 0x000f220000300a00 */
[----:B------:R-:W-:Y:S03]  /*31d00*/  HMMA.1688.F32.TF32 R92, R212, R184, R64 ;  /* 0x000000b8d45c723c */ /* 0x000fe60000081040 */
[----:B------:R-:W4:Y:S04]  /*31d10*/  LDL.LU.64 R64, [R1+0x1370] ;  /* 0x0013700001407983 */ /* 0x000f280000300a00 */
[----:B------:R-:W4:-:S15]  /*31d20*/  LDL.LU.64 R66, [R1+0x1378] ;  /* 0x0013780001427983 */ /* 0x000f1e0000300a00 */
        /* <DEDUP_REMOVED lines=24> */
[C---:B------:R-:W-:Y:S05]  /*31eb0*/  HMMA.1688.F32.TF32 R80, R212.reuse, R156, R76 ;  /* 0x0000009cd450723c */ /* 0x040fea000008104c */
[----:B------:R-:W-:Y:S04]  /*31ec0*/  STL.64 [R1+0x1d20], R92 ;  /* 0x001d205c01007387 */ /* 0x000fe80000100a00 */
[----:B------:R-:W-:Y:S04]  /*31ed0*/  STL.64 [R1+0x1d28], R94 ;  /* 0x001d285e01007387 */ /* 0x000fe80000100a00 */
[----:B------:R-:W-:Y:S01]  /*31ee0*/  STL.64 [R1+0x1cf0], R88 ;  /* 0x001cf05801007387 */ /* 0x000fe20000100a00 */
[C---:B------:R-:W-:Y:S03]  /*31ef0*/  HMMA.1688.F32.TF32 R76, R212.reuse, R152, R68 ;  /* 0x00000098d44c723c */ /* 0x040fe60000081044 */
        /* <DEDUP_REMOVED lines=21> */
[C---:B---3--:R-:W-:Y:S02]  /*32050*/  HMMA.1688.F32.TF32 R76, R212.reuse, R140, R56 ;  /* 0x0000008cd44c723c */ /* 0x048fe40000081038 */
[----:B------:R-:W3:Y:S04]  /*32060*/  LDL.LU.64 R56, [R1+0x11f0] ;  /* 0x0011f00001387983 */ /* 0x000ee80000300a00 */
[----:B------:R-:W3:Y:S01]  /*32070*/  LDL.LU.64 R58, [R1+0x11f8] ;  /* 0x0011f800013a7983 */ /* 0x000ee20000300a00 */
[----:B----4-:R-:W-:-:S15]  /*32080*/  HMMA.1688.F32.TF32 R72, R212, R136, R72 ;  /* 0x00000088d448723c */ /* 0x010fde0000081048 */
[----:B------:R-:W-:-:S01]  /*32090*/  NOP ;  /* 0x0000000000007918 */ /* 0x000fc20000000000 */
        /* <DEDUP_REMOVED lines=10> */
[----:B-1----:R-:W3:Y:S04]  /*32140*/  LDL.LU.64 R76, [R1+0x11b0] ;  /* 0x0011b000014c7983 */ /* 0x002ee80000300a00 */
[----:B----4-:R-:W4:Y:S04]  /*32150*/  LDL.LU.64 R78, [R1+0x11b8] ;  /* 0x0011b800014e7983 */ /* 0x010f280000300a00 */
        /* <DEDUP_REMOVED lines=24> */
[----:B------:R-:W-:Y:S01]  /*322e0*/  STL.64 [R1+0x1c20], R92 ;  /* 0x001c205c01007387 */ /* 0x000fe20000100a00 */
[C---:B------:R-:W-:Y:S03]  /*322f0*/  HMMA.1688.F32.TF32 R88, R208.reuse, R192, R88 ;  /* 0x000000c0d058723c */ /* 0x040fe60000081058 */
[----:B------:R-:W-:Y:S03]  /*32300*/  STL.64 [R1+0x1c28], R94 ;  /* 0x001c285e01007387 */ /* 0x000fe60000100a00 */
[C---:B------:R-:W-:Y:S06]  /*32310*/  HMMA.1688.F32.TF32 R84, R208.reuse, R188, R84 ;  /* 0x000000bcd054723c */ /* 0x040fec0000081054 */
[C---:B------:R-:W-:Y:S06]  /*32320*/  HMMA.1688.F32.TF32 R80, R208.reuse, R184, R80 ;  /* 0x000000b8d050723c */ /* 0x040fec0000081050 */
[C---:B----4-:R-:W-:Y:S06]  /*32330*/  HMMA.1688.F32.TF32 R76, R208.reuse, R180, R76 ;  /* 0x000000b4d04c723c */ /* 0x050fec000008104c */
[C---:B------:R-:W-:Y:S01]  /*32340*/  HMMA.1688.F32.TF32 R72, R208.reuse, R176, R72 ;  /* 0x000000b0d048723c */ /* 0x040fe20000081048 */
[----:B------:R1:W-:Y:S04]  /*32350*/  STL.64 [R1+0x1c10], R88 ;  /* 0x001c105801007387 */ /* 0x0003e80000100a00 */
[----:B------:R4:W-:Y:S04]  /*32360*/  STL.64 [R1+0x1c18], R90 ;  /* 0x001c185a01007387 */ /* 0x0009e80000100a00 */
[----:B------:R4:W-:Y:S04]  /*32370*/  STL.64 [R1+0x1c00], R84 ;  /* 0x001c005401007387 */ /* 0x0009e80000100a00 */
[----:B------:R4:W-:Y:S04]  /*32380*/  STL.64 [R1+0x1c08], R86 ;  /* 0x001c085601007387 */ /* 0x0009e80000100a00 */
[----:B------:R-:W-:Y:S04]  /*32390*/  STL.64 [R1+0x1bf0], R80 ;  /* 0x001bf05001007387 */ /* 0x000fe80000100a00 */
[----:B------:R-:W-:Y:S04]  /*323a0*/  STL.64 [R1+0x1bf8], R82 ;  /* 0x001bf85201007387 */ /* 0x000fe80000100a00 */
[----:B-1----:R-:W3:Y:S04]  /*323b0*/  LDL.LU.64 R88, [R1+0x1140] ;  /* 0x0011400001587983 */ /* 0x002ee80000300a00 */
[----:B------:R-:W-:Y:S04]  /*323c0*/  STL.64 [R1+0x1be0], R76 ;  /* 0x001be04c01007387 */ /* 0x000fe80000100a00 */
[----:B------:R-:W-:Y:S04]  /*323d0*/  STL.64 [R1+0x1be8], R78 ;  /* 0x001be84e01007387 */ /* 0x000fe80000100a00 */
[----:B----4-:R-:W4:Y:S04]  /*323e0*/  LDL.LU.64 R90, [R1+0x1148] ;  /* 0x00114800015a7983 */ /* 0x010f280000300a00 */
        /* <DEDUP_REMOVED lines=20> */
[----:B-1----:R-:W2:Y:S01]  /*32530*/  LDL.LU.64 R64, [R1+0x10f0] ;  /* 0x0010f00001407983 */ /* 0x002ea20000300a00 */
[----:B---3--:R-:W-:Y:S03]  /*32540*/  HMMA.1688.F32.TF32 R56, R208, R160, R56 ;  /* 0x000000a0d038723c */ /* 0x008fe60000081038 */
[----:B------:R-:W3:-:S15]  /*32550*/  LDL.LU.64 R66, [R1+0x10f8] ;  /* 0x0010f80001427983 */ /* 0x000ede0000300a00 */
[----:B------:R-:W-:-:S05]  /*32560*/  NOP ;  /* 0x0000000000007918 */ /* 0x000fca0000000000 */
[----:B------:R1:W-:Y:S04]  /*32570*/  STL.64 [R1+0x1b80], R56 ;  /* 0x001b803801007387 */ /* 0x0003e80000100a00 */
        /* <DEDUP_REMOVED lines=8> */
[----:B------:R-:W3:Y:S01]  /*32600*/  LDL.LU.64 R74, [R1+0x1028] ;  /* 0x00102800014a7983 */ /* 0x000ee20000300a00 */
[C---:B----4-:R-:W-:Y:S06]  /*32610*/  HMMA.1688.F32.TF32 R92, R208.reuse, R156, R88 ;  /* 0x0000009cd05c723c */ /* 0x050fec0000081058 */
[----:B------:R-:W-:-:S15]  /*32620*/  HMMA.1688.F32.TF32 R88, R208, R152, R84 ;  /* 0x00000098d058723c */ /* 0x000fde0000081054 */
[----:B------:R-:W-:-:S02]  /*32630*/  NOP ;  /* 0x0000000000007918 */ /* 0x000fc40000000000 */
[----:B------:R-:W-:Y:S04]  /*32640*/  STL.64 [R1+0x1b60], R92 ;  /* 0x001b605c01007387 */ /* 0x000fe80000100a00 */
[----:B------:R-:W-:Y:S01]  /*32650*/  STL.64 [R1+0x1b68], R94 ;  /* 0x001b685e01007387 */ /* 0x000fe20000100a00 */
[C---:B------:R-:W-:Y:S03]  /*32660*/  HMMA.1688.F32.TF32 R84, R208.reuse, R148, R68 ;  /* 0x00000094d054723c */ /* 0x040fe60000081044 */
[----:B------:R-:W4:Y:S04]  /*32670*/  LDL.LU.64 R68, [R1+0x1010] ;  /* 0x0010100001447983 */ /* 0x000f280000300a00 */
[----:B------:R-:W-:Y:S04]  /*32680*/  STL.64 [R1+0x1b40], R88 ;  /* 0x001b405801007387 */ /* 0x000fe80000100a00 */
[----:B------:R-:W-:Y:S04]  /*32690*/  STL.64 [R1+0x1b48], R90 ;  /* 0x001b485a01007387 */ /* 0x000fe80000100a00 */
[----:B------:R-:W4:Y:S08]  /*326a0*/  LDL.LU.64 R70, [R1+0x1018] ;  /* 0x0010180001467983 */ /* 0x000f300000300a00 */
        /* <DEDUP_REMOVED lines=14> */
[----:B-1----:R-:W-:Y:S02]  /*32790*/  HMMA.1688.F32.TF32 R84, R208, R136, R56 ;  /* 0x00000088d054723c */ /* 0x002fe40000081038 */
[----:B------:R-:W3:Y:S04]  /*327a0*/  LDL.LU.64 R56, [R1+0xfe0] ;  /* 0x000fe00001387983 */ /* 0x000ee80000300a00 */
[----:B------:R-:W3:Y:S01]  /*327b0*/  LDL.LU.64 R58, [R1+0xfe8] ;  /* 0x000fe800013a7983 */ /* 0x000ee20000300a00 */
[C---:B------:R-:W-:Y:S06]  /*327c0*/  HMMA.1688.F32.TF32 R80, R204.reuse, R200, R80 ;  /* 0x000000c8cc50723c */ /* 0x040fec0000081050 */
[C---:B------:R-:W-:Y:S10]  /*327d0*/  HMMA.1688.F32.TF32 R76, R204.reuse, R196, R76 ;  /* 0x000000c4cc4c723c */ /* 0x040ff4000008104c */
[----:B------:R1:W-:Y:S04]  /*327e0*/  STL.64 [R1+0x1a90], R84 ;  /* 0x001a905401007387 */ /* 0x0003e80000100a00 */
[----:B------:R1:W-:Y:S04]  /*327f0*/  STL.64 [R1+0x1a98], R86 ;  /* 0x001a985601007387 */ /* 0x0003e80000100a00 */
[----:B------:R-:W-:Y:S01]  /*32800*/  STL.64 [R1+0x1a80], R80 ;  /* 0x001a805001007387 */ /* 0x000fe20000100a00 */
[C---:B------:R-:W-:Y:S03]  /*32810*/  HMMA.1688.F32.TF32 R72, R204.reuse, R128, R72 ;  /* 0x00000080cc48723c */ /* 0x040fe60000081048 */
[----:B------:R-:W-:Y:S04]  /*32820*/  STL.64 [R1+0x1a88], R82 ;  /* 0x001a885201007387 */ /* 0x000fe80000100a00 */
[----:B-1----:R-:W3:Y:S04]  /*32830*/  LDL.LU.64 R84, [R1+0xfc0] ;  /* 0x000fc00001547983 */ /* 0x002ee80000300a00 */
[----:B------:R-:W-:Y:S04]  /*32840*/  STL.64 [R1+0x1a70], R76 ;  /* 0x001a704c01007387 */ /* 0x000fe80000100a00 */
[----:B------:R-:W-:Y:S04]  /*32850*/  STL.64 [R1+0x1a78], R78 ;  /* 0x001a784e01007387 */ /* 0x000fe80000100a00 */
[----:B------:R-:W3:Y:S04]  /*32860*/  LDL.LU.64 R86, [R1+0xfc8] ;  /* 0x000fc80001567983 */ /* 0x000ee80000300a00 */
[----:B------:R1:W-:Y:S04]  /*32870*/  STL.64 [R1+0x1a60], R72 ;  /* 0x001a604801007387 */ /* 0x0003e80000100a00 */
[----:B------:R1:W-:Y:S04]  /*32880*/  STL.64 [R1+0x1a68], R74 ;  /* 0x001a684a01007387 */ /* 0x0003e80000100a00 */
[----:B-1----:R-:W3:Y:S04]  /*32890*/  LDL.LU.64 R72, [R1+0xfb0] ;  /* 0x000fb00001487983 */ /* 0x002ee80000300a00 */
[----:B------:R-:W3:Y:S01]  /*328a0*/  LDL.LU.64 R74, [R1+0xfb8] ;  /* 0x000fb800014a7983 */ /* 0x000ee20000300a00 */
[----:B----4-:R-:W-:Y:S03]  /*328b0*/  HMMA.1688.F32.TF32 R76, R204, R124, R68 ;  /* 0x0000007ccc4c723c */ /* 0x010fe60000081044 */
        /* <DEDUP_REMOVED lines=19> */
[----:B------:R-:W3:-:S15]  /*329f0*/  LDL.LU.64 R58, [R1+0xf28] ;  /* 0x000f2800013a7983 */ /* 0x000ede0000300a00 */
[----:B------:R-:W-:-:S02]  /*32a00*/  NOP ;  /* 0x0000000000007918 */ /* 0x000fc40000000000 */
[----:B------:R1:W-:Y:S04]  /*32a10*/  STL.64 [R1+0x1a20], R76 ;  /* 0x001a204c01007387 */ /* 0x0003e80000100a00 */
[----:B------:R1:W-:Y:S04]  /*32a20*/  STL.64 [R1+0x1a28], R78 ;  /* 0x001a284e01007387 */ /* 0x0003e80000100a00 */
[----:B------:R-:W3:Y:S04]  /*32a30*/  LDL.LU.64 R80, [R1+0xef0] ;  /* 0x000ef00001507983 */ /* 0x000ee80000300a00 */
[----:B------:R-:W3:Y:S04]  /*32a40*/  LDL.LU.64 R82, [R1+0xef8] ;  /* 0x000ef80001527983 */ /* 0x000ee80000300a00 */
[----:B-1----:R-:W3:Y:S04]  /*32a50*/  LDL.LU.64 R76, [R1+0xea0] ;  /* 0x000ea000014c7983 */ /* 0x002ee80000300a00 */
[----:B------:R-:W3:Y:S01]  /*32a60*/  LDL.LU.64 R78, [R1+0xea8] ;  /* 0x000ea800014e7983 */ /* 0x000ee20000300a00 */
[----:B------:R-:W-:-:S15]  /*32a70*/  HMMA.1688.F32.TF32 R84, R204, R180, R84 ;  /* 0x000000b4cc54723c */ /* 0x000fde0000081054 */
[----:B------:R-:W-:-:S08]  /*32a80*/  NOP ;  /* 0x0000000000007918 */ /* 0x000fd00000000000 */
[----:B------:R1:W-:Y:S01]  /*32a90*/  STL [R1+0x1a10], R84 ;  /* 0x001a105401007387 */ /* 0x0003e20000100800 */
[----:B------:R-:W-:Y:S02]  /*32aa0*/  IMAD.MOV.U32 R246, RZ, RZ, R85 ;  /* 0x000000fffff67224 */ /* 0x000fe400078e0055 */
[----:B------:R-:W-:Y:S02]  /*32ab0*/  IMAD.MOV.U32 R245, RZ, RZ, R86 ;  /* 0x000000fffff57224 */ /* 0x000fe400078e0056 */
[----:B------:R-:W-:Y:S02]  /*32ac0*/  IMAD.MOV.U32 R244, RZ, RZ, R87 ;  /* 0x000000fffff47224 */ /* 0x000fe400078e0057 */
[----:B-1----:R-:W-:Y:S01]  /*32ad0*/  HMMA.1688.F32.TF32 R84, R204, R176, R72 ;  /* 0x000000b0cc54723c */ /* 0x002fe20000081048 */
[----:B------:R-:W3:Y:S04]  /*32ae0*/  LDL.LU.64 R72, [R1+0xe70] ;  /* 0x000e700001487983 */ /* 0x000ee80000300a00 */
[----:B------:R-:W3:-:S15]  /*32af0*/  LDL.LU.64 R74, [R1+0xe78] ;  /* 0x000e7800014a7983 */ /* 0x000ede0000300a00 */
[----:B------:R-:W-:-:S03]  /*32b00*/  NOP ;  /* 0x0000000000007918 */ /* 0x000fc60000000000 */
        /* <DEDUP_REMOVED lines=16> */
[----:B------:R-:W-:-:S15]  /*32c10*/  HMMA.1688.F32.TF32 R56, R204, R160, R56 ;  /* 0x000000a0cc38723c */ /* 0x000fde0000081038 */
[----:B------:R-:W-:-:S02]  /*32c20*/  NOP ;  /* 0x0000000000007918 */ /* 0x000fc40000000000 */
[----:B------:R-:W-:Y:S04]  /*32c30*/  STL.64 [R1+0x19c0], R84 ;  /* 0x0019c05401007387 */ /* 0x000fe80000100a00 */
[----:B------:R-:W-:Y:S04]  /*32c40*/  STL.64 [R1+0x19c8], R86 ;  /* 0x0019c85601007387 */ /* 0x000fe80000100a00 */
[----:B------:R-:W3:Y:S04]  /*32c50*/  LDL.LU.64 R66, [R1+0xdb8] ;  /* 0x000db80001427983 */ /* 0x000ee80000300a00 */
[----:B------:R1:W-:Y:S04]  /*32c60*/  STL.64 [R1+0x19a0], R56 ;  /* 0x0019a03801007387 */ /* 0x0003e80000100a00 */
[----:B------:R1:W-:Y:S04]  /*32c70*/  STL.64 [R1+0x19a8], R58 ;  /* 0x0019a83a01007387 */ /* 0x0003e80000100a00 */
[----:B-1----:R-:W3:Y:S04]  /*32c80*/  LDL.LU.64 R56, [R1+0xd50] ;  /* 0x000d500001387983 */ /* 0x002ee80000300a00 */
[----:B------:R-:W3:Y:S01]  /*32c90*/  LDL.LU.64 R58, [R1+0xd58] ;  /* 0x000d5800013a7983 */ /* 0x000ee20000300a00 */
[C---:B------:R-:W-:Y:S03]  /*32ca0*/  HMMA.1688.F32.TF32 R84, R204.reuse, R156, R80 ;  /* 0x0000009ccc54723c */ /* 0x040fe60000081050 */
[----:B------:R-:W3:Y:S03]  /*32cb0*/  LDL.LU.64 R80, [R1+0xd30] ;  /* 0x000d300001507983 */ /* 0x000ee60000300a00 */
[----:B------:R-:W-:-:S15]  /*32cc0*/  HMMA.1688.F32.TF32 R76, R204, R152, R76 ;  /* 0x00000098cc4c723c */ /* 0x000fde000008104c */
[----:B------:R-:W-:-:S02]  /*32cd0*/  NOP ;  /* 0x0000000000007918 */ /* 0x000fc40000000000 */
[----:B------:R-:W-:Y:S04]  /*32ce0*/  STL.64 [R1+0x1980], R84 ;  /* 0x0019805401007387 */ /* 0x000fe80000100a00 */
[----:B------:R-:W-:Y:S04]  /*32cf0*/  STL.64 [R1+0x1988], R86 ;  /* 0x0019885601007387 */ /* 0x000fe80000100a00 */
[----:B------:R-:W3:Y:S01]  /*32d00*/  LDL.LU.64 R82, [R1+0xd38] ;  /* 0x000d380001527983 */ /* 0x000ee20000300a00 */
[C---:B------:R-:W-:Y:S03]  /*32d10*/  HMMA.1688.F32.TF32 R72, R204.reuse, R148, R72 ;  /* 0x00000094cc48723c */ /* 0x040fe60000081048 */
[----:B------:R1:W-:Y:S04]  /*32d20*/  STL.64 [R1+0x1960], R76 ;  /* 0x0019604c01007387 */ /* 0x0003e80000100a00 */
[----:B------:R1:W-:Y:S04]  /*32d30*/  STL.64 [R1+0x1968], R78 ;  /* 0x0019684e01007387 */ /* 0x0003e80000100a00 */
[----:B-1----:R-:W3:Y:S04]  /*32d40*/  LDL.LU.64 R76, [R1+0xd20] ;  /* 0x000d2000014c7983 */ /* 0x002ee80000300a00 */
[----:B------:R-:W3:Y:S08]  /*32d50*/  LDL.LU.64 R78, [R1+0xd28] ;  /* 0x000d2800014e7983 */ /* 0x000ef00000300a00 */
[----:B------:R1:W-:Y:S04]  /*32d60*/  STL.64 [R1+0x1940], R72 ;  /* 0x0019404801007387 */ /* 0x0003e80000100a00 */
[----:B------:R1:W-:Y:S04]  /*32d70*/  STL.64 [R1+0x1948], R74 ;  /* 0x0019484a01007387 */ /* 0x0003e80000100a00 */
[----:B-1----:R-:W3:Y:S04]  /*32d80*/  LDL.LU.64 R72, [R1+0xd00] ;  /* 0x000d000001487983 */ /* 0x002ee80000300a00 */
[----:B------:R-:W3:Y:S01]  /*32d90*/  LDL.LU.64 R74, [R1+0xd08] ;  /* 0x000d0800014a7983 */ /* 0x000ee20000300a00 */
[----:B----4-:R-:W-:-:S15]  /*32da0*/  HMMA.1688.F32.TF32 R68, R204, R144, R68 ;  /* 0x00000090cc44723c */ /* 0x010fde0000081044 */
[----:B------:R-:W-:-:S08]  /*32db0*/  NOP ;  /* 0x0000000000007918 */ /* 0x000fd00000000000 */
[----:B------:R1:W-:Y:S04]  /*32dc0*/  STL.64 [R1+0x1910], R68 ;  /* 0x0019104401007387 */ /* 0x0003e80000100a00 */
[----:B------:R4:W-:Y:S04]  /*32dd0*/  STL.64 [R1+0x1918], R70 ;  /* 0x0019184601007387 */ /* 0x0009e80000100a00 */
[----:B-1----:R-:W3:Y:S04]  /*32de0*/  LDL.LU.64 R68, [R1+0xce0] ;  /* 0x000ce00001447983 */ /* 0x002ee80000300a00 */
[----:B----4-:R-:W4:Y:S01]  /*32df0*/  LDL.LU.64 R70, [R1+0xce8] ;  /* 0x000ce80001467983 */ /* 0x010f220000300a00 */
[----:B--2---:R-:W-:-:S15]  /*32e00*/  HMMA.1688.F32.TF32 R60, R204, R140, R60 ;  /* 0x0000008ccc3c723c */ /* 0x004fde000008103c */
[----:B------:R-:W-:-:S08]  /*32e10*/  NOP ;  /* 0x0000000000007918 */ /* 0x000fd00000000000 */
[----:B------:R1:W-:Y:S04]  /*32e20*/  STL.64 [R1+0x18e0], R60 ;  /* 0x0018e03c01007387 */ /* 0x0003e80000100a00 */
[----:B------:R2:W-:Y:S04]  /*32e30*/  STL.64 [R1+0x18e8], R62 ;  /* 0x0018e83e01007387 */ /* 0x0005e80000100a00 */
[----:B-1----:R-:W4:Y:S04]  /*32e40*/  LDL.LU.64 R60, [R1+0xcd0] ;  /* 0x000cd000013c7983 */ /* 0x002f280000300a00 */
[----:B--2---:R-:W2:Y:S01]  /*32e50*/  LDL.LU.64 R62, [R1+0xcd8] ;  /* 0x000cd800013e7983 */ /* 0x004ea20000300a00 */
[----:B---3--:R-:W-:Y:S01]  /*32e60*/  HMMA.1688.F32.TF32 R64, R204, R136, R64 ;  /* 0x00000088cc40723c */ /* 0x008fe20000081040 */
[----:B------:R-:W-:-:S02]  /*32e70*/  IMAD.MOV.U32 R248, RZ, RZ, R43 ;  /* 0x000000fffff87224 */ /* 0x000fc400078e002b */
[----:B------:R-:W-:Y:S01]  /*32e80*/  LDS R204, [R3+UR11+0x4000] ;  /* 0x0040000b03cc7984 */ /* 0x000fe20008000800 */
[----:B------:R-:W-:Y:S02]  /*32e90*/  IMAD.MOV.U32 R249, RZ, RZ, R42 ;  /* 0x000000fffff97224 */ /* 0x000fe400078e002a */
[----:B------:R-:W-:Y:S01]  /*32ea0*/  IMAD.MOV.U32 R250, RZ, RZ, R39 ;  /* 0x000000fffffa7224 */ /* 0x000fe200078e0027 */
[----:B------:R-:W-:Y:S01]  /*32eb0*/  LDS R206, [R3+UR11+0x6000] ;  /* 0x0060000b03ce7984 */ /* 0x000fe20008000800 */
[----:B------:R-:W-:-:S03]  /*32ec0*/  IMAD.MOV.U32 R251, RZ, RZ, R38 ;  /* 0x000000fffffb7224 */ /* 0x000fc600078e0026 */
[----:B------:R-:W-:Y:S04]  /*32ed0*/  LDS R205, [R247+UR11+0x4000] ;  /* 0x0040000bf7cd7984 */ /* 0x000fe80008000800 */
[----:B------:R-:W1:Y:S01]  /*32ee0*/  LDS R207, [R247+UR11+0x6000] ;  /* 0x0060000bf7cf7984 */ /* 0x000e620008000800 */
[----:B------:R-:W-:Y:S07]  /*32ef0*/  HMMA.1688.F32.TF32 R56, R132, R200, R56 ;  /* 0x000000c88438723c */ /* 0x000fee0000081038 */
[----:B------:R3:W-:Y:S04]  /*32f00*/  STL.64 [R1+0x1890], R64 ;  /* 0x0018904001007387 */ /* 0x0007e80000100a00 */
[----:B------:R3:W-:Y:S04]  /*32f10*/  STL.64 [R1+0x1898], R66 ;  /* 0x0018984201007387 */ /* 0x0007e80000100a00 */
[----:B---3--:R-:W3:Y:S04]  /*32f20*/  LDL.LU.64 R64, [R1+0xcb0] ;  /* 0x000cb00001407983 */ /* 0x008ee80000300a00 */
[----:B------:R-:W3:Y:S05]  /*32f30*/  LDL.LU.64 R66, [R1+0xcb8] ;  /* 0x000cb80001427983 */ /* 0x000eea0000300a00 */
[----:B------:R-:W-:-:S02]  /*32f40*/  IMAD.MOV.U32 R5, RZ, RZ, R58 ;  /* 0x000000ffff057224 */ /* 0x000fc400078e003a */
[----:B------:R-:W-:Y:S02]  /*32f50*/  IMAD.MOV.U32 R4, RZ, RZ, R59 ;  /* 0x000000ffff047224 */ /* 0x000fe400078e003b */
[----:B------:R-:W-:Y:S02]  /*32f60*/  IMAD.MOV.U32 R29, RZ, RZ, R56 ;  /* 0x000000ffff1d7224 */ /* 0x000fe400078e0038 */
[----:B------:R-:W-:Y:S02]  /*32f70*/  IMAD.MOV.U32 R28, RZ, RZ, R57 ;  /* 0x000000ffff1c7224 */ /* 0x000fe400078e0039 */
[----:B------:R-:W3:Y:S04]  /*32f80*/  LDL.LU.64 R56, [R1+0xca0] ;  /* 0x000ca00001387983 */ /* 0x000ee80000300a00 */
[----:B------:R-:W3:Y:S04]  /*32f90*/  LDL.LU.64 R58, [R1+0xca8] ;  /* 0x000ca800013a7983 */ /* 0x000ee80000300a00 */
[----:B------:R-:W-:Y:S04]  /*32fa0*/  STL.64 [R1+0x4768], R6 ;  /* 0x0047680601007387 */ /* 0x000fe80000100a00 */
[----:B------:R1:W-:Y:S02]  /*32fb0*/  STL.64 [R1+0x4760], R4 ;  /* 0x0047600401007387 */ /* 0x0003e40000100a00 */
[C---:B-1----:R-:W-:Y:S02]  /*32fc0*/  HMMA.1688.F32.TF32 R4, R132.reuse, R196, R80 ;  /* 0x000000c48404723c */ /* 0x042fe40000081050 */
[----:B------:R-:W-:Y:S04]  /*32fd0*/  STL.64 [R1+0x4758], R202 ;  /* 0x004758ca01007387 */ /* 0x000fe80000100a00 */
[----:B------:R-:W-:-:S15]  /*32fe0*/  HMMA.1688.F32.TF32 R76, R132, R128, R76 ;  /* 0x00000080844c723c */ /* 0x000fde000008104c */
[----:B------:R-:W-:-:S02]  /*32ff0*/  NOP ;  /* 0x0000000000007918 */ /* 0x000fc40000000000 */
[----:B------:R-:W-:Y:S01]  /*33000*/  STL.64 [R1+0x1900], R4 ;  /* 0x0019000401007387 */ /* 0x000fe20000100a00 */
[C---:B------:R-:W-:Y:S03]  /*33010*/  HMMA.1688.F32.TF32 R72, R132.reuse, R124, R72 ;  /* 0x0000007c8448723c */ /* 0x040fe60000081048 */
[----:B------:R4:W-:Y:S04]  /*33020*/  STL.64 [R1+0x1908], R6 ;  /* 0x0019080601007387 */ /* 0x0009e80000100a00 */
[----:B------:R-:W-:Y:S04]  /*33030*/  STL.64 [R1+0x18d0], R76 ;  /* 0x0018d04c01007387 */ /* 0x000fe80000100a00 */
[----:B------:R-:W-:Y:S01]  /*33040*/  STL.64 [R1+0x18d8], R78 ;  /* 0x0018d84e01007387 */ /* 0x000fe20000100a00 */
[----:B----4-:R-:W-:-:S15]  /*33050*/  HMMA.1688.F32.TF32 R4, R132, R192, R68 ;  /* 0x000000c08404723c */ /* 0x010fde0000081044 */
[----:B------:R-:W-:-:S08]  /*33060*/  NOP ;  /* 0x0000000000007918 */ /* 0x000fd00000000000 */
[----:B------:R1:W-:Y:S01]  /*33070*/  STL.64 [R1+0x1880], R4 ;  /* 0x0018800401007387 */ /* 0x0003e20000100a00 */
[----:B------:R-:W-:-:S03]  /*33080*/  IMAD.MOV.U32 R252, RZ, RZ, R7 ;  /* 0x000000fffffc7224 */ /* 0x000fc600078e0007 */
[----:B------:R-:W-:Y:S04]  /*33090*/  STL.64 [R1+0x18b0], R72 ;  /* 0x0018b04801007387 */ /* 0x000fe80000100a00 */
[----:B------:R-:W-:Y:S04]  /*330a0*/  STL.64 [R1+0x18b8], R74 ;  /* 0x0018b84a01007387 */ /* 0x000fe80000100a00 */
[----:B------:R4:W-:Y:S04]  /*330b0*/  STL [R1+0x1888], R6 ;  /* 0x0018880601007387 */ /* 0x0009e80000100800 */
[----:B-1----:R-:W3:Y:S04]  /*330c0*/  LDL.LU.64 R4, [R1+0xc90] ;  /* 0x000c900001047983 */ /* 0x002ee80000300a00 */
[----:B----4-:R-:W4:Y:S01]  /*330d0*/  LDL.LU.64 R6, [R1+0xc98] ;  /* 0x000c980001067983 */ /* 0x010f220000300a00 */
[----:B--2---:R-:W-:Y:S03]  /*330e0*/  HMMA.1688.F32.TF32 R60, R132, R188, R60 ;  /* 0x000000bc843c723c */ /* 0x004fe6000008103c */
[----:B------:R1:W-:-:S15]  /*330f0*/  STL [R1+0x44d8], R252 ;  /* 0x0044d8fc01007387 */ /* 0x0003de0000100800 */
[----:B------:R-:W-:-:S06]  /*33100*/  NOP ;  /* 0x0000000000007918 */ /* 0x000fcc0000000000 */
[----:B------:R-:W-:Y:S02]  /*33110*/  IMAD.MOV.U32 R193, RZ, RZ, R60 ;  /* 0x000000ffffc17224 */ /* 0x000fe400078e003c */
[----:B------:R-:W-:Y:S02]  /*33120*/  IMAD.MOV.U32 R192, RZ, RZ, R61 ;  /* 0x000000ffffc07224 */ /* 0x000fe400078e003d */
[----:B------:R-:W-:Y:S01]  /*33130*/  IMAD.MOV.U32 R189, RZ, RZ, R62 ;  /* 0x000000ffffbd7224 */ /* 0x000fe200078e003e */
[----:B------:R-:W2:Y:S01]  /*33140*/  LDL.LU.64 R60, [R1+0xc80] ;  /* 0x000c8000013c7983 */ /* 0x000ea20000300a00 */
[----:B------:R-:W-:-:S03]  /*33150*/  IMAD.MOV.U32 R188, RZ, RZ, R63 ;  /* 0x000000ffffbc7224 */ /* 0x000fc600078e003f */
[----:B------:R-:W2:Y:S04]  /*33160*/  LDL.LU.64 R62, [R1+0xc88] ;  /* 0x000c8800013e7983 */ /* 0x000ea80000300a00 */
[----:B------:R-:W-:Y:S04]  /*33170*/  STL [R1+0x44e8], R188 ;  /* 0x0044e8bc01007387 */ /* 0x000fe80000100800 */
[----:B------:R-:W-:Y:S04]  /*33180*/  STL [R1+0x44e4], R189 ;  /* 0x0044e4bd01007387 */ /* 0x000fe80000100800 */
[----:B------:R1:W-:Y:S04]  /*33190*/  STL [R1+0x44e0], R192 ;  /* 0x0044e0c001007387 */ /* 0x0003e80000100800 */
[----:B------:R1:W-:Y:S01]  /*331a0*/  STL [R1+0x44dc], R193 ;  /* 0x0044dcc101007387 */ /* 0x0003e20000100800 */
[C---:B---3--:R-:W-:Y:S06]  /*331b0*/  HMMA.1688.F32.TF32 R64, R132.reuse, R184, R64 ;  /* 0x000000b88440723c */ /* 0x048fec0000081040 */
[----:B------:R-:W-:-:S15]  /*331c0*/  HMMA.1688.F32.TF32 R56, R132, R180, R56 ;  /* 0x000000b48438723c */ /* 0x000fde0000081038 */
[----:B------:R-:W-:-:S03]  /*331d0*/  NOP ;  /* 0x0000000000007918 */ /* 0x000fc60000000000 */
[----:B------:R-:W-:Y:S02]  /*331e0*/  IMAD.MOV.U32 R184, RZ, RZ, R67 ;  /* 0x000000ffffb87224 */ /* 0x000fe400078e0043 */
[----:B------:R-:W-:Y:S02]  /*331f0*/  IMAD.MOV.U32 R185, RZ, RZ, R66 ;  /* 0x000000ffffb97224 */ /* 0x000fe400078e0042 */
[----:B-1----:R-:W-:Y:S01]  /*33200*/  IMAD.MOV.U32 R252, RZ, RZ, R65 ;  /* 0x000000fffffc7224 */ /* 0x002fe200078e0041 */
[----:B------:R1:W-:Y:S04]  /*33210*/  STL [R1+0x1840], R64 ;  /* 0x0018404001007387 */ /* 0x0003e80000100800 */
[----:B------:R-:W-:Y:S04]  /*33220*/  STL [R1+0x44f4], R184 ;  /* 0x0044f4b801007387 */ /* 0x000fe80000100800 */
[----:B------:R-:W-:Y:S04]  /*33230*/  STL [R1+0x44f0], R185 ;  /* 0x0044f0b901007387 */ /* 0x000fe80000100800 */
[----:B------:R3:W-:Y:S01]  /*33240*/  STL [R1+0x44ec], R252 ;  /* 0x0044ecfc01007387 */ /* 0x0007e20000100800 */
[----:B------:R-:W-:-:S02]  /*33250*/  IMAD.MOV.U32 R192, RZ, RZ, R56 ;  /* 0x000000ffffc07224 */ /* 0x000fc400078e0038 */
[----:B------:R-:W-:Y:S02]  /*33260*/  IMAD.MOV.U32 R193, RZ, RZ, R57 ;  /* 0x000000ffffc17224 */ /* 0x000fe400078e0039 */
[----:B------:R-:W-:Y:S01]  /*33270*/  IMAD.MOV.U32 R181, RZ, RZ, R58 ;  /* 0x000000ffffb57224 */ /* 0x000fe200078e003a */
[----:B------:R-:W3:Y:S01]  /*33280*/  LDL.LU.64 R56, [R1+0xc70] ;  /* 0x000c700001387983 */ /* 0x000ee20000300a00 */
[----:B------:R-:W-:-:S03]  /*33290*/  IMAD.MOV.U32 R180, RZ, RZ, R59 ;  /* 0x000000ffffb47224 */ /* 0x000fc600078e003b */
[----:B------:R-:W3:Y:S04]  /*332a0*/  LDL.LU.64 R58, [R1+0xc78] ;  /* 0x000c7800013a7983 */ /* 0x000ee80000300a00 */
[----:B------:R-:W-:Y:S04]  /*332b0*/  STL [R1+0x4504], R180 ;  /* 0x004504b401007387 */ /* 0x000fe80000100800 */
[----:B------:R-:W-:Y:S04]  /*332c0*/  STL [R1+0x4500], R181 ;  /* 0x004500b501007387 */ /* 0x000fe80000100800 */
[----:B------:R-:W-:Y:S04]  /*332d0*/  STL [R1+0x44fc], R193 ;  /* 0x0044fcc101007387 */ /* 0x000fe80000100800 */
[----:B------:R3:W-:Y:S01]  /*332e0*/  STL [R1+0x44f8], R192 ;  /* 0x0044f8c001007387 */ /* 0x0007e20000100800 */
[----:B----4-:R-:W-:-:S15]  /*332f0*/  HMMA.1688.F32.TF32 R4, R132, R176, R4 ;  /* 0x000000b08404723c */ /* 0x010fde0000081004 */
[----:B------:R-:W-:-:S09]  /*33300*/  NOP ;  /* 0x0000000000007918 */ /* 0x000fd20000000000 */
[----:B------:R-:W-:Y:S02]  /*33310*/  IMAD.MOV.U32 R176, RZ, RZ, R7 ;  /* 0x000000ffffb07224 */ /* 0x000fe400078e0007 */
[----:B------:R-:W-:Y:S02]  /*33320*/  IMAD.MOV.U32 R177, RZ, RZ, R6 ;  /* 0x000000ffffb17224 */ /* 0x000fe400078e0006 */
[----:B------:R-:W-:Y:S02]  /*33330*/  IMAD.MOV.U32 R188, RZ, RZ, R4 ;  /* 0x000000ffffbc7224 */ /* 0x000fe400078e0004 */
[----:B------:R-:W-:Y:S02]  /*33340*/  IMAD.MOV.U32 R189, RZ, RZ, R5 ;  /* 0x000000ffffbd7224 */ /* 0x000fe400078e0005 */
[----:B------:R-:W4:Y:S04]  /*33350*/  LDL.LU.64 R4, [R1+0xc60] ;  /* 0x000c600001047983 */ /* 0x000f280000300a00 */
[----:B------:R-:W4:Y:S04]  /*33360*/  LDL.LU.64 R6, [R1+0xc68] ;  /* 0x000c680001067983 */ /* 0x000f280000300a00 */
[----:B------:R-:W-:Y:S04]  /*33370*/  STL [R1+0x4514], R176 ;  /* 0x004514b001007387 */ /* 0x000fe80000100800 */
[----:B------:R-:W-:Y:S04]  /*33380*/  STL [R1+0x4510], R177 ;  /* 0x004510b101007387 */ /* 0x000fe80000100800 */
[----:B------:R-:W-:Y:S04]  /*33390*/  STL [R1+0x450c], R189 ;  /* 0x00450cbd01007387 */ /* 0x000fe80000100800 */
[----:B------:R4:W-:Y:S04]  /*333a0*/  STL [R1+0x4508], R188 ;  /* 0x004508bc01007387 */ /* 0x0009e80000100800 */
[----:B------:R-:W4:Y:S04]  /*333b0*/  LDL.LU.64 R76, [R1+0xc50] ;  /* 0x000c5000014c7983 */ /* 0x000f280000300a00 */
[----:B------:R-:W4:Y:S01]  /*333c0*/  LDL.LU.64 R78, [R1+0xc58] ;  /* 0x000c5800014e7983 */ /* 0x000f220000300a00 */
[----:B--2---:R-:W-:Y:S03]  /*333d0*/  HMMA.1688.F32.TF32 R60, R132, R172, R60 ;  /* 0x000000ac843c723c */ /* 0x004fe6000008103c */
[----:B------:R-:W2:Y:S04]  /*333e0*/  LDL.LU.64 R72, [R1+0xc40] ;  /* 0x000c400001487983 */ /* 0x000ea80000300a00 */
[----:B------:R-:W2:-:S15]  /*333f0*/  LDL.LU.64 R74, [R1+0xc48] ;  /* 0x000c4800014a7983 */ /* 0x000e9e0000300a00 */
[----:B------:R-:W-:-:S02]  /*33400*/  NOP ;  /* 0x0000000000007918 */ /* 0x000fc40000000000 */
[----:B------:R-:W-:Y:S02]  /*33410*/  IMAD.MOV.U32 R128, RZ, RZ, R63 ;  /* 0x000000ffff807224 */ /* 0x000fe400078e003f */
[----:B------:R-:W-:Y:S02]  /*33420*/  IMAD.MOV.U32 R129, RZ, RZ, R62 ;  /* 0x000000ffff817224 */ /* 0x000fe400078e003e */
[----:B------:R-:W-:Y:S02]  /*33430*/  IMAD.MOV.U32 R172, RZ, RZ, R61 ;  /* 0x000000ffffac7224 */ /* 0x000fe400078e003d */
[----:B------:R-:W-:Y:S01]  /*33440*/  IMAD.MOV.U32 R173, RZ, RZ, R60 ;  /* 0x000000ffffad7224 */ /* 0x000fe200078e003c */
[----:B------:R-:W-:Y:S04]  /*33450*/  STL [R1+0x4524], R128 ;  /* 0x0045248001007387 */ /* 0x000fe80000100800 */
[----:B------:R2:W-:Y:S04]  /*33460*/  STL [R1+0x4520], R129 ;  /* 0x0045208101007387 */ /* 0x0005e80000100800 */
[----:B------:R2:W-:Y:S04]  /*33470*/  STL [R1+0x451c], R172 ;  /* 0x00451cac01007387 */ /* 0x0005e80000100800 */
[----:B------:R2:W-:Y:S04]  /*33480*/  STL [R1+0x4518], R173 ;  /* 0x004518ad01007387 */ /* 0x0005e80000100800 */
[----:B------:R-:W2:Y:S04]  /*33490*/  LDL.LU.64 R68, [R1+0xc30] ;  /* 0x000c300001447983 */ /* 0x000ea80000300a00 */
[----:B------:R-:W2:Y:S04]  /*334a0*/  LDL.LU.64 R70, [R1+0xc38] ;  /* 0x000c380001467983 */ /* 0x000ea80000300a00 */
[----:B-1----:R-:W2:Y:S04]  /*334b0*/  LDL.LU.64 R64, [R1+0xc20] ;  /* 0x000c200001407983 */ /* 0x002ea80000300a00 */
[----:B------:R-:W2:Y:S04]  /*334c0*/  LDL.LU.64 R66, [R1+0xc28] ;  /* 0x000c280001427983 */ /* 0x000ea80000300a00 */
[----:B------:R-:W2:Y:S04]  /*334d0*/  LDL.LU.64 R60, [R1+0xc10] ;  /* 0x000c1000013c7983 */ /* 0x000ea80000300a00 */
[----:B------:R-:W2:Y:S01]  /*334e0*/  LDL.LU.64 R62, [R1+0xc18] ;  /* 0x000c1800013e7983 */ /* 0x000ea20000300a00 */
[----:B---3--:R-:W-:-:S15]  /*334f0*/  HMMA.1688.F32.TF32 R56, R132, R168, R56 ;  /* 0x000000a88438723c */ /* 0x008fde0000081038 */
[----:B------:R-:W-:-:S09]  /*33500*/  NOP ;  /* 0x0000000000007918 */ /* 0x000fd20000000000 */
[----:B------:R-:W-:Y:S02]  /*33510*/  IMAD.MOV.U32 R169, RZ, RZ, R58 ;  /* 0x000000ffffa97224 */ /* 0x000fe400078e003a */
[----:B------:R-:W-:Y:S02]  /*33520*/  IMAD.MOV.U32 R252, RZ, RZ, R57 ;  /* 0x000000fffffc7224 */ /* 0x000fe400078e0039 */
[----:B------:R-:W-:Y:S01]  /*33530*/  IMAD.MOV.U32 R185, RZ, RZ, R56 ;  /* 0x000000ffffb97224 */ /* 0x000fe200078e0038 */
[----:B------:R1:W-:Y:S01]  /*33540*/  STL [R1+0x4530], R169 ;  /* 0x004530a901007387 */ /* 0x0003e20000100800 */
[----:B------:R-:W-:-:S03]  /*33550*/  IMAD.MOV.U32 R168, RZ, RZ, R59 ;  /* 0x000000ffffa87224 */ /* 0x000fc600078e003b */
[----:B------:R3:W-:Y:S04]  /*33560*/  STL [R1+0x452c], R252 ;  /* 0x00452cfc01007387 */ /* 0x0007e80000100800 */
[----:B------:R3:W-:Y:S04]  /*33570*/  STL [R1+0x4528], R185 ;  /* 0x004528b901007387 */ /* 0x0007e80000100800 */
[----:B------:R-:W3:Y:S04]  /*33580*/  LDL.LU.64 R56, [R1+0xbf0] ;  /* 0x000bf00001387983 */ /* 0x000ee80000300a00 */
[----:B------:R-:W3:Y:S01]  /*33590*/  LDL.LU.64 R58, [R1+0xbf8] ;  /* 0x000bf800013a7983 */ /* 0x000ee20000300a00 */
[C---:B----4-:R-:W-:Y:S06]  /*335a0*/  HMMA.1688.F32.TF32 R4, R132.reuse, R164, R4 ;  /* 0x000000a48404723c */ /* 0x050fec0000081004 */
[----:B------:R-:W-:-:S15]  /*335b0*/  HMMA.1688.F32.TF32 R76, R132, R160, R76 ;  /* 0x000000a0844c723c */ /* 0x000fde000008104c */
[----:B------:R-:W-:-:S03]  /*335c0*/  NOP ;  /* 0x0000000000007918 */ /* 0x000fc60000000000 */
[----:B------:R-:W-:Y:S02]  /*335d0*/  IMAD.MOV.U32 R192, RZ, RZ, R4 ;  /* 0x000000ffffc07224 */ /* 0x000fe400078e0004 */
[----:B------:R-:W-:Y:S02]  /*335e0*/  IMAD.MOV.U32 R184, RZ, RZ, R5 ;  /* 0x000000ffffb87224 */ /* 0x000fe400078e0005 */
[----:B------:R-:W-:Y:S01]  /*335f0*/  IMAD.MOV.U32 R165, RZ, RZ, R6 ;  /* 0x000000ffffa57224 */ /* 0x000fe200078e0006 */
[----:B------:R-:W4:Y:S01]  /*33600*/  LDL.LU.64 R4, [R1+0xbe0] ;  /* 0x000be00001047983 */ /* 0x000f220000300a00 */
[----:B------:R-:W-:-:S03]  /*33610*/  IMAD.MOV.U32 R164, RZ, RZ, R7 ;  /* 0x000000ffffa47224 */ /* 0x000fc600078e0007 */
[----:B------:R-:W4:Y:S04]  /*33620*/  LDL.LU.64 R6, [R1+0xbe8] ;  /* 0x000be80001067983 */ /* 0x000f280000300a00 */
[----:B------:R-:W4:Y:S04]  /*33630*/  LDL.LU R80, [R1+0xb00] ;  /* 0x000b000001507983 */ /* 0x000f280000300800 */
[----:B------:R-:W4:Y:S04]  /*33640*/  LDL.LU R81, [R1+0xb04] ;  /* 0x000b040001517983 */ /* 0x000f280000300800 */
[----:B------:R-:W4:Y:S01]  /*33650*/  LDL.LU R82, [R1+0xb08] ;  /* 0x000b080001527983 */ /* 0x000f220000300800 */
[----:B------:R-:W-:-:S03]  /*33660*/  IMAD.MOV.U32 R181, RZ, RZ, R76 ;  /* 0x000000ffffb57224 */ /* 0x000fc600078e004c */
[----:B------:R-:W4:Y:S01]  /*33670*/  LDL.LU R83, [R1+0xb0c] ;  /* 0x000b0c0001537983 */ /* 0x000f220000300800 */
[----:B------:R-:W-:Y:S02]  /*33680*/  IMAD.MOV.U32 R193, RZ, RZ, R77 ;  /* 0x000000ffffc17224 */ /* 0x000fe400078e004d */
[----:B------:R-:W-:Y:S01]  /*33690*/  IMAD.MOV.U32 R161, RZ, RZ, R78 ;  /* 0x000000ffffa17224 */ /* 0x000fe200078e004e */
[----:B------:R-:W4:Y:S01]  /*336a0*/  LDL.LU R76, [R1+0xa40] ;  /* 0x000a4000014c7983 */ /* 0x000f220000300800 */
[----:B------:R-:W-:-:S03]  /*336b0*/  IMAD.MOV.U32 R160, RZ, RZ, R79 ;  /* 0x000000ffffa07224 */ /* 0x000fc600078e004f */
[----:B------:R-:W4:Y:S04]  /*336c0*/  LDL.LU R77, [R1+0xa44] ;  /* 0x000a4400014d7983 */ /* 0x000f280000300800 */
[----:B------:R-:W4:Y:S04]  /*336d0*/  LDL.LU R78, [R1+0xa48] ;  /* 0x000a4800014e7983 */ /* 0x000f280000300800 */
[----:B------:R-:W4:Y:S04]  /*336e0*/  LDL.LU R79, [R1+0xa4c] ;  /* 0x000a4c00014f7983 */ /* 0x000f280000300800 */
[----:B------:R-:W4:Y:S04]  /*336f0*/  LDL.LU R43, [R1+0x48c4] ;  /* 0x0048c400012b7983 */ /* 0x000f280000300800 */
[----:B------:R-:W4:Y:S04]  /*33700*/  LDL.LU R42, [R1+0x48c0] ;  /* 0x0048c000012a7983 */ /* 0x000f280000300800 */
[----:B------:R-:W4:Y:S04]  /*33710*/  LDL.LU R39, [R1+0x48bc] ;  /* 0x0048bc0001277983 */ /* 0x000f280000300800 */
[----:B------:R-:W4:Y:S01]  /*33720*/  LDL.LU R38, [R1+0x48b8] ;  /* 0x0048b80001267983 */ /* 0x000f220000300800 */
[C---:B--2---:R-:W-:Y:S06]  /*33730*/  HMMA.1688.F32.TF32 R72, R132.reuse, R156, R72 ;  /* 0x0000009c8448723c */ /* 0x044fec0000081048 */
[C---:B------:R-:W-:Y:S06]  /*33740*/  HMMA.1688.F32.TF32 R68, R132.reuse, R152, R68 ;  /* 0x000000988444723c */ /* 0x040fec0000081044 */
[C---:B------:R-:W-:Y:S06]  /*33750*/  HMMA.1688.F32.TF32 R64, R132.reuse, R148, R64 ;  /* 0x000000948440723c */ /* 0x040fec0000081040 */
[----:B------:R-:W-:Y:S06]  /*33760*/  HMMA.1688.F32.TF32 R60, R132, R144, R60 ;  /* 0x00000090843c723c */ /* 0x000fec000008103c */
[----:B------:R-:W-:-:S02]  /*33770*/  IMAD.MOV.U32 R53, RZ, RZ, R72 ;  /* 0x000000ffff357224 */ /* 0x000fc400078e0048 */
[----:B------:R-:W-:Y:S01]  /*33780*/  IMAD.MOV.U32 R52, RZ, RZ, R73 ;  /* 0x000000ffff347224 */ /* 0x000fe200078e0049 */
[----:B------:R-:W2:Y:S01]  /*33790*/  LDL.LU R72, [R1+0x9d0] ;  /* 0x0009d00001487983 */ /* 0x000ea20000300800 */
[----:B------:R-:W-:Y:S02]  /*337a0*/  IMAD.MOV.U32 R49, RZ, RZ, R74 ;  /* 0x000000ffff317224 */ /* 0x000fe400078e004a */
[----:B------:R-:W-:Y:S01]  /*337b0*/  IMAD.MOV.U32 R48, RZ, RZ, R75 ;  /* 0x000000ffff307224 */ /* 0x000fe200078e004b */
[----:B------:R-:W2:Y:S01]  /*337c0*/  LDL.LU R73, [R1+0x9d4] ;  /* 0x0009d40001497983 */ /* 0x000ea20000300800 */
[----:B------:R-:W-:-:S03]  /*337d0*/  IMAD.MOV.U32 R157, RZ, RZ, R68 ;  /* 0x000000ffff9d7224 */ /* 0x000fc600078e0044 */
[----:B------:R-:W2:Y:S01]  /*337e0*/  LDL.LU R74, [R1+0x9d8] ;  /* 0x0009d800014a7983 */ /* 0x000ea20000300800 */
[----:B------:R-:W-:-:S03]  /*337f0*/  IMAD.MOV.U32 R156, RZ, RZ, R69 ;  /* 0x000000ffff9c7224 */ /* 0x000fc600078e0045 */
[----:B------:R-:W2:Y:S01]  /*33800*/  LDL.LU R75, [R1+0x9dc] ;  /* 0x0009dc00014b7983 */ /* 0x000ea20000300800 */
[----:B------:R-:W-:-:S03]  /*33810*/  IMAD.MOV.U32 R153, RZ, RZ, R70 ;  /* 0x000000ffff997224 */ /* 0x000fc600078e0046 */
        /* <DEDUP_REMOVED lines=8> */
[----:B------:R-:W-:Y:S02]  /*338a0*/  IMAD.MOV.U32 R148, RZ, RZ, R67 ;  /* 0x000000ffff947224 */ /* 0x000fe400078e0043 */
[----:B------:R-:W-:Y:S02]  /*338b0*/  IMAD.MOV.U32 R177, RZ, RZ, R60 ;  /* 0x000000ffffb17224 */ /* 0x000fe400078e003c */
[----:B------:R-:W-:Y:S02]  /*338c0*/  IMAD.MOV.U32 R189, RZ, RZ, R61 ;  /* 0x000000ffffbd7224 */ /* 0x000fe400078e003d */
[----:B------:R-:W-:Y:S02]  /*338d0*/  IMAD.MOV.U32 R60, RZ, RZ, R46 ;  /* 0x000000ffff3c7224 */ /* 0x000fe400078e002e */
[----:B------:R-:W-:Y:S02]  /*338e0*/  IMAD.MOV.U32 R145, RZ, RZ, R62 ;  /* 0x000000ffff917224 */ /* 0x000fe400078e003e */
[----:B------:R-:W-:-:S02]  /*338f0*/  IMAD.MOV.U32 R61, RZ, RZ, R47 ;  /* 0x000000ffff3d7224 */ /* 0x000fc400078e002f */
[----:B------:R-:W-:Y:S02]  /*33900*/  IMAD.MOV.U32 R144, RZ, RZ, R63 ;  /* 0x000000ffff907224 */ /* 0x000fe400078e003f */
[----:B------:R-:W-:Y:S02]  /*33910*/  IMAD.MOV.U32 R62, RZ, RZ, R54 ;  /* 0x000000ffff3e7224 */ /* 0x000fe400078e0036 */
[----:B------:R-:W-:Y:S01]  /*33920*/  IMAD.MOV.U32 R63, RZ, RZ, R55 ;  /* 0x000000ffff3f7224 */ /* 0x000fe200078e0037 */
[----:B---3--:R-:W-:-:S15]  /*33930*/  HMMA.1688.F32.TF32 R56, R132, R140, R56 ;  /* 0x0000008c8438723c */ /* 0x008fde0000081038 */
[----:B------:R-:W-:-:S09]  /*33940*/  NOP ;  /* 0x0000000000007918 */ /* 0x000fd20000000000 */
[----:B------:R-:W-:Y:S02]  /*33950*/  IMAD.MOV.U32 R45, RZ, RZ, R56 ;  /* 0x000000ffff2d7224 */ /* 0x000fe400078e0038 */
[----:B------:R-:W-:Y:S02]  /*33960*/  IMAD.MOV.U32 R44, RZ, RZ, R57 ;  /* 0x000000ffff2c7224 */ /* 0x000fe400078e0039 */
[----:B------:R-:W-:Y:S02]  /*33970*/  IMAD.MOV.U32 R56, RZ, RZ, R50 ;  /* 0x000000ffff387224 */ /* 0x000fe400078e0032 */
[----:B------:R-:W-:Y:S02]  /*33980*/  IMAD.MOV.U32 R57, RZ, RZ, R51 ;  /* 0x000000ffff397224 */ /* 0x000fe400078e0033 */
[----:B----4-:R-:W-:Y:S02]  /*33990*/  IMAD.MOV.U32 R67, RZ, RZ, R43 ;  /* 0x000000ffff437224 */ /* 0x010fe400078e002b */
[----:B------:R-:W-:-:S02]  /*339a0*/  IMAD.MOV.U32 R66, RZ, RZ, R42 ;  /* 0x000000ffff427224 */ /* 0x000fc400078e002a */
[----:B------:R-:W-:Y:S02]  /*339b0*/  IMAD.MOV.U32 R65, RZ, RZ, R39 ;  /* 0x000000ffff417224 */ /* 0x000fe400078e0027 */
[----:B------:R-:W-:Y:S02]  /*339c0*/  IMAD.MOV.U32 R64, RZ, RZ, R38 ;  /* 0x000000ffff407224 */ /* 0x000fe400078e0026 */
[----:B------:R-:W3:Y:S04]  /*339d0*/  LDL.LU R38, [R1+0x48b4] ;  /* 0x0048b40001267983 */ /* 0x000ee80000300800 */
[----:B------:R-:W3:Y:S04]  /*339e0*/  LDL.LU R39, [R1+0x48b0] ;  /* 0x0048b00001277983 */ /* 0x000ee80000300800 */
[----:B------:R-:W4:Y:S04]  /*339f0*/  LDL.LU R42, [R1+0x48ac] ;  /* 0x0048ac00012a7983 */ /* 0x000f280000300800 */
[----:B------:R-:W4:Y:S04]  /*33a00*/  LDL.LU R43, [R1+0x48a8] ;  /* 0x0048a800012b7983 */ /* 0x000f280000300800 */
[----:B------:R-:W2:Y:S04]  /*33a10*/  LDL.LU R46, [R1+0x48a4] ;  /* 0x0048a400012e7983 */ /* 0x000ea80000300800 */
[----:B------:R-:W2:Y:S04]  /*33a20*/  LDL.LU R47, [R1+0x48a0] ;  /* 0x0048a000012f7983 */ /* 0x000ea80000300800 */
[----:B------:R-:W3:Y:S04]  /*33a30*/  LDL.LU R54, [R1+0x489c] ;  /* 0x00489c0001367983 */ /* 0x000ee80000300800 */
[----:B------:R-:W3:Y:S04]  /*33a40*/  LDL.LU R55, [R1+0x4898] ;  /* 0x0048980001377983 */ /* 0x000ee80000300800 */
[----:B------:R-:W4:Y:S04]  /*33a50*/  LDL.LU R50, [R1+0x4894] ;  /* 0x0048940001327983 */ /* 0x000f280000300800 */
[----:B------:R-:W4:Y:S01]  /*33a60*/  LDL.LU R51, [R1+0x4890] ;  /* 0x0048900001337983 */ /* 0x000f220000300800 */
[----:B------:R-:W-:Y:S01]  /*33a70*/  HMMA.1688.F32.TF32 R4, R132, R136, R4 ;  /* 0x000000888404723c */ /* 0x000fe20000081004 */
[----:B------:R-:W-:-:S02]  /*33a80*/  IMAD.MOV.U32 R159, RZ, RZ, R20 ;  /* 0x000000ffff9f7224 */ /* 0x000fc400078e0014 */
[----:B------:R-:W-:Y:S01]  /*33a90*/  IMAD.MOV.U32 R158, RZ, RZ, R21 ;  /* 0x000000ffff9e7224 */ /* 0x000fe200078e0015 */
[----:B------:R-:W-:Y:S01]  /*33aa0*/  LDS R132, [R3+UR11+0x4080] ;  /* 0x0040800b03847984 */ /* 0x000fe20008000800 */
[----:B------:R-:W-:Y:S02]  /*33ab0*/  IMAD.MOV.U32 R33, RZ, RZ, R58 ;  /* 0x000000ffff217224 */ /* 0x000fe400078e003a */
[----:B------:R-:W-:Y:S01]  /*33ac0*/  IMAD.MOV.U32 R32, RZ, RZ, R59 ;  /* 0x000000ffff207224 */ /* 0x000fe200078e003b */
[----:B------:R-:W-:Y:S01]  /*33ad0*/  LDS R134, [R3+UR11+0x6080] ;  /* 0x0060800b03867984 */ /* 0x000fe20008000800 */
[----:B------:R-:W-:Y:S02]  /*33ae0*/  IMAD.MOV.U32 R175, RZ, RZ, R12 ;  /* 0x000000ffffaf7224 */ /* 0x000fe400078e000c */
[----:B------:R-:W-:Y:S01]  /*33af0*/  IMAD.MOV.U32 R174, RZ, RZ, R13 ;  /* 0x000000ffffae7224 */ /* 0x000fe200078e000d */
[----:B------:R-:W-:Y:S01]  /*33b00*/  LDS R133, [R247+UR11+0x4080] ;  /* 0x0040800bf7857984 */ /* 0x000fe20008000800 */
[----:B------:R-:W-:-:S02]  /*33b10*/  IMAD.MOV.U32 R84, RZ, RZ, R127 ;  /* 0x000000ffff547224 */ /* 0x000fc400078e007f */
[----:B------:R-:W-:Y:S01]  /*33b20*/  IMAD.MOV.U32 R85, RZ, RZ, R126 ;  /* 0x000000ffff557224 */ /* 0x000fe200078e007e */
[----:B------:R-:W2:Y:S08]  /*33b30*/  LDS R135, [R247+UR11+0x6080] ;  /* 0x0060800bf7877984 */ /* 0x000eb00008000800 */
[----:B------:R-:W-:Y:S02]  /*33b40*/  IMAD.MOV.U32 R141, RZ, RZ, R4 ;  /* 0x000000ffff8d7224 */ /* 0x000fe400078e0004 */
[----:B------:R-:W-:-:S02]  /*33b50*/  IMAD.MOV.U32 R140, RZ, RZ, R5 ;  /* 0x000000ffff8c7224 */ /* 0x000fc400078e0005 */
        /* <DEDUP_REMOVED lines=28> */
[----:B----4-:R-:W-:-:S15]  /*33d20*/  HMMA.1688.F32.TF32 R4, R204, R50, R76 ;  /* 0x00000032cc04723c */ /* 0x010fde000008104c */
[----:B------:R-:W-:-:S09]  /*33d30*/  NOP ;  /* 0x0000000000007918 */ /* 0x000fd20000000000 */
[----:B-1----:R-:W-:Y:S02]  /*33d40*/  IMAD.MOV.U32 R169, RZ, RZ, R4 ;  /* 0x000000ffffa97224 */ /* 0x002fe400078e0004 */
[----:B------:R-:W-:Y:S02]  /*33d50*/  IMAD.MOV.U32 R252, RZ, RZ, R5 ;  /* 0x000000fffffc7224 */ /* 0x000fe400078e0005 */
[----:B------:R-:W-:Y:S02]  /*33d60*/  IMAD.MOV.U32 R185, RZ, RZ, R6 ;  /* 0x000000ffffb97224 */ /* 0x000fe400078e0006 */
[----:B------:R-:W-:Y:S02]  /*33d70*/  IMAD.MOV.U32 R128, RZ, RZ, R7 ;  /* 0x000000ffff807224 */ /* 0x000fe400078e0007 */
[----:B--2---:R-:W-:-:S15]  /*33d80*/  HMMA.1688.F32.TF32 R4, R204, R46, R72 ;  /* 0x0000002ecc04723c */ /* 0x004fde0000081048 */
[----:B------:R-:W-:-:S09]  /*33d90*/  NOP ;  /* 0x0000000000007918 */ /* 0x000fd20000000000 */
[----:B------:R-:W-:Y:S02]  /*33da0*/  IMAD.MOV.U32 R25, RZ, RZ, R4 ;  /* 0x000000ffff197224 */ /* 0x000fe400078e0004 */
[----:B------:R-:W-:Y:S02]  /*33db0*/  IMAD.MOV.U32 R24, RZ, RZ, R5 ;  /* 0x000000ffff187224 */ /* 0x000fe400078e0005 */
[----:B------:R-:W-:Y:S02]  /*33dc0*/  IMAD.MOV.U32 R21, RZ, RZ, R6 ;  /* 0x000000ffff157224 */ /* 0x000fe400078e0006 */
[----:B------:R-:W-:Y:S02]  /*33dd0*/  IMAD.MOV.U32 R20, RZ, RZ, R7 ;  /* 0x000000ffff147224 */ /* 0x000fe400078e0007 */
        /* <DEDUP_REMOVED lines=8> */
[----:B------:R-:W-:-:S12]  /*33e60*/  HMMA.1688.F32.TF32 R60, R204, R30, R56 ;  /* 0x0000001ecc3c723c */ /* 0x000fd80000081038 */
[----:B------:R-:W-:Y:S02]  /*33e70*/  IMAD.MOV.U32 R13, RZ, RZ, R4 ;  /* 0x000000ffff0d7224 */ /* 0x000fe400078e0004 */
[----:B------:R-:W-:Y:S02]  /*33e80*/  IMAD.MOV.U32 R12, RZ, RZ, R5 ;  /* 0x000000ffff0c7224 */ /* 0x000fe400078e0005 */
[----:B------:R-:W-:Y:S02]  /*33e90*/  IMAD.MOV.U32 R9, RZ, RZ, R6 ;  /* 0x000000ffff097224 */ /* 0x000fe400078e0006 */
[----:B------:R-:W-:Y:S02]  /*33ea0*/  IMAD.MOV.U32 R8, RZ, RZ, R7 ;  /* 0x000000ffff087224 */ /* 0x000fe400078e0007 */
[----:B------:R-:W-:Y:S01]  /*33eb0*/  HMMA.1688.F32.TF32 R4, R204, R26, R248 ;  /* 0x0000001acc04723c */ /* 0x000fe200000810f8 */
[----:B------:R1:W-:Y:S04]  /*33ec0*/  STL.64 [R1+0x19b0], R64 ;  /* 0x0019b04001007387 */ /* 0x0003e80000100a00 */
[----:B------:R2:W-:Y:S04]  /*33ed0*/  STL.64 [R1+0x19b8], R66 ;  /* 0x0019b84201007387 */ /* 0x0005e80000100a00 */
[----:B------:R-:W3:Y:S04]  /*33ee0*/  LDL.LU R56, [R1+0x940] ;  /* 0x0009400001387983 */ /* 0x000ee80000300800 */
[----:B------:R-:W-:Y:S04]  /*33ef0*/  STL.64 [R1+0x1990], R60 ;  /* 0x0019903c01007387 */ /* 0x000fe80000100a00 */
[----:B------:R-:W-:Y:S06]  /*33f00*/  STL.64 [R1+0x1998], R62 ;  /* 0x0019983e01007387 */ /* 0x000fec0000100a00 */
[----:B------:R4:W-:Y:S04]  /*33f10*/  STL.64 [R1+0x1970], R4 ;  /* 0x0019700401007387 */ /* 0x0009e80000100a00 */
[----:B------:R4:W-:Y:S04]  /*33f20*/  STL.64 [R1+0x1978], R6 ;  /* 0x0019780601007387 */ /* 0x0009e80000100a00 */
[----:B------:R-:W3:Y:S04]  /*33f30*/  LDL.LU R57, [R1+0x944] ;  /* 0x0009440001397983 */ /* 0x000ee80000300800 */
[----:B------:R-:W3:Y:S04]  /*33f40*/  LDL.LU R58, [R1+0x948] ;  /* 0x00094800013a7983 */ /* 0x000ee80000300800 */
[----:B------:R-:W3:Y:S04]  /*33f50*/  LDL.LU R59, [R1+0x94c] ;  /* 0x00094c00013b7983 */ /* 0x000ee80000300800 */
[----:B-1----:R-:W3:Y:S04]  /*33f60*/  LDL.LU R64, [R1+0xa30] ;  /* 0x000a300001407983 */ /* 0x002ee80000300800 */
[----:B------:R-:W3:Y:S04]  /*33f70*/  LDL.LU R65, [R1+0xa34] ;  /* 0x000a340001417983 */ /* 0x000ee80000300800 */
[----:B--2---:R-:W3:Y:S04]  /*33f80*/  LDL.LU R66, [R1+0xa38] ;  /* 0x000a380001427983 */ /* 0x004ee80000300800 */
[----:B------:R-:W3:Y:S01]  /*33f90*/  LDL.LU R67, [R1+0xa3c] ;  /* 0x000a3c0001437983 */ /* 0x000ee20000300800 */
[----:B------:R-:W-:-:S03]  /*33fa0*/  IMAD.MOV.U32 R72, RZ, RZ, R151 ;  /* 0x000000ffff487224 */ /* 0x000fc600078e0097 */
[----:B------:R-:W2:Y:S01]  /*33fb0*/  LDL.LU R68, [R1+0xaf0] ;  /* 0x000af00001447983 */ /* 0x000ea20000300800 */
[----:B------:R-:W-:-:S03]  /*33fc0*/  IMAD.MOV.U32 R73, RZ, RZ, R150 ;  /* 0x000000ffff497224 */ /* 0x000fc600078e0096 */
[----:B------:R-:W2:Y:S01]  /*33fd0*/  LDL.LU R69, [R1+0xaf4] ;  /* 0x000af40001457983 */ /* 0x000ea20000300800 */
[----:B------:R-:W-:-:S03]  /*33fe0*/  IMAD.MOV.U32 R74, RZ, RZ, R147 ;  /* 0x000000ffff4a7224 */ /* 0x000fc600078e0093 */
[----:B------:R-:W2:Y:S01]  /*33ff0*/  LDL.LU R70, [R1+0xaf8] ;  /* 0x000af80001467983 */ /* 0x000ea20000300800 */
[----:B------:R-:W-:-:S03]  /*34000*/  IMAD.MOV.U32 R75, RZ, RZ, R146 ;  /* 0x000000ffff4b7224 */ /* 0x000fc600078e0092 */
[----:B------:R-:W2:Y:S01]  /*34010*/  LDL.LU R71, [R1+0xafc] ;  /* 0x000afc0001477983 */ /* 0x000ea20000300800 */
[----:B------:R-:W-:-:S03]  /*34020*/  IMAD.MOV.U32 R80, RZ, RZ, R159 ;  /* 0x000000ffff507224 */ /* 0x000fc600078e009f */
[----:B------:R-:W4:Y:S01]  /*34030*/  LDL.LU R151, [R1+0x488c] ;  /* 0x00488c0001977983 */ /* 0x000f220000300800 */
[----:B------:R-:W-:-:S03]  /*34040*/  IMAD.MOV.U32 R81, RZ, RZ, R158 ;  /* 0x000000ffff517224 */ /* 0x000fc600078e009e */
[----:B------:R-:W3:Y:S01]  /*34050*/  LDL.LU R150, [R1+0x4888] ;  /* 0x0048880001967983 */ /* 0x000ee20000300800 */
[----:B------:R-:W-:-:S03]  /*34060*/  IMAD.MOV.U32 R82, RZ, RZ, R155 ;  /* 0x000000ffff527224 */ /* 0x000fc600078e009b */
[----:B------:R-:W2:Y:S01]  /*34070*/  LDL.LU R147, [R1+0x4884] ;  /* 0x0048840001937983 */ /* 0x000ea20000300800 */
[----:B------:R-:W-:-:S03]  /*34080*/  IMAD.MOV.U32 R83, RZ, RZ, R154 ;  /* 0x000000ffff537224 */ /* 0x000fc600078e009a */
[----:B------:R-:W2:Y:S04]  /*34090*/  LDL.LU R146, [R1+0x4880] ;  /* 0x0048800001927983 */ /* 0x000ea80000300800 */
        /* <DEDUP_REMOVED lines=23> */
[----:B------:R-:W2:Y:S01]  /*34210*/  LDL.LU R186, [R1+0x4820] ;  /* 0x0048200001ba7983 */ /* 0x000ea20000300800 */
[----:B------:R-:W-:-:S02]  /*34220*/  IMAD.MOV.U32 R100, RZ, RZ, R138 ;  /* 0x000000ffff647224 */ /* 0x000fc400078e008a */
[----:B------:R-:W-:Y:S01]  /*34230*/  IMAD.MOV.U32 R101, RZ, RZ, R139 ;  /* 0x000000ffff657224 */ /* 0x000fe200078e008b */
[----:B------:R-:W2:Y:S01]  /*34240*/  LDL.LU R138, [R1+0x481c] ;  /* 0x00481c00018a7983 */ /* 0x000ea20000300800 */
[----:B------:R-:W-:Y:S02]  /*34250*/  IMAD.MOV.U32 R102, RZ, RZ, R142 ;  /* 0x000000ffff667224 */ /* 0x000fe400078e008e */
[----:B------:R-:W-:Y:S01]  /*34260*/  IMAD.MOV.U32 R103, RZ, RZ, R143 ;  /* 0x000000ffff677224 */ /* 0x000fe200078e008f */
[----:B------:R-:W2:Y:S04]  /*34270*/  LDL.LU R139, [R1+0x4818] ;  /* 0x00481800018b7983 */ /* 0x000ea80000300800 */
[----:B------:R-:W2:Y:S04]  /*34280*/  LDL.LU R142, [R1+0x4814] ;  /* 0x00481400018e7983 */ /* 0x000ea80000300800 */
[----:B------:R-:W2:Y:S01]  /*34290*/  LDL.LU R143, [R1+0x4810] ;  /* 0x00481000018f7983 */ /* 0x000ea20000300800 */
        /* <DEDUP_REMOVED lines=12> */
[----:B----4-:R-:W-:-:S02]  /*34360*/  IMAD.MOV.U32 R107, RZ, RZ, R151 ;  /* 0x000000ffff6b7224 */ /* 0x010fc400078e0097 */
[----:B---3--:R-:W-:Y:S02]  /*34370*/  IMAD.MOV.U32 R106, RZ, RZ, R150 ;  /* 0x000000ffff6a7224 */ /* 0x008fe400078e0096 */
[----:B--2---:R-:W-:Y:S02]  /*34380*/  IMAD.MOV.U32 R105, RZ, RZ, R147 ;  /* 0x000000ffff697224 */ /* 0x004fe400078e0093 */
[----:B------:R-:W-:Y:S02]  /*34390*/  IMAD.MOV.U32 R104, RZ, RZ, R146 ;  /* 0x000000ffff687224 */ /* 0x000fe400078e0092 */
[----:B------:R-:W2:Y:S04]  /*343a0*/  LDL.LU R146, [R1+0x480c] ;  /* 0x00480c0001927983 */ /* 0x000ea80000300800 */
[----:B------:R-:W2:Y:S04]  /*343b0*/  LDL.LU R147, [R1+0x4808] ;  /* 0x0048080001937983 */ /* 0x000ea80000300800 */
[----:B------:R-:W3:Y:S01]  /*343c0*/  LDL.LU R150, [R1+0x4804] ;  /* 0x0048040001967983 */ /* 0x000ee20000300800 */
[----:B------:R-:W-:-:S02]  /*343d0*/  IMAD.MOV.U32 R110, RZ, RZ, R158 ;  /* 0x000000ffff6e7224 */ /* 0x000fc400078e009e */
[----:B------:R-:W-:Y:S01]  /*343e0*/  IMAD.MOV.U32 R109, RZ, RZ, R155 ;  /* 0x000000ffff6d7224 */ /* 0x000fe200078e009b */
[----:B------:R-:W3:Y:S01]  /*343f0*/  LDL.LU R151, [R1+0x4800] ;  /* 0x0048000001977983 */ /* 0x000ee20000300800 */
[----:B------:R-:W-:-:S03]  /*34400*/  IMAD.MOV.U32 R108, RZ, RZ, R154 ;  /* 0x000000ffff6c7224 */ /* 0x000fc600078e009a */
[----:B------:R-:W4:Y:S01]  /*34410*/  LDL.LU R154, [R1+0x47fc] ;  /* 0x0047fc00019a7983 */ /* 0x000f220000300800 */
[----:B------:R-:W-:-:S03]  /*34420*/  IMAD.MOV.U32 R111, RZ, RZ, R159 ;  /* 0x000000ffff6f7224 */ /* 0x000fc600078e009f */
[----:B------:R-:W4:Y:S04]  /*34430*/  LDL.LU R155, [R1+0x47f8] ;  /* 0x0047f800019b7983 */ /* 0x000f280000300800 */
[----:B------:R-:W2:Y:S04]  /*34440*/  LDL.LU R158, [R1+0x47f4] ;  /* 0x0047f400019e7983 */ /* 0x000ea80000300800 */
[----:B------:R-:W2:Y:S01]  /*34450*/  LDL.LU R159, [R1+0x47f0] ;  /* 0x0047f000019f7983 */ /* 0x000ea20000300800 */
[----:B------:R-:W-:Y:S02]  /*34460*/  IMAD.MOV.U32 R239, RZ, RZ, R167 ;  /* 0x000000ffffef7224 */ /* 0x000fe400078e00a7 */
[----:B------:R-:W-:-:S02]  /*34470*/  IMAD.MOV.U32 R238, RZ, RZ, R166 ;  /* 0x000000ffffee7224 */ /* 0x000fc400078e00a6 */
[----:B------:R-:W-:Y:S02]  /*34480*/  IMAD.MOV.U32 R237, RZ, RZ, R163 ;  /* 0x000000ffffed7224 */ /* 0x000fe400078e00a3 */
[----:B------:R-:W-:Y:S02]  /*34490*/  IMAD.MOV.U32 R236, RZ, RZ, R162 ;  /* 0x000000ffffec7224 */ /* 0x000fe400078e00a2 */
[----:B------:R-:W2:Y:S04]  /*344a0*/  LDL.LU R162, [R1+0x47ec] ;  /* 0x0047ec0001a27983 */ /* 0x000ea80000300800 */
[----:B------:R-:W2:Y:S04]  /*344b0*/  LDL.LU R163, [R1+0x47e8] ;  /* 0x0047e80001a37983 */ /* 0x000ea80000300800 */
[----:B------:R-:W2:Y:S01]  /*344c0*/  LDL.LU R166, [R1+0x47e4] ;  /* 0x0047e40001a67983 */ /* 0x000ea20000300800 */
[----:B------:R-:W-:-:S02]  /*344d0*/  IMAD.MOV.U32 R234, RZ, RZ, R174 ;  /* 0x000000ffffea7224 */ /* 0x000fc400078e00ae */
[----:B------:R-:W-:Y:S01]  /*344e0*/  IMAD.MOV.U32 R233, RZ, RZ, R171 ;  /* 0x000000ffffe97224 */ /* 0x000fe200078e00ab */
[----:B------:R-:W2:Y:S01]  /*344f0*/  LDL.LU R167, [R1+0x47e0] ;  /* 0x0047e00001a77983 */ /* 0x000ea20000300800 */
[----:B------:R-:W-:-:S03]  /*34500*/  IMAD.MOV.U32 R232, RZ, RZ, R170 ;  /* 0x000000ffffe87224 */ /* 0x000fc600078e00aa */
[----:B------:R-:W2:Y:S01]  /*34510*/  LDL.LU R170, [R1+0x47dc] ;  /* 0x0047dc0001aa7983 */ /* 0x000ea20000300800 */
[----:B------:R-:W-:-:S03]  /*34520*/  IMAD.MOV.U32 R235, RZ, RZ, R175 ;  /* 0x000000ffffeb7224 */ /* 0x000fc600078e00af */
[----:B------:R-:W2:Y:S04]  /*34530*/  LDL.LU R171, [R1+0x47d8] ;  /* 0x0047d80001ab7983 */ /* 0x000ea80000300800 */
[----:B------:R-:W2:Y:S01]  /*34540*/  LDL.LU R174, [R1+0x47d4] ;  /* 0x0047d40001ae7983 */ /* 0x000ea20000300800 */
[----:B------:R-:W-:Y:S02]  /*34550*/  IMAD.MOV.U32 R230, RZ, RZ, R182 ;  /* 0x000000ffffe67224 */ /* 0x000fe400078e00b6 */
[----:B------:R-:W-:Y:S01]  /*34560*/  IMAD.MOV.U32 R229, RZ, RZ, R179 ;  /* 0x000000ffffe57224 */ /* 0x000fe200078e00b3 */
[----:B------:R-:W2:Y:S01]  /*34570*/  LDL.LU R175, [R1+0x47d0] ;  /* 0x0047d00001af7983 */ /* 0x000ea20000300800 */
[----:B------:R-:W-:-:S03]  /*34580*/  IMAD.MOV.U32 R228, RZ, RZ, R178 ;  /* 0x000000ffffe47224 */ /* 0x000fc600078e00b2 */
[----:B------:R-:W3:Y:S01]  /*34590*/  LDL.LU R178, [R1+0x47cc] ;  /* 0x0047cc0001b27983 */ /* 0x000ee20000300800 */
[----:B------:R-:W-:-:S03]  /*345a0*/  IMAD.MOV.U32 R231, RZ, RZ, R183 ;  /* 0x000000ffffe77224 */ /* 0x000fc600078e00b7 */
[----:B------:R-:W3:Y:S04]  /*345b0*/  LDL.LU R179, [R1+0x47c8] ;  /* 0x0047c80001b37983 */ /* 0x000ee80000300800 */
[----:B------:R-:W4:Y:S04]  /*345c0*/  LDL.LU R182, [R1+0x47c4] ;  /* 0x0047c40001b67983 */ /* 0x000f280000300800 */
[----:B------:R-:W4:Y:S04]  /*345d0*/  LDL.LU R183, [R1+0x47c0] ;  /* 0x0047c00001b77983 */ /* 0x000f280000300800 */
        /* <DEDUP_REMOVED lines=8> */
[----:B------:R-:W3:Y:S04]  /*34660*/  LDL.LU R212, [R1+0x640] ;  /* 0x0006400001d47983 */ /* 0x000ee80000300800 */
[----:B------:R-:W3:Y:S04]  /*34670*/  LDL.LU R213, [R1+0x644] ;  /* 0x0006440001d57983 */ /* 0x000ee80000300800 */
[----:B------:R-:W3:Y:S04]  /*34680*/  LDL.LU R214, [R1+0x648] ;  /* 0x0006480001d67983 */ /* 0x000ee80000300800 */
[----:B------:R-:W3:Y:S04]  /*34690*/  LDL.LU R215, [R1+0x64c] ;  /* 0x00064c0001d77983 */ /* 0x000ee80000300800 */
[----:B------:R-:W4:Y:S04]  /*346a0*/  LDL.LU R200, [R1+0x710] ;  /* 0x0007100001c87983 */ /* 0x000f280000300800 */
[----:B------:R-:W4:Y:S04]  /*346b0*/  LDL.LU R201, [R1+0x714] ;  /* 0x0007140001c97983 */ /* 0x000f280000300800 */
[----:B------:R-:W4:Y:S04]  /*346c0*/  LDL.LU R202, [R1+0x718] ;  /* 0x0007180001ca7983 */ /* 0x000f280000300800 */
[----:B------:R-:W4:Y:S04]  /*346d0*/  LDL.LU R203, [R1+0x71c] ;  /* 0x00071c0001cb7983 */ /* 0x000f280000300800 */
[----:B------:R-:W2:Y:S04]  /*346e0*/  LDL.LU R4, [R1+0x780] ;  /* 0x0007800001047983 */ /* 0x000ea80000300800 */
[----:B------:R-:W2:Y:S04]  /*346f0*/  LDL.LU R5, [R1+0x784] ;  /* 0x0007840001057983 */ /* 0x000ea80000300800 */
[----:B------:R-:W2:Y:S04]  /*34700*/  LDL.LU R6, [R1+0x788] ;  /* 0x0007880001067983 */ /* 0x000ea80000300800 */
[----:B------:R-:W2:Y:S01]  /*34710*/  LDL.LU R7, [R1+0x78c] ;  /* 0x00078c0001077983 */ /* 0x000ea20000300800 */
[----:B------:R-:W-:-:S03]  /*34720*/  IMAD.MOV.U32 R224, RZ, RZ, R186 ;  /* 0x000000ffffe07224 */ /* 0x000fc600078e00ba */
[----:B------:R-:W3:Y:S01]  /*34730*/  LDL.LU R208, [R1+0x6a0] ;  /* 0x0006a00001d07983 */ /* 0x000ee20000300800 */
        /* <DEDUP_REMOVED lines=13> */
[----:B------:R-:W3:Y:S04]  /*34810*/  LDL.LU R191, [R1+0x47b0] ;  /* 0x0047b00001bf7983 */ /* 0x000ee80000300800 */
        /* <DEDUP_REMOVED lines=18> */
[----:B------:R-:W3:Y:S04]  /*34940*/  LDL.LU R62, [R1+0x9c8] ;  /* 0x0009c800013e7983 */ /* 0x000ee80000300800 */
[----:B------:R-:W3:Y:S04]  /*34950*/  LDL.LU R63, [R1+0x9cc] ;  /* 0x0009cc00013f7983 */ /* 0x000ee80000300800 */
[----:B------:R-:W3:Y:S04]  /*34960*/  LDL.LU R248, [R1+0x8f0] ;  /* 0x0008f00001f87983 */ /* 0x000ee80000300800 */
[----:B------:R-:W3:Y:S04]  /*34970*/  LDL.LU R249, [R1+0x8f4] ;  /* 0x0008f40001f97983 */ /* 0x000ee80000300800 */
[----:B------:R-:W3:Y:S04]  /*34980*/  LDL.LU R250, [R1+0x8f8] ;  /* 0x0008f80001fa7983 */ /* 0x000ee80000300800 */
[----:B------:R-:W3:Y:S01]  /*34990*/  LDL.LU R251, [R1+0x8fc] ;  /* 0x0008fc0001fb7983 */ /* 0x000ee20000300800 */
[C---:B--2---:R-:W-:Y:S06]  /*349a0*/  HMMA.1688.F32.TF32 R4, R204.reuse, R22, R4 ;  /* 0x00000016cc04723c */ /* 0x044fec0000081004 */
[----:B----4-:R-:W-:-:S15]  /*349b0*/  HMMA.1688.F32.TF32 R200, R204, R18, R200 ;  /* 0x00000012ccc8723c */ /* 0x010fde00000810c8 */
[----:B------:R-:W-:-:S02]  /*349c0*/  NOP ;  /* 0x0000000000007918 */ /* 0x000fc40000000000 */
[----:B------:R-:W-:Y:S04]  /*349d0*/  STL.64 [R1+0x1950], R4 ;  /* 0x0019500401007387 */ /* 0x000fe80000100a00 */
[----:B------:R1:W-:Y:S04]  /*349e0*/  STL.64 [R1+0x1958], R6 ;  /* 0x0019580601007387 */ /* 0x0003e80000100a00 */
[----:B-1----:R-:W2:Y:S04]  /*349f0*/  LDL.LU.64 R6, [R1+0x4768] ;  /* 0x0047680001067983 */ /* 0x002ea80000300a00 */
[----:B------:R-:W4:Y:S04]  /*34a00*/  LDL.LU.64 R4, [R1+0x4760] ;  /* 0x0047600001047983 */ /* 0x000f280000300a00 */
[----:B------:R-:W-:Y:S04]  /*34a10*/  STL.64 [R1+0x1920], R200 ;  /* 0x001920c801007387 */ /* 0x000fe80000100a00 */
[----:B------:R1:W-:Y:S04]  /*34a20*/  STL.64 [R1+0x1928], R202 ;  /* 0x001928ca01007387 */ /* 0x0003e80000100a00 */
[----:B-1----:R-:W4:Y:S01]  /*34a30*/  LDL.LU.64 R202, [R1+0x4758] ;  /* 0x0047580001ca7983 */ /* 0x002f220000300a00 */
[C---:B---3--:R-:W-:Y:S06]  /*34a40*/  HMMA.1688.F32.TF32 R208, R204.reuse, R14, R208 ;  /* 0x0000000eccd0723c */ /* 0x048fec00000810d0 */
[----:B------:R-:W-:-:S15]  /*34a50*/  HMMA.1688.F32.TF32 R212, R204, R10, R212 ;  /* 0x0000000accd4723c */ /* 0x000fde00000810d4 */
[----:B------:R-:W-:-:S02]  /*34a60*/  NOP ;  /* 0x0000000000007918 */ /* 0x000fc40000000000 */
[----:B------:R-:W-:Y:S04]  /*34a70*/  STL.64 [R1+0x18f0], R208 ;  /* 0x0018f0d001007387 */ /* 0x000fe80000100a00 */
[----:B------:R-:W-:Y:S04]  /*34a80*/  STL.64 [R1+0x18f8], R210 ;  /* 0x0018f8d201007387 */ /* 0x000fe80000100a00 */
        /* <DEDUP_REMOVED lines=9> */
[----:B------:R-:W-:Y:S06]  /*34b20*/  HMMA.1688.F32.TF32 R72, R204, R138, R72 ;  /* 0x0000008acc48723c */ /* 0x000fec0000081048 */
[C---:B------:R-:W-:Y:S06]  /*34b30*/  HMMA.1688.F32.TF32 R68, R132.reuse, R54, R68 ;  /* 0x000000368444723c */ /* 0x040fec0000081044 */
[----:B------:R-:W-:Y:S06]  /*34b40*/  HMMA.1688.F32.TF32 R64, R132, R50, R64 ;  /* 0x000000328440723c */ /* 0x000fec0000081040 */
[C---:B--2---:R-:W-:Y:S06]  /*34b50*/  HMMA.1688.F32.TF32 R208, R204.reuse, R6, R216 ;  /* 0x00000006ccd0723c */ /* 0x044fec00000810d8 */
[----:B----4-:R-:W-:-:S15]  /*34b60*/  HMMA.1688.F32.TF32 R216, R204, R202, R220 ;  /* 0x000000caccd8723c */ /* 0x010fde00000810dc */
[----:B------:R-:W-:-:S02]  /*34b70*/  NOP ;  /* 0x0000000000007918 */ /* 0x000fc40000000000 */
[----:B------:R-:W-:Y:S04]  /*34b80*/  STL.64 [R1+0x18a0], R208 ;  /* 0x0018a0d001007387 */ /* 0x000fe80000100a00 */
[----:B------:R1:W-:Y:S02]  /*34b90*/  STL.64 [R1+0x18a8], R210 ;  /* 0x0018a8d201007387 */ /* 0x0003e40000100a00 */
[C---:B-1----:R-:W-:Y:S02]  /*34ba0*/  HMMA.1688.F32.TF32 R208, R204.reuse, R130, R228 ;  /* 0x00000082ccd0723c */ /* 0x042fe400000810e4 */
[----:B------:R-:W-:Y:S04]  /*34bb0*/  STL.64 [R1+0x1870], R216 ;  /* 0x001870d801007387 */ /* 0x000fe80000100a00 */
[----:B------:R1:W-:Y:S04]  /*34bc0*/  STL.64 [R1+0x1878], R218 ;  /* 0x001878da01007387 */ /* 0x0003e80000100a00 */
[----:B------:R-:W-:Y:S04]  /*34bd0*/  STL.64 [R1+0x1850], R212 ;  /* 0x001850d401007387 */ /* 0x000fe80000100a00 */
[----:B------:R2:W-:Y:S01]  /*34be0*/  STL.64 [R1+0x1858], R214 ;  /* 0x001858d601007387 */ /* 0x0005e20000100a00 */
[C---:B-1----:R-:W-:Y:S08]  /*34bf0*/  HMMA.1688.F32.TF32 R216, R204.reuse, R126, R232 ;  /* 0x0000007eccd8723c */ /* 0x042ff000000810e8 */
[----:B------:R-:W-:Y:S04]  /*34c00*/  STL.64 [R1+0x1830], R208 ;  /* 0x001830d001007387 */ /* 0x000fe80000100a00 */
[----:B------:R1:W-:Y:S01]  /*34c10*/  STL.64 [R1+0x1838], R210 ;  /* 0x001838d201007387 */ /* 0x0003e20000100a00 */
[C---:B--2---:R-:W-:Y:S06]  /*34c20*/  HMMA.1688.F32.TF32 R212, R204.reuse, R194, R236 ;  /* 0x000000c2ccd4723c */ /* 0x044fec00000810ec */
[C---:B-1----:R-:W-:Y:S06]  /*34c30*/  HMMA.1688.F32.TF32 R208, R204.reuse, R190, R96 ;  /* 0x000000beccd0723c */ /* 0x042fec0000081060 */
[C---:B------:R-:W-:Y:S01]  /*34c40*/  HMMA.1688.F32.TF32 R96, R204.reuse, R186, R108 ;  /* 0x000000bacc60723c */ /* 0x040fe2000008106c */
[----:B------:R-:W-:Y:S04]  /*34c50*/  STL.64 [R1+0x1810], R216 ;  /* 0x001810d801007387 */ /* 0x000fe80000100a00 */
[----:B------:R-:W-:Y:S06]  /*34c60*/  STL.64 [R1+0x1818], R218 ;  /* 0x001818da01007387 */ /* 0x000fec0000100a00 */
[----:B------:R-:W-:Y:S04]  /*34c70*/  STL.64 [R1+0x17f0], R212 ;  /* 0x0017f0d401007387 */ /* 0x000fe80000100a00 */
[----:B------:R-:W-:Y:S04]  /*34c80*/  STL.64 [R1+0x17f8], R214 ;  /* 0x0017f8d601007387 */ /* 0x000fe80000100a00 */
[----:B------:R-:W-:Y:S04]  /*34c90*/  STL.64 [R1+0x17d0], R208 ;  /* 0x0017d0d001007387 */ /* 0x000fe80000100a00 */
[----:B------:R-:W-:Y:S04]  /*34ca0*/  STL.64 [R1+0x17d8], R210 ;  /* 0x0017d8d201007387 */ /* 0x000fe80000100a00 */
[----:B------:R-:W-:Y:S04]  /*34cb0*/  STL.64 [R1+0x17b0], R96 ;  /* 0x0017b06001007387 */ /* 0x000fe80000100a00 */
[----:B------:R1:W-:Y:S02]  /*34cc0*/  STL.64 [R1+0x17b8], R98 ;  /* 0x0017b86201007387 */ /* 0x0003e40000100a00 */
[C---:B-1----:R-:W-:Y:S06]  /*34cd0*/  HMMA.1688.F32.TF32 R96, R204.reuse, R174, R92 ;  /* 0x000000aecc60723c */ /* 0x042fec000008105c */
[C---:B------:R-:W-:Y:S01]  /*34ce0*/  HMMA.1688.F32.TF32 R92, R204.reuse, R170, R240 ;  /* 0x000000aacc5c723c */ /* 0x040fe200000810f0 */
[----:B------:R-:W-:Y:S04]  /*34cf0*/  STL.64 [R1+0x1790], R104 ;  /* 0x0017906801007387 */ /* 0x000fe80000100a00 */
[----:B------:R-:W-:Y:S04]  /*34d00*/  STL.64 [R1+0x1798], R106 ;  /* 0x0017986a01007387 */ /* 0x000fe80000100a00 */
[----:B------:R-:W-:Y:S04]  /*34d10*/  STL.64 [R1+0x1770], R100 ;  /* 0x0017706401007387 */ /* 0x000fe80000100a00 */
[----:B------:R1:W-:Y:S04]  /*34d20*/  STL.64 [R1+0x1778], R102 ;  /* 0x0017786601007387 */ /* 0x0003e80000100a00 */
[----:B------:R-:W-:Y:S04]  /*34d30*/  STL.64 [R1+0x1750], R96 ;  /* 0x0017506001007387 */ /* 0x000fe80000100a00 */
[----:B------:R2:W-:Y:S01]  /*34d40*/  STL.64 [R1+0x1758], R98 ;  /* 0x0017586201007387 */ /* 0x0005e20000100a00 */
[C---:B-1----:R-:W-:Y:S03]  /*34d50*/  HMMA.1688.F32.TF32 R100, R204.reuse, R166, R120 ;  /* 0x000000a6cc64723c */ /* 0x042fe60000081078 */
[----:B------:R-:W-:Y:S04]  /*34d60*/  STL.64 [R1+0x1730], R92 ;  /* 0x0017305c01007387 */ /* 0x000fe80000100a00 */
[----:B------:R1:W-:Y:S01]  /*34d70*/  STL.64 [R1+0x1738], R94 ;  /* 0x0017385e01007387 */ /* 0x0003e20000100a00 */
[C---:B--2---:R-:W-:Y:S06]  /*34d80*/  HMMA.1688.F32.TF32 R96, R204.reuse, R162, R116 ;  /* 0x000000a2cc60723c */ /* 0x044fec0000081074 */
[----:B-1----:R-:W-:Y:S09]  /*34d90*/  HMMA.1688.F32.TF32 R92, R204, R158, R112 ;  /* 0x0000009ecc5c723c */ /* 0x002ff20000081070 */
        /* <DEDUP_REMOVED lines=21> */
[----:B------:R2:W-:Y:S01]  /*34ef0*/  STL.64 [R1+0x1618], R66 ;  /* 0x0016184201007387 */ /* 0x0005e20000100a00 */
[C---:B-1----:R-:W-:Y:S06]  /*34f00*/  HMMA.1688.F32.TF32 R48, R132.reuse, R38, R248 ;  /* 0x000000268430723c */ /* 0x042fec00000810f8 */
[C---:B--2---:R-:W-:Y:S06]  /*34f10*/  HMMA.1688.F32.TF32 R64, R132.reuse, R46, R60 ;  /* 0x0000002e8440723c */ /* 0x044fec000008103c */
[----:B------:R-:W-:-:S15]  /*34f20*/  HMMA.1688.F32.TF32 R60, R132, R42, R56 ;  /* 0x0000002a843c723c */ /* 0x000fde0000081038 */
[----:B------:R-:W-:-:S02]  /*34f30*/  NOP ;  /* 0x0000000000007918 */ /* 0x000fc40000000000 */
[----:B------:R-:W-:Y:S04]  /*34f40*/  STL.64 [R1+0x1600], R64 ;  /* 0x0016004001007387 */ /* 0x000fe80000100a00 */
[----:B------:R-:W-:Y:S04]  /*34f50*/  STL.64 [R1+0x1608], R66 ;  /* 0x0016084201007387 */ /* 0x000fe80000100a00 */
[----:B------:R-:W2:Y:S04]  /*34f60*/  LDL.LU R56, [R1+0x3b0] ;  /* 0x0003b00001387983 */ /* 0x000ea80000300800 */
[----:B------:R1:W-:Y:S04]  /*34f70*/  STL.64 [R1+0x15f0], R60 ;  /* 0x0015f03c01007387 */ /* 0x0003e80000100a00 */
[----:B------:R3:W-:Y:S04]  /*34f80*/  STL.64 [R1+0x15f8], R62 ;  /* 0x0015f83e01007387 */ /* 0x0007e80000100a00 */
[----:B------:R-:W-:Y:S04]  /*34f90*/  STL.64 [R1+0x15e0], R48 ;  /* 0x0015e03001007387 */ /* 0x000fe80000100a00 */
[----:B------:R4:W-:Y:S04]  /*34fa0*/  STL.64 [R1+0x15e8], R50 ;  /* 0x0015e83201007387 */ /* 0x0009e80000100a00 */
[----:B------:R-:W2:Y:S04]  /*34fb0*/  LDL.LU R57, [R1+0x3b4] ;  /* 0x0003b40001397983 */ /* 0x000ea80000300800 */
[----:B------:R-:W2:Y:S04]  /*34fc0*/  LDL.LU R58, [R1+0x3b8] ;  /* 0x0003b800013a7983 */ /* 0x000ea80000300800 */
[----:B------:R-:W2:Y:S04]  /*34fd0*/  LDL.LU R59, [R1+0x3bc] ;  /* 0x0003bc00013b7983 */ /* 0x000ea80000300800 */
[----:B-1----:R-:W2:Y:S04]  /*34fe0*/  LDL.LU R60, [R1+0x3c0] ;  /* 0x0003c000013c7983 */ /* 0x002ea80000300800 */
[----:B------:R-:W2:Y:S04]  /*34ff0*/  LDL.LU R61, [R1+0x3c4] ;  /* 0x0003c400013d7983 */ /* 0x000ea80000300800 */
[----:B---3--:R-:W2:Y:S04]  /*35000*/  LDL.LU R62, [R1+0x3c8] ;  /* 0x0003c800013e7983 */ /* 0x008ea80000300800 */
[----:B------:R-:W2:Y:S04]  /*35010*/  LDL.LU R63, [R1+0x3cc] ;  /* 0x0003cc00013f7983 */ /* 0x000ea80000300800 */
[----:B------:R-:W3:Y:S04]  /*35020*/  LDL.LU R64, [R1+0x3d0] ;  /* 0x0003d00001407983 */ /* 0x000ee80000300800 */
[----:B------:R-:W3:Y:S04]  /*35030*/  LDL.LU R65, [R1+0x3d4] ;  /* 0x0003d40001417983 */ /* 0x000ee80000300800 */
[----:B------:R-:W3:Y:S04]  /*35040*/  LDL.LU R66, [R1+0x3d8] ;  /* 0x0003d80001427983 */ /* 0x000ee80000300800 */
[----:B------:R-:W3:Y:S04]  /*35050*/  LDL.LU R67, [R1+0x3dc] ;  /* 0x0003dc0001437983 */ /* 0x000ee80000300800 */
        /* <DEDUP_REMOVED lines=96> */
[C---:B----4-:R-:W-:Y:S06]  /*35660*/  HMMA.1688.F32.TF32 R48, R132.reuse, R30, R212 ;  /* 0x0000001e8430723c */ /* 0x050fec00000810d4 */
[C---:B--2---:R-:W-:Y:S06]  /*35670*/  HMMA.1688.F32.TF32 R208, R132.reuse, R34, R208 ;  /* 0x0000002284d0723c */ /* 0x044fec00000810d0 */
[----:B---3--:R-:W-:-:S15]  /*35680*/  HMMA.1688.F32.TF32 R204, R132, R26, R216 ;  /* 0x0000001a84cc723c */ /* 0x008fde00000810d8 */
[----:B------:R-:W-:-:S02]  /*35690*/  NOP ;  /* 0x0000000000007918 */ /* 0x000fc40000000000 */
[----:B------:R-:W-:Y:S04]  /*356a0*/  STL.64 [R1+0x15d0], R208 ;  /* 0x0015d0d001007387 */ /* 0x000fe80000100a00 */
[----:B------:R1:W-:Y:S04]  /*356b0*/  STL.64 [R1+0x15d8], R210 ;  /* 0x0015d8d201007387 */ /* 0x0003e80000100a00 */
[----:B------:R-:W-:Y:S04]  /*356c0*/  STL.64 [R1+0x15c0], R48 ;  /* 0x0015c03001007387 */ /* 0x000fe80000100a00 */
[----:B------:R2:W-:Y:S01]  /*356d0*/  STL.64 [R1+0x15c8], R50 ;  /* 0x0015c83201007387 */ /* 0x0005e20000100a00 */
[C---:B-1----:R-:W-:Y:S06]  /*356e0*/  HMMA.1688.F32.TF32 R208, R132.reuse, R22, R220 ;  /* 0x0000001684d0723c */ /* 0x042fec00000810dc */
[C---:B--2---:R-:W-:Y:S01]  /*356f0*/  HMMA.1688.F32.TF32 R48, R132.reuse, R18, R224 ;  /* 0x000000128430723c */ /* 0x044fe200000810e0 */
[----:B------:R-:W-:Y:S04]  /*35700*/  STL.64 [R1+0x15b0], R204 ;  /* 0x0015b0cc01007387 */ /* 0x000fe80000100a00 */
[----:B------:R-:W-:Y:S01]  /*35710*/  STL.64 [R1+0x15b8], R206 ;  /* 0x0015b8ce01007387 */ /* 0x000fe20000100a00 */
[C---:B------:R-:W-:Y:S03]  /*35720*/  HMMA.1688.F32.TF32 R212, R132.reuse, R10, R232 ;  /* 0x0000000a84d4723c */ /* 0x040fe600000810e8 */
[----:B------:R-:W-:Y:S03]  /*35730*/  LDS R204, [R3+UR11+0x4100] ;  /* 0x0041000b03cc7984 */ /* 0x000fe60008000800 */
[C---:B------:R-:W-:Y:S01]  /*35740*/  HMMA.1688.F32.TF32 R80, R132.reuse, R166, R80 ;  /* 0x000000a68450723c */ /* 0x040fe20000081050 */
[----:B------:R-:W-:Y:S04]  /*35750*/  LDS R206, [R3+UR11+0x6100] ;  /* 0x0061000b03ce7984 */ /* 0x000fe80008000800 */
[----:B------:R-:W-:Y:S04]  /*35760*/  STL.64 [R1+0x1590], R208 ;  /* 0x001590d001007387 */ /* 0x000fe80000100a00 */
[----:B------:R-:W-:Y:S04]  /*35770*/  STL.64 [R1+0x1598], R210 ;  /* 0x001598d201007387 */ /* 0x000fe80000100a00 */
[----:B------:R-:W-:Y:S04]  /*35780*/  STL.64 [R1+0x1580], R48 ;  /* 0x0015803001007387 */ /* 0x000fe80000100a00 */
[----:B------:R1:W-:Y:S01]  /*35790*/  STL.64 [R1+0x1588], R50 ;  /* 0x0015883201007387 */ /* 0x0003e20000100a00 */
[C---:B------:R-:W-:Y:S03]  /*357a0*/  HMMA.1688.F32.TF32 R104, R132.reuse, R130, R104 ;  /* 0x000000828468723c */ /* 0x040fe60000081068 */
[----:B------:R-:W-:Y:S03]  /*357b0*/  LDS R205, [R247+UR11+0x4100] ;  /* 0x0041000bf7cd7984 */ /* 0x000fe60008000800 */
[C---:B------:R-:W-:Y:S01]  /*357c0*/  HMMA.1688.F32.TF32 R72, R132.reuse, R158, R72 ;  /* 0x0000009e8448723c */ /* 0x040fe20000081048 */
[----:B------:R-:W2:Y:S05]  /*357d0*/  LDS R207, [R247+UR11+0x6100] ;  /* 0x0061000bf7cf7984 */ /* 0x000eaa0008000800 */
[C---:B-1----:R-:W-:Y:S06]  /*357e0*/  HMMA.1688.F32.TF32 R48, R132.reuse, R14, R228 ;  /* 0x0000000e8430723c */ /* 0x042fec00000810e4 */
[----:B------:R-:W-:-:S15]  /*357f0*/  HMMA.1688.F32.TF32 R208, R132, R6, R236 ;  /* 0x0000000684d0723c */ /* 0x000fde00000810ec */
[----:B------:R-:W-:-:S02]  /*35800*/  NOP ;  /* 0x0000000000007918 */ /* 0x000fc40000000000 */
[----:B------:R-:W-:Y:S04]  /*35810*/  STL.64 [R1+0x1570], R48 ;  /* 0x0015703001007387 */ /* 0x000fe80000100a00 */
[----:B------:R1:W-:Y:S02]  /*35820*/  STL.64 [R1+0x1578], R50 ;  /* 0x0015783201007387 */ /* 0x0003e40000100a00 */
[C---:B-1----:R-:W-:Y:S02]  /*35830*/  HMMA.1688.F32.TF32 R48, R132.reuse, R202, R96 ;  /* 0x000000ca8430723c */ /* 0x042fe40000081060 */
[----:B------:R-:W-:Y:S04]  /*35840*/  STL.64 [R1+0x1560], R212 ;  /* 0x001560d401007387 */ /* 0x000fe80000100a00 */
[----:B------:R-:W-:Y:S01]  /*35850*/  STL.64 [R1+0x1568], R214 ;  /* 0x001568d601007387 */ /* 0x000fe20000100a00 */
[C---:B------:R-:W-:Y:S03]  /*35860*/  HMMA.1688.F32.TF32 R96, R132.reuse, R198, R108 ;  /* 0x000000c68460723c */ /* 0x040fe6000008106c */
[----:B------:R-:W-:Y:S04]  /*35870*/  STL.64 [R1+0x1550], R208 ;  /* 0x001550d001007387 */ /* 0x000fe80000100a00 */
[----:B------:R-:W-:Y:S09]  /*35880*/  STL.64 [R1+0x1558], R210 ;  /* 0x001558d201007387 */ /* 0x000ff20000100a00 */
[----:B------:R-:W-:Y:S04]  /*35890*/  STL.64 [R1+0x1520], R48 ;  /* 0x0015203001007387 */ /* 0x000fe80000100a00 */
[----:B------:R1:W-:Y:S02]  /*358a0*/  STL.64 [R1+0x1528], R50 ;  /* 0x0015283201007387 */ /* 0x0003e40000100a00 */
[C---:B-1----:R-:W-:Y:S02]  /*358b0*/  HMMA.1688.F32.TF32 R48, R132.reuse, R126, R100 ;  /* 0x0000007e8430723c */ /* 0x042fe40000081064 */
[----:B------:R-:W-:Y:S04]  /*358c0*/  STL.64 [R1+0x1500], R96 ;  /* 0x0015006001007387 */ /* 0x000fe80000100a00 */
[----:B------:R1:W-:Y:S04]  /*358d0*/  STL.64 [R1+0x1508], R98 ;  /* 0x0015086201007387 */ /* 0x0003e80000100a00 */
[----:B------:R-:W-:Y:S04]  /*358e0*/  STL.64 [R1+0x14f0], R104 ;  /* 0x0014f06801007387 */ /* 0x000fe80000100a00 */
[----:B------:R-:W-:Y:S01]  /*358f0*/  STL.64 [R1+0x14f8], R106 ;  /* 0x0014f86a01007387 */ /* 0x000fe20000100a00 */
[C---:B-1----:R-:W-:Y:S06]  /*35900*/  HMMA.1688.F32.TF32 R96, R132.reuse, R194, R92 ;  /* 0x000000c28460723c */ /* 0x042fec000008105c */
[C---:B------:R-:W-:Y:S02]  /*35910*/  HMMA.1688.F32.TF32 R92, R132.reuse, R190, R240 ;  /* 0x000000be845c723c */ /* 0x040fe400000810f0 */
[----:B------:R-:W-:Y:S04]  /*35920*/  STL.64 [R1+0x14e0], R48 ;  /* 0x0014e03001007387 */ /* 0x000fe80000100a00 */
[----:B------:R1:W-:Y:S02]  /*35930*/  STL.64 [R1+0x14e8], R50 ;  /* 0x0014e83201007387 */ /* 0x0003e40000100a00 */
[C---:B-1----:R-:W-:Y:S09]  /*35940*/  HMMA.1688.F32.TF32 R48, R132.reuse, R186, R120 ;  /* 0x000000ba8430723c */ /* 0x042ff20000081078 */
[----:B------:R-:W-:Y:S04]  /*35950*/  STL.64 [R1+0x14d0], R96 ;  /* 0x0014d06001007387 */ /* 0x000fe80000100a00 */
[----:B------:R1:W-:Y:S04]  /*35960*/  STL.64 [R1+0x14d8], R98 ;  /* 0x0014d86201007387 */ /* 0x0003e80000100a00 */
[----:B------:R-:W-:Y:S04]  /*35970*/  STL.64 [R1+0x14c0], R92 ;  /* 0x0014c05c01007387 */ /* 0x000fe80000100a00 */
[----:B------:R3:W-:Y:S01]  /*35980*/  STL.64 [R1+0x14c8], R94 ;  /* 0x0014c85e01007387 */ /* 0x0007e20000100a00 */
[C---:B-1----:R-:W-:Y:S03]  /*35990*/  HMMA.1688.F32.TF32 R96, R132.reuse, R182, R116 ;  /* 0x000000b68460723c */ /* 0x042fe60000081074 */
[----:B------:R-:W-:Y:S03]  /*359a0*/  STL.64 [R1+0x14b0], R48 ;  /* 0x0014b03001007387 */ /* 0x000fe60000100a00 */
[C---:B---3--:R-:W-:Y:S01]  /*359b0*/  HMMA.1688.F32.TF32 R92, R132.reuse, R178, R112 ;  /* 0x000000b2845c723c */ /* 0x048fe20000081070 */
[----:B------:R1:W-:Y:S05]  /*359c0*/  STL.64 [R1+0x14b8], R50 ;  /* 0x0014b83201007387 */ /* 0x0003ea0000100a00 */
[C---:B-1----:R-:W-:Y:S11]  /*359d0*/  HMMA.1688.F32.TF32 R48, R132.reuse, R174, R88 ;  /* 0x000000ae8430723c */ /* 0x042ff60000081058 */
[----:B------:R-:W-:Y:S04]  /*359e0*/  STL.64 [R1+0x14a0], R96 ;  /* 0x0014a06001007387 */ /* 0x000fe80000100a00 */
[----:B------:R-:W-:Y:S01]  /*359f0*/  STL.64 [R1+0x14a8], R98 ;  /* 0x0014a86201007387 */ /* 0x000fe20000100a00 */
[C---:B------:R-:W-:Y:S03]  /*35a00*/  HMMA.1688.F32.TF32 R84, R132.reuse, R170, R84 ;  /* 0x000000aa8454723c */ /* 0x040fe60000081054 */
[----:B------:R-:W-:Y:S04]  /*35a10*/  STL.64 [R1+0x1490], R92 ;  /* 0x0014905c01007387 */ /* 0x000fe80000100a00 */
[----:B------:R-:W-:Y:S04]  /*35a20*/  STL.64 [R1+0x1498], R94 ;  /* 0x0014985e01007387 */ /* 0x000fe80000100a00 */
[----:B------:R-:W-:Y:S04]  /*35a30*/  STL.64 [R1+0x1480], R48 ;  /* 0x0014803001007387 */ /* 0x000fe80000100a00 */
[----:B------:R1:W-:Y:S02]  /*35a40*/  STL.64 [R1+0x1488], R50 ;  /* 0x0014883201007387 */ /* 0x0003e40000100a00 */
[C---:B-1----:R-:W-:Y:S06]  /*35a50*/  HMMA.1688.F32.TF32 R48, R132.reuse, R162, R76 ;  /* 0x000000a28430723c */ /* 0x042fec000008104c */
[----:B------:R-:W-:Y:S04]  /*35a60*/  STL.64 [R1+0x1470], R84 ;  /* 0x0014705401007387 */ /* 0x000fe80000100a00 */
[----:B------:R-:W-:Y:S01]  /*35a70*/  STL.64 [R1+0x1478], R86 ;  /* 0x0014785601007387 */ /* 0x000fe20000100a00 */
[C---:B------:R-:W-:Y:S03]  /*35a80*/  HMMA.1688.F32.TF32 R68, R132.reuse, R154, R68 ;  /* 0x0000009a8444723c */ /* 0x040fe60000081044 */
[----:B------:R-:W-:Y:S04]  /*35a90*/  STL.64 [R1+0x1460], R80 ;  /* 0x0014605001007387 */ /* 0x000fe80000100a00 */
[----:B------:R-:W-:Y:S05]  /*35aa0*/  STL.64 [R1+0x1468], R82 ;  /* 0x0014685201007387 */ /* 0x000fea0000100a00 */
        /* <DEDUP_REMOVED lines=11> */
[----:B-1----:R-:W-:Y:S02]  /*35b60*/  HMMA.1688.F32.TF32 R48, R132, R138, R248 ;  /* 0x0000008a8430723c */ /* 0x002fe400000810f8 */
[----:B------:R1:W-:Y:S04]  /*35b70*/  STL.64 [R1+0x1400], R60 ;  /* 0x0014003c01007387 */ /* 0x0003e80000100a00 */
[----:B------:R3:W-:Y:S04]  /*35b80*/  STL.64 [R1+0x1408], R62 ;  /* 0x0014083e01007387 */ /* 0x0007e80000100a00 */
[----:B------:R-:W4:Y:S04]  /*35b90*/  LDL.LU R248, [R1+0x2c0] ;  /* 0x0002c00001f87983 */ /* 0x000f280000300800 */
[----:B------:R-:W-:Y:S04]  /*35ba0*/  STL.64 [R1+0x13f0], R56 ;  /* 0x0013f03801007387 */ /* 0x000fe80000100a00 */
[----:B------:R-:W-:Y:S04]  /*35bb0*/  STL.64 [R1+0x13f8], R58 ;  /* 0x0013f83a01007387 */ /* 0x000fe80000100a00 */
[----:B------:R-:W-:Y:S04]  /*35bc0*/  LDS R132, [R3+UR11+0x4180] ;  /* 0x0041800b03847984 */ /* 0x000fe80008000800 */
[----:B------:R2:W-:Y:S04]  /*35bd0*/  STL.64 [R1+0x13e0], R48 ;  /* 0x0013e03001007387 */ /* 0x0005e80000100a00 */
[----:B------:R2:W-:Y:S04]  /*35be0*/  STL.64 [R1+0x13e8], R50 ;  /* 0x0013e83201007387 */ /* 0x0005e80000100a00 */
[----:B------:R-:W4:Y:S04]  /*35bf0*/  LDL.LU R249, [R1+0x2c4] ;  /* 0x0002c40001f97983 */ /* 0x000f280000300800 */
[----:B------:R-:W4:Y:S04]  /*35c00*/  LDL.LU R250, [R1+0x2c8] ;  /* 0x0002c80001fa7983 */ /* 0x000f280000300800 */
[----:B------:R-:W4:Y:S04]  /*35c10*/  LDL.LU R251, [R1+0x2cc] ;  /* 0x0002cc0001fb7983 */ /* 0x000f280000300800 */
[----:B-1----:R-:W4:Y:S04]  /*35c20*/  LDL.LU R60, [R1+0x2e0] ;  /* 0x0002e000013c7983 */ /* 0x002f280000300800 */
[----:B------:R-:W4:Y:S04]  /*35c30*/  LDL.LU R61, [R1+0x2e4] ;  /* 0x0002e400013d7983 */ /* 0x000f280000300800 */
[----:B---3--:R-:W4:Y:S04]  /*35c40*/  LDL.LU R62, [R1+0x2e8] ;  /* 0x0002e800013e7983 */ /* 0x008f280000300800 */
[----:B------:R-:W4:Y:S04]  /*35c50*/  LDL.LU R63, [R1+0x2ec] ;  /* 0x0002ec00013f7983 */ /* 0x000f280000300800 */
        /* <DEDUP_REMOVED lines=72> */
[----:B--2---:R-:W2:Y:S04]  /*360e0*/  LDL.LU R48, [R1+0xb50] ;  /* 0x000b500001307983 */ /* 0x004ea80000300800 */
        /* <DEDUP_REMOVED lines=31> */
[----:B------:R-:W-:Y:S04]  /*362e0*/  LDS R134, [R3+UR11+0x6180] ;  /* 0x0061800b03867984 */ /* 0x000fe80008000800 */
[----:B------:R-:W-:Y:S04]  /*362f0*/  LDS R133, [R247+UR11+0x4180] ;  /* 0x0041800bf7857984 */ /* 0x000fe80008000800 */
[----:B------:R-:W1:Y:S01]  /*36300*/  LDS R135, [R247+UR11+0x6180] ;  /* 0x0061800bf7877984 */ /* 0x000e620008000800 */
[----:B--2---:R-:W-:-:S15]  /*36310*/  HMMA.1688.F32.TF32 R48, R204, R54, R48 ;  /* 0x00000036cc30723c */ /* 0x004fde0000081030 */
[----:B------:R-:W-:-:S08]  /*36320*/  NOP ;  /* 0x0000000000007918 */ /* 0x000fd00000000000 */
[----:B------:R-:W-:Y:S04]  /*36330*/  STL.64 [R1+0x13d0], R48 ;  /* 0x0013d03001007387 */ /* 0x000fe80000100a00 */
[----:B------:R2:W-:Y:S04]  /*36340*/  STL.64 [R1+0x13d8], R50 ;  /* 0x0013d83201007387 */ /* 0x0005e80000100a00 */
[----:B--2---:R-:W2:Y:S04]  /*36350*/  LDL.LU.64 R50, [R1+0x4750] ;  /* 0x0047500001327983 */ /* 0x004ea80000300a00 */
[----:B------:R-:W2:Y:S01]  /*36360*/  LDL.LU.64 R48, [R1+0x4748] ;  /* 0x0047480001307983 */ /* 0x000ea20000300a00 */
[C---:B----4-:R-:W-:Y:S06]  /*36370*/  HMMA.1688.F32.TF32 R216, R204.reuse, R42, R216 ;  /* 0x0000002accd8723c */ /* 0x050fec00000810d8 */
[C---:B------:R-:W-:Y:S06]  /*36380*/  HMMA.1688.F32.TF32 R96, R204.reuse, R18, R96 ;  /* 0x00000012cc60723c */ /* 0x040fec0000081060 */
[C---:B---3--:R-:W-:Y:S06]  /*36390*/  HMMA.1688.F32.TF32 R108, R204.reuse, R14, R108 ;  /* 0x0000000ecc6c723c */ /* 0x048fec000008106c */
[C---:B------:R-:W-:Y:S06]  /*363a0*/  HMMA.1688.F32.TF32 R104, R204.reuse, R10, R104 ;  /* 0x0000000acc68723c */ /* 0x040fec0000081068 */
[C---:B------:R-:W-:Y:S06]  /*363b0*/  HMMA.1688.F32.TF32 R92, R204.reuse, R202, R92 ;  /* 0x000000cacc5c723c */ /* 0x040fec000008105c */
[----:B--2---:R-:W-:-:S15]  /*363c0*/  HMMA.1688.F32.TF32 R208, R204, R50, R208 ;  /* 0x00000032ccd0723c */ /* 0x004fde00000810d0 */
[----:B------:R-:W-:-:S08]  /*363d0*/  NOP ;  /* 0x0000000000007918 */ /* 0x000fd00000000000 */
[----:B------:R-:W-:Y:S04]  /*363e0*/  STL.64 [R1+0x13c0], R208 ;  /* 0x0013c0d001007387 */ /* 0x000fe80000100a00 */
[----:B------:R2:W-:Y:S02]  /*363f0*/  STL.64 [R1+0x13c8], R210 ;  /* 0x0013c8d201007387 */ /* 0x0005e40000100a00 */
[C---:B--2---:R-:W-:Y:S06]  /*36400*/  HMMA.1688.F32.TF32 R208, R204.reuse, R46, R212 ;  /* 0x0000002eccd0723c */ /* 0x044fec00000810d4 */
[----:B------:R-:W-:-:S15]  /*36410*/  HMMA.1688.F32.TF32 R212, R204, R38, R220 ;  /* 0x00000026ccd4723c */ /* 0x000fde00000810dc */
[----:B------:R-:W-:-:S02]  /*36420*/  NOP ;  /* 0x0000000000007918 */ /* 0x000fc40000000000 */
[----:B------:R-:W-:Y:S04]  /*36430*/  STL.64 [R1+0x1390], R208 ;  /* 0x001390d001007387 */ /* 0x000fe80000100a00 */
[----:B------:R2:W-:Y:S02]  /*36440*/  STL.64 [R1+0x1398], R210 ;  /* 0x001398d201007387 */ /* 0x0005e40000100a00 */
[C---:B--2---:R-:W-:Y:S02]  /*36450*/  HMMA.1688.F32.TF32 R208, R204.reuse, R34, R224 ;  /* 0x00000022ccd0723c */ /* 0x044fe400000810e0 */
[----:B------:R-:W-:Y:S04]  /*36460*/  STL.64 [R1+0x1370], R216 ;  /* 0x001370d801007387 */ /* 0x000fe80000100a00 */
[----:B------:R2:W-:Y:S04]  /*36470*/  STL.64 [R1+0x1378], R218 ;  /* 0x001378da01007387 */ /* 0x0005e80000100a00 */
[----:B------:R-:W-:Y:S04]  /*36480*/  STL.64 [R1+0x1360], R212 ;  /* 0x001360d401007387 */ /* 0x000fe80000100a00 */
[----:B------:R3:W-:Y:S01]  /*36490*/  STL.64 [R1+0x1368], R214 ;  /* 0x001368d601007387 */ /* 0x0007e20000100a00 */
[C---:B--2---:R-:W-:Y:S08]  /*364a0*/  HMMA.1688.F32.TF32 R216, R204.reuse, R30, R228 ;  /* 0x0000001eccd8723c */ /* 0x044ff000000810e4 */
[----:B------:R-:W-:Y:S01]  /*364b0*/  STL.64 [R1+0x1340], R208 ;  /* 0x001340d001007387 */ /* 0x000fe20000100a00 */
[C---:B---3--:R-:W-:Y:S03]  /*364c0*/  HMMA.1688.F32.TF32 R212, R204.reuse, R26, R232 ;  /* 0x0000001accd4723c */ /* 0x048fe600000810e8 */
[----:B------:R2:W-:Y:S03]  /*364d0*/  STL.64 [R1+0x1348], R210 ;  /* 0x001348d201007387 */ /* 0x0005e60000100a00 */
[C---:B--2---:R-:W-:Y:S08]  /*364e0*/  HMMA.1688.F32.TF32 R208, R204.reuse, R22, R236 ;  /* 0x00000016ccd0723c */ /* 0x044ff000000810ec */
[----:B------:R-:W-:Y:S04]  /*364f0*/  STL.64 [R1+0x1320], R216 ;  /* 0x001320d801007387 */ /* 0x000fe80000100a00 */
[----:B------:R-:W-:Y:S05]  /*36500*/  STL.64 [R1+0x1328], R218 ;  /* 0x001328da01007387 */ /* 0x000fea0000100a00 */
[----:B------:R-:W-:Y:S04]  /*36510*/  STL.64 [R1+0x1300], R212 ;  /* 0x001300d401007387 */ /* 0x000fe80000100a00 */
[----:B------:R-:W-:Y:S04]  /*36520*/  STL.64 [R1+0x1308], R214 ;  /* 0x001308d601007387 */ /* 0x000fe80000100a00 */
[----:B------:R-:W-:Y:S04]  /*36530*/  STL.64 [R1+0x12e0], R208 ;  /* 0x0012e0d001007387 */ /* 0x000fe80000100a00 */
[----:B------:R-:W-:Y:S04]  /*36540*/  STL.64 [R1+0x12e8], R210 ;  /* 0x0012e8d201007387 */ /* 0x000fe80000100a00 */
[----:B------:R-:W-:Y:S04]  /*36550*/  STL.64 [R1+0x12c0], R96 ;  /* 0x0012c06001007387 */ /* 0x000fe80000100a00 */
[----:B------:R2:W-:Y:S02]  /*36560*/  STL.64 [R1+0x12c8], R98 ;  /* 0x0012c86201007387 */ /* 0x0005e40000100a00 */
[C---:B--2---:R-:W-:Y:S02]  /*36570*/  HMMA.1688.F32.TF32 R96, R204.reuse, R6, R100 ;  /* 0x00000006cc60723c */ /* 0x044fe40000081064 */
[----:B------:R-:W-:Y:S04]  /*36580*/  STL.64 [R1+0x1290], R108 ;  /* 0x0012906c01007387 */ /* 0x000fe80000100a00 */
[----:B------:R-:W-:Y:S01]  /*36590*/  STL.64 [R1+0x1298], R110 ;  /* 0x0012986e01007387 */ /* 0x000fe20000100a00 */
[C---:B------:R-:W-:Y:S03]  /*365a0*/  HMMA.1688.F32.TF32 R100, R204.reuse, R198, R240 ;  /* 0x000000c6cc64723c */ /* 0x040fe600000810f0 */
[----:B------:R-:W-:Y:S04]  /*365b0*/  STL.64 [R1+0x1270], R104 ;  /* 0x0012706801007387 */ /* 0x000fe80000100a00 */
[----:B------:R-:W-:Y:S09]  /*365c0*/  STL.64 [R1+0x1278], R106 ;  /* 0x0012786a01007387 */ /* 0x000ff20000100a00 */
[----:B------:R-:W-:Y:S04]  /*365d0*/  STL.64 [R1+0x1250], R96 ;  /* 0x0012506001007387 */ /* 0x000fe80000100a00 */
[----:B------:R2:W-:Y:S04]  /*365e0*/  STL.64 [R1+0x1258], R98 ;  /* 0x0012586201007387 */ /* 0x0005e80000100a00 */
[----:B------:R-:W-:Y:S04]  /*365f0*/  STL.64 [R1+0x1230], R92 ;  /* 0x0012305c01007387 */ /* 0x000fe80000100a00 */
[----:B------:R3:W-:Y:S01]  /*36600*/  STL.64 [R1+0x1238], R94 ;  /* 0x0012385e01007387 */ /* 0x0007e20000100a00 */
[C---:B--2---:R-:W-:Y:S06]  /*36610*/  HMMA.1688.F32.TF32 R96, R204.reuse, R130, R120 ;  /* 0x00000082cc60723c */ /* 0x044fec0000081078 */
[----:B---3--:R-:W-:Y:S01]  /*36620*/  HMMA.1688.F32.TF32 R92, R204, R126, R116 ;  /* 0x0000007ecc5c723c */ /* 0x008fe20000081074 */
[----:B------:R-:W-:Y:S04]  /*36630*/  STL.64 [R1+0x1210], R100 ;  /* 0x0012106401007387 */ /* 0x000fe80000100a00 */
[----:B------:R2:W-:-:S12]  /*36640*/  STL.64 [R1+0x1218], R102 ;  /* 0x0012186601007387 */ /* 0x0005d80000100a00 */
[----:B------:R-:W-:Y:S01]  /*36650*/  STL.64 [R1+0x11f0], R96 ;  /* 0x0011f06001007387 */ /* 0x000fe20000100a00 */
[C---:B--2---:R-:W-:Y:S03]  /*36660*/  HMMA.1688.F32.TF32 R100, R204.reuse, R194, R112 ;  /* 0x000000c2cc64723c */ /* 0x044fe60000081070 */
[----:B------:R2:W-:Y:S04]  /*36670*/  STL.64 [R1+0x11f8], R98 ;  /* 0x0011f86201007387 */ /* 0x0005e80000100a00 */
[----:B------:R-:W-:Y:S04]  /*36680*/  STL.64 [R1+0x11e0], R92 ;  /* 0x0011e05c01007387 */ /* 0x000fe80000100a00 */
[----:B------:R3:W-:Y:S01]  /*36690*/  STL.64 [R1+0x11e8], R94 ;  /* 0x0011e85e01007387 */ /* 0x0007e20000100a00 */
[C---:B--2---:R-:W-:Y:S06]  /*366a0*/  HMMA.1688.F32.TF32 R96, R204.reuse, R190, R88 ;  /* 0x000000becc60723c */ /* 0x044fec0000081058 */
[C---:B------:R-:W-:Y:S06]  /*366b0*/  HMMA.1688.F32.TF32 R88, R204.reuse, R182, R80 ;  /* 0x000000b6cc58723c */ /* 0x040fec0000081050 */
[C---:B---3--:R-:W-:Y:S06]  /*366c0*/  HMMA.1688.F32.TF32 R92, R204.reuse, R186, R84 ;  /* 0x000000bacc5c723c */ /* 0x048fec0000081054 */
        /* <DEDUP_REMOVED lines=25> */
[----:B------:R-:W2:Y:S04]  /*36860*/  LDL.LU R56, [R1+0x200] ;  /* 0x0002000001387983 */ /* 0x000ea80000300800 */
[----:B------:R-:W-:Y:S04]  /*36870*/  STL.64 [R1+0x1130], R64 ;  /* 0x0011304001007387 */ /* 0x000fe80000100a00 */
[----:B------:R-:W-:Y:S04]  /*36880*/  STL.64 [R1+0x1138], R66 ;  /* 0x0011384201007387 */ /* 0x000fe80000100a00 */
[----:B------:R3:W-:Y:S04]  /*36890*/  STL.64 [R1+0x1120], R60 ;  /* 0x0011203c01007387 */ /* 0x0007e80000100a00 */
[----:B------:R4:W-:Y:S04]  /*368a0*/  STL.64 [R1+0x1128], R62 ;  /* 0x0011283e01007387 */ /* 0x0009e80000100a00 */
[----:B------:R-:W2:Y:S04]  /*368b0*/  LDL.LU R57, [R1+0x204] ;  /* 0x0002040001397983 */ /* 0x000ea80000300800 */
[----:B------:R-:W2:Y:S04]  /*368c0*/  LDL.LU R58, [R1+0x208] ;  /* 0x00020800013a7983 */ /* 0x000ea80000300800 */
[----:B------:R-:W2:Y:S04]  /*368d0*/  LDL.LU R59, [R1+0x20c] ;  /* 0x00020c00013b7983 */ /* 0x000ea80000300800 */
[----:B---3--:R-:W3:Y:S04]  /*368e0*/  LDL.LU R60, [R1+0x210] ;  /* 0x00021000013c7983 */ /* 0x008ee80000300800 */
[----:B------:R-:W3:Y:S04]  /*368f0*/  LDL.LU R61, [R1+0x214] ;  /* 0x00021400013d7983 */ /* 0x000ee80000300800 */
[----:B----4-:R-:W3:Y:S04]  /*36900*/  LDL.LU R62, [R1+0x218] ;  /* 0x00021800013e7983 */ /* 0x010ee80000300800 */
        /* <DEDUP_REMOVED lines=33> */
[----:B------:R-:W1:Y:S04]  /*36b20*/  LDL.LU R100, [R1+0x7f0] ;  /* 0x0007f00001647983 */ /* 0x000e680000300800 */
[----:B------:R-:W1:Y:S04]  /*36b30*/  LDL.LU R101, [R1+0x7f4] ;  /* 0x0007f40001657983 */ /* 0x000e680000300800 */
[----:B------:R-:W1:Y:S04]  /*36b40*/  LDL.LU R102, [R1+0x7f8] ;  /* 0x0007f80001667983 */ /* 0x000e680000300800 */
[----:B------:R-:W1:Y:S04]  /*36b50*/  LDL.LU R103, [R1+0x7fc] ;  /* 0x0007fc0001677983 */ /* 0x000e680000300800 */
        /* <DEDUP_REMOVED lines=64> */
[----:B-1----:R-:W-:Y:S06]  /*36f60*/  HMMA.1688.F32.TF32 R100, R132, R26, R100 ;  /* 0x0000001a8464723c */ /* 0x002fec0000081064 */
[----:B----4-:R-:W-:-:S15]  /*36f70*/  HMMA.1688.F32.TF32 R208, R204, R150, R208 ;  /* 0x00000096ccd0723c */ /* 0x010fde00000810d0 */
[----:B------:R-:W-:-:S08]  /*36f80*/  NOP ;  /* 0x0000000000007918 */ /* 0x000fd00000000000 */
[----:B------:R-:W-:Y:S04]  /*36f90*/  STL.64 [R1+0x1100], R208 ;  /* 0x001100d001007387 */ /* 0x000fe80000100a00 */
[----:B------:R3:W-:Y:S02]  /*36fa0*/  STL.64 [R1+0x1108], R210 ;  /* 0x001108d201007387 */ /* 0x0007e40000100a00 */
[C---:B---3--:R-:W-:Y:S06]  /*36fb0*/  HMMA.1688.F32.TF32 R208, R204.reuse, R146, R212 ;  /* 0x00000092ccd0723c */ /* 0x048fec00000810d4 */
[C---:B--2---:R-:W-:Y:S06]  /*36fc0*/  HMMA.1688.F32.TF32 R216, R204.reuse, R142, R216 ;  /* 0x0000008eccd8723c */ /* 0x044fec00000810d8 */
[----:B------:R-:W-:Y:S06]  /*36fd0*/  HMMA.1688.F32.TF32 R212, R204, R138, R220 ;  /* 0x0000008accd4723c */ /* 0x000fec00000810dc */
[C---:B------:R-:W-:Y:S05]  /*36fe0*/  HMMA.1688.F32.TF32 R204, R132.reuse, R50, R228 ;  /* 0x0000003284cc723c */ /* 0x040fea00000810e4 */
[----:B------:R-:W-:Y:S04]  /*36ff0*/  STL.64 [R1+0x10f0], R208 ;  /* 0x0010f0d001007387 */ /* 0x000fe80000100a00 */
[----:B------:R1:W-:Y:S02]  /*37000*/  STL.64 [R1+0x10f8], R210 ;  /* 0x0010f8d201007387 */ /* 0x0003e40000100a00 */
[C---:B-1----:R-:W-:Y:S02]  /*37010*/  HMMA.1688.F32.TF32 R208, R132.reuse, R54, R224 ;  /* 0x0000003684d0723c */ /* 0x042fe400000810e0 */
[----:B------:R-:W-:Y:S04]  /*37020*/  STL.64 [R1+0x10e0], R216 ;  /* 0x0010e0d801007387 */ /* 0x000fe80000100a00 */
[----:B------:R-:W-:Y:S04]  /*37030*/  STL.64 [R1+0x10e8], R218 ;  /* 0x0010e8da01007387 */ /* 0x000fe80000100a00 */
[----:B------:R-:W-:Y:S04]  /*37040*/  STL.64 [R1+0x10d0], R212 ;  /* 0x0010d0d401007387 */ /* 0x000fe80000100a00 */
[----:B------:R1:W-:Y:S09]  /*37050*/  STL.64 [R1+0x10d8], R214 ;  /* 0x0010d8d601007387 */ /* 0x0003f20000100a00 */
[----:B------:R-:W-:Y:S01]  /*37060*/  STL.64 [R1+0x10c0], R208 ;  /* 0x0010c0d001007387 */ /* 0x000fe20000100a00 */
[C---:B-1----:R-:W-:Y:S03]  /*37070*/  HMMA.1688.F32.TF32 R212, R132.reuse, R46, R232 ;  /* 0x0000002e84d4723c */ /* 0x042fe600000810e8 */
[----:B------:R1:W-:Y:S04]  /*37080*/  STL.64 [R1+0x10c8], R210 ;  /* 0x0010c8d201007387 */ /* 0x0003e80000100a00 */
[----:B------:R-:W-:Y:S04]  /*37090*/  STL.64 [R1+0x10b0], R204 ;  /* 0x0010b0cc01007387 */ /* 0x000fe80000100a00 */
[----:B------:R2:W-:Y:S01]  /*370a0*/  STL.64 [R1+0x10b8], R206 ;  /* 0x0010b8ce01007387 */ /* 0x0005e20000100a00 */
[C---:B-1----:R-:W-:Y:S06]  /*370b0*/  HMMA.1688.F32.TF32 R208, R132.reuse, R42, R236 ;  /* 0x0000002a84d0723c */ /* 0x042fec00000810ec */
[C---:B--2---:R-:W-:Y:S06]  /*370c0*/  HMMA.1688.F32.TF32 R204, R132.reuse, R38, R96 ;  /* 0x0000002684cc723c */ /* 0x044fec0000081060 */
[C---:B------:R-:W-:Y:S01]  /*370d0*/  HMMA.1688.F32.TF32 R96, R132.reuse, R34, R108 ;  /* 0x000000228460723c */ /* 0x040fe2000008106c */
[----:B------:R-:W-:Y:S04]  /*370e0*/  STL.64 [R1+0x10a0], R212 ;  /* 0x0010a0d401007387 */ /* 0x000fe80000100a00 */
[----:B------:R-:W-:Y:S01]  /*370f0*/  STL.64 [R1+0x10a8], R214 ;  /* 0x0010a8d601007387 */ /* 0x000fe20000100a00 */
[C---:B------:R-:W-:Y:S05]  /*37100*/  HMMA.1688.F32.TF32 R104, R132.reuse, R30, R104 ;  /* 0x0000001e8468723c */ /* 0x040fea0000081068 */
[----:B------:R-:W-:Y:S04]  /*37110*/  STL.64 [R1+0x1090], R208 ;  /* 0x001090d001007387 */ /* 0x000fe80000100a00 */
[----:B------:R-:W-:Y:S04]  /*37120*/  STL.64 [R1+0x1098], R210 ;  /* 0x001098d201007387 */ /* 0x000fe80000100a00 */
[----:B------:R-:W-:Y:S04]  /*37130*/  STL.64 [R1+0x1080], R204 ;  /* 0x001080cc01007387 */ /* 0x000fe80000100a00 */
[----:B------:R-:W-:Y:S04]  /*37140*/  STL.64 [R1+0x1088], R206 ;  /* 0x001088ce01007387 */ /* 0x000fe80000100a00 */
[----:B------:R-:W-:Y:S04]  /*37150*/  STL.64 [R1+0x1070], R96 ;  /* 0x0010706001007387 */ /* 0x000fe80000100a00 */
[----:B------:R1:W-:Y:S04]  /*37160*/  STL.64 [R1+0x1078], R98 ;  /* 0x0010786201007387 */ /* 0x0003e80000100a00 */
[----:B------:R-:W-:Y:S04]  /*37170*/  LDS R204, [R3+UR11+0x4200] ;  /* 0x0042000b03cc7984 */ /* 0x000fe80008000800 */
[----:B------:R-:W-:Y:S01]  /*37180*/  LDS R206, [R3+UR11+0x6200] ;  /* 0x0062000b03ce7984 */ /* 0x000fe20008000800 */
[C---:B-1----:R-:W-:Y:S03]  /*37190*/  HMMA.1688.F32.TF32 R96, R132.reuse, R22, R92 ;  /* 0x000000168460723c */ /* 0x042fe6000008105c */
[----:B------:R-:W-:Y:S04]  /*371a0*/  LDS R205, [R247+UR11+0x4200] ;  /* 0x0042000bf7cd7984 */ /* 0x000fe80008000800 */
[----:B------:R-:W1:Y:S01]  /*371b0*/  LDS R207, [R247+UR11+0x6200] ;  /* 0x0062000bf7cf7984 */ /* 0x000e620008000800 */
[C---:B------:R-:W-:Y:S03]  /*371c0*/  HMMA.1688.F32.TF32 R92, R132.reuse, R18, R240 ;  /* 0x00000012845c723c */ /* 0x040fe600000810f0 */
        /* <DEDUP_REMOVED lines=8> */
[C---:B--2---:R-:W-:Y:S06]  /*37250*/  HMMA.1688.F32.TF32 R96, R132.reuse, R14, R120 ;  /* 0x0000000e8460723c */ /* 0x044fec0000081078 */
[C---:B---3--:R-:W-:Y:S06]  /*37260*/  HMMA.1688.F32.TF32 R92, R132.reuse, R10, R116 ;  /* 0x0000000a845c723c */ /* 0x048fec0000081074 */
[C---:B------:R-:W-:Y:S11]  /*37270*/  HMMA.1688.F32.TF32 R100, R132.reuse, R6, R112 ;  /* 0x000000068464723c */ /* 0x040ff60000081070 */
[----:B------:R-:W-:Y:S04]  /*37280*/  STL.64 [R1+0x1010], R96 ;  /* 0x0010106001007387 */ /* 0x000fe80000100a00 */
        /* <DEDUP_REMOVED lines=119> */
[----:B------:R-:W1:Y:S04]  /*37a00*/  LDL.LU R108, [R1+0x2100] ;  /* 0x00210000016c7983 */ /* 0x000e680000300800 */
[----:B------:R-:W1:Y:S04]  /*37a10*/  LDL.LU R109, [R1+0x2104] ;  /* 0x00210400016d7983 */ /* 0x000e680000300800 */
[----:B------:R-:W1:Y:S04]  /*37a20*/  LDL.LU R110, [R1+0x2108] ;  /* 0x00210800016e7983 */ /* 0x000e680000300800 */
[----:B------:R-:W1:Y:S04]  /*37a30*/  LDL.LU R111, [R1+0x210c] ;  /* 0x00210c00016f7983 */ /* 0x000e680000300800 */
        /* <DEDUP_REMOVED lines=21> */
[C---:B---3--:R-:W-:Y:S06]  /*37b90*/  HMMA.1688.F32.TF32 R208, R132.reuse, R166, R208 ;  /* 0x000000a684d0723c */ /* 0x048fec00000810d0 */
[----:B----4-:R-:W-:-:S15]  /*37ba0*/  HMMA.1688.F32.TF32 R236, R132, R170, R236 ;  /* 0x000000aa84ec723c */ /* 0x010fde00000810ec */
[----:B------:R-:W-:-:S08]  /*37bb0*/  NOP ;  /* 0x0000000000007918 */ /* 0x000fd00000000000 */
[----:B------:R-:W-:Y:S04]  /*37bc0*/  STL.64 [R1+0xe50], R236 ;  /* 0x000e50ec01007387 */ /* 0x000fe80000100a00 */
[----:B------:R2:W-:Y:S04]  /*37bd0*/  STL.64 [R1+0xe58], R238 ;  /* 0x000e58ee01007387 */ /* 0x0005e80000100a00 */
[----:B--2---:R-:W2:Y:S04]  /*37be0*/  LDL.LU.64 R238, [R1+0x4740] ;  /* 0x0047400001ee7983 */ /* 0x004ea80000300a00 */
[----:B------:R-:W2:Y:S04]  /*37bf0*/  LDL.LU.64 R236, [R1+0x4738] ;  /* 0x0047380001ec7983 */ /* 0x000ea80000300a00 */
[----:B------:R-:W-:Y:S04]  /*37c00*/  STL.64 [R1+0xe40], R208 ;  /* 0x000e40d001007387 */ /* 0x000fe80000100a00 */
[----:B------:R3:W-:Y:S02]  /*37c10*/  STL.64 [R1+0xe48], R210 ;  /* 0x000e48d201007387 */ /* 0x0007e40000100a00 */
[C---:B---3--:R-:W-:Y:S06]  /*37c20*/  HMMA.1688.F32.TF32 R208, R132.reuse, R162, R212 ;  /* 0x000000a284d0723c */ /* 0x048fec00000810d4 */
[----:B------:R-:W-:-:S15]  /*37c30*/  HMMA.1688.F32.TF32 R212, R132, R158, R216 ;  /* 0x0000009e84d4723c */ /* 0x000fde00000810d8 */
[----:B------:R-:W-:-:S02]  /*37c40*/  NOP ;  /* 0x0000000000007918 */ /* 0x000fc40000000000 */
[----:B------:R-:W-:Y:S04]  /*37c50*/  STL.64 [R1+0xe20], R208 ;  /* 0x000e20d001007387 */ /* 0x000fe80000100a00 */
[----:B------:R3:W-:Y:S02]  /*37c60*/  STL.64 [R1+0xe28], R210 ;  /* 0x000e28d201007387 */ /* 0x0007e40000100a00 */
[C---:B---3--:R-:W-:Y:S02]  /*37c70*/  HMMA.1688.F32.TF32 R208, R132.reuse, R154, R220 ;  /* 0x0000009a84d0723c */ /* 0x048fe400000810dc */
[----:B------:R-:W-:Y:S04]  /*37c80*/  STL.64 [R1+0xe00], R212 ;  /* 0x000e00d401007387 */ /* 0x000fe80000100a00 */
[----:B------:R3:W-:Y:S01]  /*37c90*/  STL.64 [R1+0xe08], R214 ;  /* 0x000e08d601007387 */ /* 0x0007e20000100a00 */
[C---:B------:R-:W-:Y:S06]  /*37ca0*/  HMMA.1688.F32.TF32 R216, R132.reuse, R150, R224 ;  /* 0x0000009684d8723c */ /* 0x040fec00000810e0 */
[C---:B---3--:R-:W-:Y:S10]  /*37cb0*/  HMMA.1688.F32.TF32 R212, R132.reuse, R146, R228 ;  /* 0x0000009284d4723c */ /* 0x048ff400000810e4 */
[----:B------:R-:W-:Y:S04]  /*37cc0*/  STL.64 [R1+0xdd0], R208 ;  /* 0x000dd0d001007387 */ /* 0x000fe80000100a00 */
[----:B------:R3:W-:Y:S02]  /*37cd0*/  STL.64 [R1+0xdd8], R210 ;  /* 0x000dd8d201007387 */ /* 0x0007e40000100a00 */
[----:B---3--:R-:W-:Y:S02]  /*37ce0*/  HMMA.1688.F32.TF32 R208, R132, R142, R232 ;  /* 0x0000008e84d0723c */ /* 0x008fe400000810e8 */
[----:B------:R-:W-:Y:S04]  /*37cf0*/  STL.64 [R1+0xdb0], R216 ;  /* 0x000db0d801007387 */ /* 0x000fe80000100a00 */
[----:B------:R-:W-:Y:S04]  /*37d00*/  STL.64 [R1+0xdb8], R218 ;  /* 0x000db8da01007387 */ /* 0x000fe80000100a00 */
[----:B------:R-:W-:Y:S01]  /*37d10*/  STL.64 [R1+0xd90], R212 ;  /* 0x000d90d401007387 */ /* 0x000fe20000100a00 */
[C---:B-1----:R-:W-:Y:S03]  /*37d20*/  HMMA.1688.F32.TF32 R108, R204.reuse, R54, R108 ;  /* 0x00000036cc6c723c */ /* 0x042fe6000008106c */
[----:B------:R-:W-:Y:S04]  /*37d30*/  STL.64 [R1+0xd98], R214 ;  /* 0x000d98d601007387 */ /* 0x000fe80000100a00 */
[----:B------:R-:W-:Y:S04]  /*37d40*/  LDS R132, [R3+UR11+0x4280] ;  /* 0x0042800b03847984 */ /* 0x000fe80008000800 */
[----:B------:R-:W-:Y:S04]  /*37d50*/  LDS R134, [R3+UR11+0x6280] ;  /* 0x0062800b03867984 */ /* 0x000fe80008000800 */
[----:B------:R-:W-:Y:S04]  /*37d60*/  STL.64 [R1+0xd70], R208 ;  /* 0x000d70d001007387 */ /* 0x000fe80000100a00 */
[----:B------:R-:W-:Y:S04]  /*37d70*/  STL.64 [R1+0xd78], R210 ;  /* 0x000d78d201007387 */ /* 0x000fe80000100a00 */
[----:B------:R-:W-:Y:S04]  /*37d80*/  STL.64 [R1+0xd30], R96 ;  /* 0x000d306001007387 */ /* 0x000fe80000100a00 */
[----:B------:R1:W-:Y:S04]  /*37d90*/  STL.64 [R1+0xd38], R98 ;  /* 0x000d386201007387 */ /* 0x0003e80000100a00 */
[----:B------:R-:W-:Y:S04]  /*37da0*/  LDS R133, [R247+UR11+0x4280] ;  /* 0x0042800bf7857984 */ /* 0x000fe80008000800 */
[----:B------:R-:W3:Y:S01]  /*37db0*/  LDS R135, [R247+UR11+0x6280] ;  /* 0x0062800bf7877984 */ /* 0x000ee20008000800 */
[C---:B-1----:R-:W-:Y:S03]  /*37dc0*/  HMMA.1688.F32.TF32 R96, R204.reuse, R50, R104 ;  /* 0x00000032cc60723c */ /* 0x042fe60000081068 */
[----:B------:R-:W-:Y:S04]  /*37dd0*/  STL.64 [R1+0xd60], R108 ;  /* 0x000d606c01007387 */ /* 0x000fe80000100a00 */
[----:B------:R-:W-:Y:S01]  /*37de0*/  STL.64 [R1+0xd68], R110 ;  /* 0x000d686e01007387 */ /* 0x000fe20000100a00 */
[C---:B------:R-:W-:Y:S06]  /*37df0*/  HMMA.1688.F32.TF32 R104, R204.reuse, R46, R100 ;  /* 0x0000002ecc68723c */ /* 0x040fec0000081064 */
[C---:B------:R-:W-:Y:S06]  /*37e00*/  HMMA.1688.F32.TF32 R100, R204.reuse, R42, R92 ;  /* 0x0000002acc64723c */ /* 0x040fec000008105c */
[C---:B------:R-:W-:Y:S03]  /*37e10*/  HMMA.1688.F32.TF32 R92, R204.reuse, R34, R120 ;  /* 0x00000022cc5c723c */ /* 0x040fe60000081078 */
        /* <DEDUP_REMOVED lines=13> */
[C---:B----4-:R-:W-:Y:S06]  /*37ef0*/  HMMA.1688.F32.TF32 R92, R204.reuse, R22, R88 ;  /* 0x00000016cc5c723c */ /* 0x050fec0000081058 */
        /* <DEDUP_REMOVED lines=29> */
[----:B------:R-:W4:Y:S04]  /*380d0*/  LDL.LU R228, [R1+0x6b0] ;  /* 0x0006b00001e47983 */ /* 0x000f280000300800 */
[----:B------:R-:W-:Y:S04]  /*380e0*/  STL.64 [R1+0xc40], R60 ;  /* 0x000c403c01007387 */ /* 0x000fe80000100a00 */
[----:B------:R-:W-:Y:S04]  /*380f0*/  STL.64 [R1+0xc48], R62 ;  /* 0x000c483e01007387 */ /* 0x000fe80000100a00 */
[----:B------:R1:W-:Y:S04]  /*38100*/  STL.64 [R1+0xc30], R56 ;  /* 0x000c303801007387 */ /* 0x0003e80000100a00 */
[----:B------:R3:W-:Y:S04]  /*38110*/  STL.64 [R1+0xc38], R58 ;  /* 0x000c383a01007387 */ /* 0x0007e80000100a00 */
[----:B------:R-:W4:Y:S04]  /*38120*/  LDL.LU R229, [R1+0x6b4] ;  /* 0x0006b40001e57983 */ /* 0x000f280000300800 */
[----:B------:R-:W4:Y:S04]  /*38130*/  LDL.LU R230, [R1+0x6b8] ;  /* 0x0006b80001e67983 */ /* 0x000f280000300800 */
[----:B------:R-:W4:Y:S04]  /*38140*/  LDL.LU R231, [R1+0x6bc] ;  /* 0x0006bc0001e77983 */ /* 0x000f280000300800 */
[----:B------:R-:W2:Y:S04]  /*38150*/  LDL.LU R220, [R1+0x750] ;  /* 0x0007500001dc7983 */ /* 0x000ea80000300800 */
[----:B------:R-:W2:Y:S04]  /*38160*/  LDL.LU R221, [R1+0x754] ;  /* 0x0007540001dd7983 */ /* 0x000ea80000300800 */
[----:B------:R-:W2:Y:S04]  /*38170*/  LDL.LU R222, [R1+0x758] ;  /* 0x0007580001de7983 */ /* 0x000ea80000300800 */
[----:B------:R-:W2:Y:S04]  /*38180*/  LDL.LU R223, [R1+0x75c] ;  /* 0x00075c0001df7983 */ /* 0x000ea80000300800 */
        /* <DEDUP_REMOVED lines=20> */
[----:B------:R-:W4:Y:S04]  /*382d0*/  LDL.LU R72, [R1] ;  /* 0x0000000001487983 */ /* 0x000f280000300800 */
        /* <DEDUP_REMOVED lines=77> */
[C---:B----4-:R-:W-:Y:S06]  /*387b0*/  HMMA.1688.F32.TF32 R88, R204.reuse, R154, R88 ;  /* 0x0000009acc58723c */ /* 0x050fec0000081058 */
[C---:B------:R-:W-:Y:S06]  /*387c0*/  HMMA.1688.F32.TF32 R112, R204.reuse, R158, R112 ;  /* 0x0000009ecc70723c */ /* 0x040fec0000081070 */
[C---:B------:R-:W-:Y:S06]  /*387d0*/  HMMA.1688.F32.TF32 R116, R204.reuse, R162, R116 ;  /* 0x000000a2cc74723c */ /* 0x040fec0000081074 */
[C---:B------:R-:W-:Y:S06]  /*387e0*/  HMMA.1688.F32.TF32 R240, R204.reuse, R170, R240 ;  /* 0x000000aaccf0723c */ /* 0x040fec00000810f0 */
[C---:B------:R-:W-:Y:S06]  /*387f0*/  HMMA.1688.F32.TF32 R100, R204.reuse, R174, R100 ;  /* 0x000000aecc64723c */ /* 0x040fec0000081064 */
[C---:B------:R-:W-:Y:S06]  /*38800*/  HMMA.1688.F32.TF32 R92, R204.reuse, R178, R92 ;  /* 0x000000b2cc5c723c */ /* 0x040fec000008105c */
[C---:B------:R-:W-:Y:S06]  /*38810*/  HMMA.1688.F32.TF32 R108, R204.reuse, R186, R108 ;  /* 0x000000bacc6c723c */ /* 0x040fec000008106c */
[C---:B------:R-:W-:Y:S06]  /*38820*/  HMMA.1688.F32.TF32 R96, R204.reuse, R190, R96 ;  /* 0x000000becc60723c */ /* 0x040fec0000081060 */
[----:B------:R-:W-:-:S15]  /*38830*/  HMMA.1688.F32.TF32 R104, R204, R182, R104 ;  /* 0x000000b6cc68723c */ /* 0x000fde0000081068 */
[----:B------:R-:W-:-:S02]  /*38840*/  NOP ;  /* 0x0000000000007918 */ /* 0x000fc40000000000 */
[----:B------:R-:W-:Y:S04]  /*38850*/  STL.64 [R1+0xc20], R96 ;  /* 0x000c206001007387 */ /* 0x000fe80000100a00 */
[----:B------:R1:W-:Y:S01]  /*38860*/  STL.64 [R1+0xc28], R98 ;  /* 0x000c286201007387 */ /* 0x0003e20000100a00 */
[C---:B------:R-:W-:Y:S03]  /*38870*/  HMMA.1688.F32.TF32 R120, R204.reuse, R166, R120 ;  /* 0x000000a6cc78723c */ /* 0x040fe60000081078 */
[----:B-1----:R-:W2:Y:S04]  /*38880*/  LDL.LU.64 R98, [R1+0x4730] ;  /* 0x0047300001627983 */ /* 0x002ea80000300a00 */
[----:B------:R-:W3:Y:S04]  /*38890*/  LDL.LU.64 R96, [R1+0x4728] ;  /* 0x0047280001607983 */ /* 0x000ee80000300a00 */
[----:B------:R-:W-:Y:S04]  /*388a0*/  STL.64 [R1+0xc10], R108 ;  /* 0x000c106c01007387 */ /* 0x000fe80000100a00 */
[----:B------:R1:W-:Y:S01]  /*388b0*/  STL.64 [R1+0xc18], R110 ;  /* 0x000c186e01007387 */ /* 0x0003e20000100a00 */
[C---:B------:R-:W-:Y:S03]  /*388c0*/  HMMA.1688.F32.TF32 R84, R204.reuse, R150, R84 ;  /* 0x00000096cc54723c */ /* 0x040fe60000081054 */
[----:B-1----:R-:W4:Y:S04]  /*388d0*/  LDL.LU.64 R110, [R1+0x4720] ;  /* 0x00472000016e7983 */ /* 0x002f280000300a00 */
[----:B------:R-:W2:Y:S04]  /*388e0*/  LDL.LU.64 R108, [R1+0x4718] ;  /* 0x00471800016c7983 */ /* 0x000ea80000300a00 */
[----:B------:R-:W-:Y:S04]  /*388f0*/  STL.64 [R1+0xbf0], R104 ;  /* 0x000bf06801007387 */ /* 0x000fe80000100a00 */
[----:B------:R1:W-:Y:S04]  /*38900*/  STL.64 [R1+0xbf8], R106 ;  /* 0x000bf86a01007387 */ /* 0x0003e80000100a00 */
[----:B-1----:R-:W3:Y:S04]  /*38910*/  LDL.LU.64 R106, [R1+0x4710] ;  /* 0x00471000016a7983 */ /* 0x002ee80000300a00 */
[----:B------:R-:W3:Y:S04]  /*38920*/  LDL.LU.64 R104, [R1+0x4708] ;  /* 0x0047080001687983 */ /* 0x000ee80000300a00 */
[----:B------:R-:W-:Y:S04]  /*38930*/  STL.64 [R1+0xbe0], R92 ;  /* 0x000be05c01007387 */ /* 0x000fe80000100a00 */
[----:B------:R1:W-:Y:S04]  /*38940*/  STL.64 [R1+0xbe8], R94 ;  /* 0x000be85e01007387 */ /* 0x0003e80000100a00 */
[----:B-1----:R-:W3:Y:S04]  /*38950*/  LDL.LU.64 R94, [R1+0x4700] ;  /* 0x00470000015e7983 */ /* 0x002ee80000300a00 */
[----:B------:R-:W4:Y:S04]  /*38960*/  LDL.LU.64 R92, [R1+0x46f8] ;  /* 0x0046f800015c7983 */ /* 0x000f280000300a00 */
[----:B------:R-:W-:Y:S04]  /*38970*/  STL.64 [R1+0xb50], R100 ;  /* 0x000b506401007387 */ /* 0x000fe80000100a00 */
[----:B------:R1:W-:Y:S04]  /*38980*/  STL.64 [R1+0xb58], R102 ;  /* 0x000b586601007387 */ /* 0x0003e80000100a00 */
[----:B-1----:R-:W2:Y:S04]  /*38990*/  LDL.LU.64 R102, [R1+0x46f0] ;  /* 0x0046f00001667983 */ /* 0x002ea80000300a00 */
[----:B------:R-:W3:Y:S04]  /*389a0*/  LDL.LU.64 R100, [R1+0x46e8] ;  /* 0x0046e80001647983 */ /* 0x000ee80000300a00 */
[----:B------:R-:W-:Y:S04]  /*389b0*/  STL.64 [R1+0xb40], R240 ;  /* 0x000b40f001007387 */ /* 0x000fe80000100a00 */
[----:B------:R1:W-:Y:S01]  /*389c0*/  STL.64 [R1+0xb48], R242 ;  /* 0x000b48f201007387 */ /* 0x0003e20000100a00 */
[----:B------:R-:W-:Y:S03]  /*389d0*/  HMMA.1688.F32.TF32 R204, R204, R138, R72 ;  /* 0x0000008acccc723c */ /* 0x000fe60000081048 */
[----:B-1----:R-:W4:Y:S04]  /*389e0*/  LDL.LU.64 R242, [R1+0x46e0] ;  /* 0x0046e00001f27983 */ /* 0x002f280000300a00 */
[----:B------:R-:W4:Y:S04]  /*389f0*/  LDL.LU.64 R240, [R1+0x46d8] ;  /* 0x0046d80001f07983 */ /* 0x000f280000300a00 */
[----:B------:R-:W-:Y:S04]  /*38a00*/  STL.64 [R1+0xb00], R120 ;  /* 0x000b007801007387 */ /* 0x000fe80000100a00 */
[----:B------:R1:W-:Y:S04]  /*38a10*/  STL.64 [R1+0xb08], R122 ;  /* 0x000b087a01007387 */ /* 0x0003e80000100a00 */
        /* <DEDUP_REMOVED lines=26> */
[----:B------:R-:W4:Y:S04]  /*38bc0*/  LDL.LU.64 R74, [R1+0x4660] ;  /* 0x00466000014a7983 */ /* 0x000f280000300a00 */
[----:B------:R-:W4:Y:S04]  /*38bd0*/  LDL.LU.64 R72, [R1+0x4658] ;  /* 0x0046580001487983 */ /* 0x000f280000300a00 */
[----:B------:R1:W-:Y:S04]  /*38be0*/  STL.64 [R1+0x840], R204 ;  /* 0x000840cc01007387 */ /* 0x0003e80000100a00 */
[----:B------:R1:W-:Y:S04]  /*38bf0*/  STL.64 [R1+0x848], R206 ;  /* 0x000848ce01007387 */ /* 0x0003e80000100a00 */
[----:B-1----:R-:W2:Y:S04]  /*38c00*/  LDL.LU R204, [R1+0x8d0] ;  /* 0x0008d00001cc7983 */ /* 0x002ea80000300800 */
[----:B------:R-:W2:Y:S04]  /*38c10*/  LDL.LU R205, [R1+0x8d4] ;  /* 0x0008d40001cd7983 */ /* 0x000ea80000300800 */
[----:B------:R-:W2:Y:S04]  /*38c20*/  LDL.LU R206, [R1+0x8d8] ;  /* 0x0008d80001ce7983 */ /* 0x000ea80000300800 */
[----:B------:R-:W2:Y:S01]  /*38c30*/  LDL.LU R207, [R1+0x8dc] ;  /* 0x0008dc0001cf7983 */ /* 0x000ea20000300800 */
[C---:B------:R-:W-:Y:S06]  /*38c40*/  HMMA.1688.F32.TF32 R68, R132.reuse, R54, R68 ;  /* 0x000000368444723c */ /* 0x040fec0000081044 */
[C---:B------:R-:W-:Y:S06]  /*38c50*/  HMMA.1688.F32.TF32 R64, R132.reuse, R50, R64 ;  /* 0x000000328440723c */ /* 0x040fec0000081040 */
[C---:B------:R-:W-:Y:S06]  /*38c60*/  HMMA.1688.F32.TF32 R60, R132.reuse, R46, R60 ;  /* 0x0000002e843c723c */ /* 0x040fec000008103c */
[C---:B------:R-:W-:Y:S06]  /*38c70*/  HMMA.1688.F32.TF32 R56, R132.reuse, R42, R56 ;  /* 0x0000002a8438723c */ /* 0x040fec0000081038 */
[C---:B------:R-:W-:Y:S01]  /*38c80*/  HMMA.1688.F32.TF32 R248, R132.reuse, R38, R248 ;  /* 0x0000002684f8723c */ /* 0x040fe200000810f8 */
        /* <DEDUP_REMOVED lines=10> */
[----:B-1----:R-:W3:Y:S04]  /*38d30*/  LDL.LU.64 R62, [R1+0x4630] ;  /* 0x00463000013e7983 */ /* 0x002ee80000300a00 */
[----:B------:R-:W3:Y:S04]  /*38d40*/  LDL.LU.64 R60, [R1+0x4628] ;  /* 0x00462800013c7983 */ /* 0x000ee80000300a00 */
[----:B------:R-:W-:Y:S04]  /*38d50*/  STL.64 [R1+0x7f0], R56 ;  /* 0x0007f03801007387 */ /* 0x000fe80000100a00 */
[----:B------:R1:W-:Y:S04]  /*38d60*/  STL.64 [R1+0x7f8], R58 ;  /* 0x0007f83a01007387 */ /* 0x0003e80000100a00 */
[----:B-1----:R-:W4:Y:S04]  /*38d70*/  LDL.LU.64 R58, [R1+0x4620] ;  /* 0x00462000013a7983 */ /* 0x002f280000300a00 */
[----:B------:R-:W4:Y:S04]  /*38d80*/  LDL.LU.64 R56, [R1+0x4618] ;  /* 0x0046180001387983 */ /* 0x000f280000300a00 */
[----:B------:R-:W-:Y:S04]  /*38d90*/  STL.64 [R1+0x7e0], R248 ;  /* 0x0007e0f801007387 */ /* 0x000fe80000100a00 */
[----:B------:R1:W-:Y:S04]  /*38da0*/  STL.64 [R1+0x7e8], R250 ;  /* 0x0007e8fa01007387 */ /* 0x0003e80000100a00 */
[----:B-1----:R-:W4:Y:S04]  /*38db0*/  LDL.LU.64 R250, [R1+0x4610] ;  /* 0x0046100001fa7983 */ /* 0x002f280000300a00 */
[----:B------:R-:W4:Y:S01]  /*38dc0*/  LDL.LU.64 R248, [R1+0x4608] ;  /* 0x0046080001f87983 */ /* 0x000f220000300a00 */
[C---:B------:R-:W-:Y:S06]  /*38dd0*/  HMMA.1688.F32.TF32 R208, R132.reuse, R30, R208 ;  /* 0x0000001e84d0723c */ /* 0x040fec00000810d0 */
[----:B--2---:R-:W-:-:S15]  /*38de0*/  HMMA.1688.F32.TF32 R204, R132, R34, R204 ;  /* 0x0000002284cc723c */ /* 0x004fde00000810cc */
[----:B------:R-:W-:-:S08]  /*38df0*/  NOP ;  /* 0x0000000000007918 */ /* 0x000fd00000000000 */
[----:B------:R-:W-:Y:S04]  /*38e00*/  STL.64 [R1+0x7c0], R204 ;  /* 0x0007c0cc01007387 */ /* 0x000fe80000100a00 */
[----:B------:R1:W-:Y:S04]  /*38e10*/  STL.64 [R1+0x7c8], R206 ;  /* 0x0007c8ce01007387 */ /* 0x0003e80000100a00 */
[----:B------:R-:W-:Y:S04]  /*38e20*/  STL.64 [R1+0x7a0], R208 ;  /* 0x0007a0d001007387 */ /* 0x000fe80000100a00 */
[----:B------:R2:W-:Y:S01]  /*38e30*/  STL.64 [R1+0x7a8], R210 ;  /* 0x0007a8d201007387 */ /* 0x0005e20000100a00 */
[C---:B-1----:R-:W-:Y:S06]  /*38e40*/  HMMA.1688.F32.TF32 R204, R132.reuse, R26, R212 ;  /* 0x0000001a84cc723c */ /* 0x042fec00000810d4 */
[C---:B------:R-:W-:Y:S06]  /*38e50*/  HMMA.1688.F32.TF32 R212, R132.reuse, R22, R216 ;  /* 0x0000001684d4723c */ /* 0x040fec00000810d8 */
[C---:B--2---:R-:W-:Y:S11]  /*38e60*/  HMMA.1688.F32.TF32 R208, R132.reuse, R18, R220 ;  /* 0x0000001284d0723c */ /* 0x044ff600000810dc */
[----:B------:R-:W-:Y:S04]  /*38e70*/  STL.64 [R1+0x780], R204 ;  /* 0x000780cc01007387 */ /* 0x000fe80000100a00 */
[----:B------:R-:W-:Y:S04]  /*38e80*/  STL.64 [R1+0x788], R206 ;  /* 0x000788ce01007387 */ /* 0x000fe80000100a00 */
[----:B------:R-:W-:Y:S04]  /*38e90*/  STL.64 [R1+0x760], R212 ;  /* 0x000760d401007387 */ /* 0x000fe80000100a00 */
[----:B------:R1:W-:Y:S04]  /*38ea0*/  STL.64 [R1+0x768], R214 ;  /* 0x000768d601007387 */ /* 0x0003e80000100a00 */
[----:B------:R-:W-:Y:S04]  /*38eb0*/  STL.64 [R1+0x740], R208 ;  /* 0x000740d001007387 */ /* 0x000fe80000100a00 */
[----:B------:R2:W-:Y:S01]  /*38ec0*/  STL.64 [R1+0x748], R210 ;  /* 0x000748d201007387 */ /* 0x0005e20000100a00 */
[C---:B-1----:R-:W-:Y:S06]  /*38ed0*/  HMMA.1688.F32.TF32 R212, R132.reuse, R14, R224 ;  /* 0x0000000e84d4723c */ /* 0x042fec00000810e0 */
[C---:B------:R-:W-:Y:S06]  /*38ee0*/  HMMA.1688.F32.TF32 R216, R132.reuse, R6, R232 ;  /* 0x0000000684d8723c */ /* 0x040fec00000810e8 */
[C---:B---3--:R-:W-:Y:S01]  /*38ef0*/  HMMA.1688.F32.TF32 R60, R132.reuse, R130, R60 ;  /* 0x00000082843c723c */ /* 0x048fe2000008103c */
[----:B------:R-:W-:Y:S01]  /*38f00*/  IMAD.MOV.U32 R220, RZ, RZ, R100 ;  /* 0x000000ffffdc7224 */ /* 0x000fe200078e0064 */
[----:B------:R-:W-:Y:S04]  /*38f10*/  LDS R204, [R3+UR11+0x4300] ;  /* 0x0043000b03cc7984 */ /* 0x000fe80008000800 */
[----:B--2---:R-:W-:Y:S01]  /*38f20*/  HMMA.1688.F32.TF32 R208, R132, R10, R228 ;  /* 0x0000000a84d0723c */ /* 0x004fe200000810e4 */
[----:B------:R-:W-:Y:S01]  /*38f30*/  IMAD.MOV.U32 R221, RZ, RZ, R101 ;  /* 0x000000ffffdd7224 */ /* 0x000fe200078e0065 */
[----:B------:R-:W-:Y:S04]  /*38f40*/  LDS R206, [R3+UR11+0x6300] ;  /* 0x0063000b03ce7984 */ /* 0x000fe80008000800 */
[----:B------:R-:W-:Y:S04]  /*38f50*/  STL.64 [R1+0x730], R212 ;  /* 0x000730d401007387 */ /* 0x000fe80000100a00 */
[----:B------:R1:W-:Y:S01]  /*38f60*/  STL.64 [R1+0x738], R214 ;  /* 0x000738d601007387 */ /* 0x0003e20000100a00 */
[----:B------:R-:W-:-:S02]  /*38f70*/  IMAD.MOV.U32 R222, RZ, RZ, R102 ;  /* 0x000000ffffde7224 */ /* 0x000fc400078e0066 */
[----:B----4-:R-:W-:Y:S01]  /*38f80*/  IMAD.MOV.U32 R223, RZ, RZ, R92 ;  /* 0x000000ffffdf7224 */ /* 0x010fe200078e005c */
[----:B------:R-:W-:Y:S04]  /*38f90*/  LDS R205, [R247+UR11+0x4300] ;  /* 0x0043000bf7cd7984 */ /* 0x000fe80008000800 */
[----:B------:R-:W2:Y:S05]  /*38fa0*/  LDS R207, [R247+UR11+0x6300] ;  /* 0x0063000bf7cf7984 */ /* 0x000eaa0008000800 */
[----:B------:R-:W-:Y:S04]  /*38fb0*/  STL.64 [R1+0x710], R208 ;  /* 0x000710d001007387 */ /* 0x000fe80000100a00 */
[----:B------:R3:W-:Y:S01]  /*38fc0*/  STL.64 [R1+0x718], R210 ;  /* 0x000718d201007387 */ /* 0x0007e20000100a00 */
[C---:B-1----:R-:W-:Y:S06]  /*38fd0*/  HMMA.1688.F32.TF32 R212, R132.reuse, R202, R248 ;  /* 0x000000ca84d4723c */ /* 0x042fec00000810f8 */
[C---:B---3--:R-:W-:Y:S06]  /*38fe0*/  HMMA.1688.F32.TF32 R208, R132.reuse, R198, R56 ;  /* 0x000000c684d0723c */ /* 0x048fec0000081038 */
        /* <DEDUP_REMOVED lines=13> */
[----:B---3--:R-:W-:Y:S01]  /*390c0*/  HMMA.1688.F32.TF32 R56, R132, R186, R76 ;  /* 0x000000ba8438723c */ /* 0x008fe2000008104c */
[----:B------:R-:W-:Y:S04]  /*390d0*/  STL.64 [R1+0x650], R64 ;  /* 0x0006504001007387 */ /* 0x000fe80000100a00 */
[----:B------:R1:W-:-:S12]  /*390e0*/  STL.64 [R1+0x658], R66 ;  /* 0x0006584201007387 */ /* 0x0003d80000100a00 */
[----:B------:R-:W-:Y:S01]  /*390f0*/  STL.64 [R1+0x630], R60 ;  /* 0x0006303c01007387 */ /* 0x000fe20000100a00 */
[C---:B-1----:R-:W-:Y:S03]  /*39100*/  HMMA.1688.F32.TF32 R64, R132.reuse, R182, R80 ;  /* 0x000000b68440723c */ /* 0x042fe60000081050 */
[----:B------:R1:W-:Y:S04]  /*39110*/  STL.64 [R1+0x638], R62 ;  /* 0x0006383e01007387 */ /* 0x0003e80000100a00 */
[----:B------:R-:W-:Y:S04]  /*39120*/  STL.64 [R1+0x610], R56 ;  /* 0x0006103801007387 */ /* 0x000fe80000100a00 */
[----:B------:R3:W-:Y:S01]  /*39130*/  STL.64 [R1+0x618], R58 ;  /* 0x0006183a01007387 */ /* 0x0007e20000100a00 */
[C---:B-1----:R-:W-:Y:S06]  /*39140*/  HMMA.1688.F32.TF32 R60, R132.reuse, R178, R84 ;  /* 0x000000b2843c723c */ /* 0x042fec0000081054 */
[----:B---3--:R-:W-:Y:S05]  /*39150*/  HMMA.1688.F32.TF32 R56, R132, R174, R88 ;  /* 0x000000ae8438723c */ /* 0x008fea0000081058 */
[----:B------:R-:W-:Y:S01]  /*39160*/  STL.64 [R1+0x5f0], R64 ;  /* 0x0005f04001007387 */ /* 0x000fe20000100a00 */
[----:B------:R-:W-:-:S03]  /*39170*/  IMAD.MOV.U32 R228, RZ, RZ, R108 ;  /* 0x000000ffffe47224 */ /* 0x000fc600078e006c */
[----:B------:R-:W-:Y:S01]  /*39180*/  STL.64 [R1+0x5f8], R66 ;  /* 0x0005f84201007387 */ /* 0x000fe20000100a00 */
[----:B------:R-:W-:Y:S02]  /*39190*/  IMAD.MOV.U32 R229, RZ, RZ, R109 ;  /* 0x000000ffffe57224 */ /* 0x000fe400078e006d */
[----:B------:R-:W-:-:S05]  /*391a0*/  IMAD.MOV.U32 R230, RZ, RZ, R110 ;  /* 0x000000ffffe67224 */ /* 0x000fca00078e006e */
[----:B------:R-:W-:Y:S04]  /*391b0*/  STL.64 [R1+0x5e0], R60 ;  /* 0x0005e03c01007387 */ /* 0x000fe80000100a00 */
[----:B------:R-:W-:Y:S04]  /*391c0*/  STL.64 [R1+0x5e8], R62 ;  /* 0x0005e83e01007387 */ /* 0x000fe80000100a00 */
[----:B------:R-:W3:Y:S01]  /*391d0*/  LDL.LU R108, [R1+0x4604] ;  /* 0x00460400016c7983 */ /* 0x000ee20000300800 */
[----:B------:R-:W-:-:S03]  /*391e0*/  IMAD.MOV.U32 R231, RZ, RZ, R111 ;  /* 0x000000ffffe77224 */ /* 0x000fc600078e006f */
[----:B------:R1:W-:Y:S01]  /*391f0*/  STL.64 [R1+0x5c0], R56 ;  /* 0x0005c03801007387 */ /* 0x0003e20000100a00 */
[----:B------:R-:W-:-:S03]  /*39200*/  IMAD.MOV.U32 R224, RZ, RZ, R104 ;  /* 0x000000ffffe07224 */ /* 0x000fc600078e0068 */
[----:B------:R4:W-:Y:S01]  /*39210*/  STL.64 [R1+0x5c8], R58 ;  /* 0x0005c83a01007387 */ /* 0x0009e20000100a00 */
[----:B------:R-:W-:-:S03]  /*39220*/  IMAD.MOV.U32 R225, RZ, RZ, R105 ;  /* 0x000000ffffe17224 */ /* 0x000fc600078e0069 */
[----:B------:R-:W3:Y:S01]  /*39230*/  LDL.LU R109, [R1+0x4600] ;  /* 0x00460000016d7983 */ /* 0x000ee20000300800 */
[----:B------:R-:W-:-:S03]  /*39240*/  IMAD.MOV.U32 R226, RZ, RZ, R106 ;  /* 0x000000ffffe27224 */ /* 0x000fc600078e006a */
[----:B------:R-:W3:Y:S01]  /*39250*/  LDL.LU R110, [R1+0x45fc] ;  /* 0x0045fc00016e7983 */ /* 0x000ee20000300800 */
[----:B------:R-:W-:-:S03]  /*39260*/  IMAD.MOV.U32 R227, RZ, RZ, R107 ;  /* 0x000000ffffe37224 */ /* 0x000fc600078e006b */
        /* <DEDUP_REMOVED lines=17> */
[----:B-1----:R-:W3:Y:S04]  /*39380*/  LDL.LU R56, [R1+0xb80] ;  /* 0x000b800001387983 */ /* 0x002ee80000300800 */
[----:B------:R-:W3:Y:S04]  /*39390*/  LDL.LU R57, [R1+0xb84] ;  /* 0x000b840001397983 */ /* 0x000ee80000300800 */
[----:B----4-:R-:W4:Y:S04]  /*393a0*/  LDL.LU R58, [R1+0xb88] ;  /* 0x000b8800013a7983 */ /* 0x010f280000300800 */
        /* <DEDUP_REMOVED lines=29> */
[----:B------:R-:W-:-:S03]  /*39580*/  IMAD.MOV.U32 R216, RZ, RZ, R93 ;  /* 0x000000ffffd87224 */ /* 0x000fc600078e005d */
[----:B------:R-:W4:Y:S01]  /*39590*/  LDL.LU R60, [R1+0xbc0] ;  /* 0x000bc000013c7983 */ /* 0x000f220000300800 */
[----:B------:R-:W-:-:S03]  /*395a0*/  IMAD.MOV.U32 R217, RZ, RZ, R94 ;  /* 0x000000ffffd97224 */ /* 0x000fc600078e005e */
[----:B------:R-:W4:Y:S01]  /*395b0*/  LDL.LU R61, [R1+0xbc4] ;  /* 0x000bc400013d7983 */ /* 0x000f220000300800 */
[----:B------:R-:W-:-:S03]  /*395c0*/  IMAD.MOV.U32 R218, RZ, RZ, R95 ;  /* 0x000000ffffda7224 */ /* 0x000fc600078e005f */
[----:B------:R-:W4:Y:S04]  /*395d0*/  LDL.LU R62, [R1+0xbc8] ;  /* 0x000bc800013e7983 */ /* 0x000f280000300800 */
[----:B------:R-:W4:Y:S04]  /*395e0*/  LDL.LU R63, [R1+0xbcc] ;  /* 0x000bcc00013f7983 */ /* 0x000f280000300800 */
[----:B------:R-:W2:Y:S04]  /*395f0*/  LDL.LU R93, [R1+0x45d4] ;  /* 0x0045d400015d7983 */ /* 0x000ea80000300800 */
[----:B------:R-:W2:Y:S04]  /*39600*/  LDL.LU R94, [R1+0x45d0] ;  /* 0x0045d000015e7983 */ /* 0x000ea80000300800 */
[----:B------:R-:W2:Y:S01]  /*39610*/  LDL.LU R95, [R1+0x45cc] ;  /* 0x0045cc00015f7983 */ /* 0x000ea20000300800 */
[----:B------:R-:W-:-:S02]  /*39620*/  IMAD.MOV.U32 R219, RZ, RZ, R103 ;  /* 0x000000ffffdb7224 */ /* 0x000fc400078e0067 */
[----:B------:R-:W-:Y:S01]  /*39630*/  IMAD.MOV.U32 R232, RZ, RZ, R96 ;  /* 0x000000ffffe87224 */ /* 0x000fe200078e0060 */
[----:B------:R-:W3:Y:S01]  /*39640*/  LDL.LU R103, [R1+0x45c8] ;  /* 0x0045c80001677983 */ /* 0x000ee20000300800 */
[----:B------:R-:W-:Y:S02]  /*39650*/  IMAD.MOV.U32 R233, RZ, RZ, R97 ;  /* 0x000000ffffe97224 */ /* 0x000fe400078e0061 */
[----:B------:R-:W-:Y:S01]  /*39660*/  IMAD.MOV.U32 R234, RZ, RZ, R98 ;  /* 0x000000ffffea7224 */ /* 0x000fe200078e0062 */
[----:B------:R-:W4:Y:S01]  /*39670*/  LDL.LU R96, [R1+0x45c4] ;  /* 0x0045c40001607983 */ /* 0x000f220000300800 */
[----:B------:R-:W-:-:S03]  /*39680*/  IMAD.MOV.U32 R235, RZ, RZ, R99 ;  /* 0x000000ffffeb7224 */ /* 0x000fc600078e0063 */
[----:B------:R-:W4:Y:S04]  /*39690*/  LDL.LU R97, [R1+0x45c0] ;  /* 0x0045c00001617983 */ /* 0x000f280000300800 */
[----:B------:R-:W4:Y:S04]  /*396a0*/  LDL.LU R98, [R1+0x45bc] ;  /* 0x0045bc0001627983 */ /* 0x000f280000300800 */
[----:B------:R-:W4:Y:S01]  /*396b0*/  LDL.LU R99, [R1+0x45b8] ;  /* 0x0045b80001637983 */ /* 0x000f220000300800 */
[----:B--2---:R-:W-:Y:S03]  /*396c0*/  HMMA.1688.F32.TF32 R208, R132, R170, R92 ;  /* 0x000000aa84d0723c */ /* 0x004fe6000008105c */
[----:B------:R-:W2:-:S15]  /*396d0*/  LDL.LU R92, [R1+0x26c0] ;  /* 0x0026c000015c7983 */ /* 0x000e9e0000300800 */
[----:B------:R-:W-:-:S05]  /*396e0*/  NOP ;  /* 0x0000000000007918 */ /* 0x000fca0000000000 */
[----:B------:R-:W-:Y:S04]  /*396f0*/  STL.64 [R1+0x5a0], R208 ;  /* 0x0005a0d001007387 */ /* 0x000fe80000100a00 */
[----:B------:R4:W-:Y:S04]  /*39700*/  STL.64 [R1+0x5a8], R210 ;  /* 0x0005a8d201007387 */ /* 0x0009e80000100a00 */
[----:B------:R-:W2:Y:S04]  /*39710*/  LDL.LU R93, [R1+0x26c4] ;  /* 0x0026c400015d7983 */ /* 0x000ea80000300800 */
[----:B------:R-:W2:Y:S01]  /*39720*/  LDL.LU R94, [R1+0x26c8] ;  /* 0x0026c800015e7983 */ /* 0x000ea20000300800 */
[----:B----4-:R-:W-:Y:S03]  /*39730*/  HMMA.1688.F32.TF32 R208, R132, R166, R96 ;  /* 0x000000a684d0723c */ /* 0x010fe60000081060 */
[----:B------:R-:W2:Y:S04]  /*39740*/  LDL.LU R95, [R1+0x26cc] ;  /* 0x0026cc00015f7983 */ /* 0x000ea80000300800 */
[----:B------:R-:W4:-:S15]  /*39750*/  LDL.LU R96, [R1+0x2850] ;  /* 0x0028500001607983 */ /* 0x000f1e0000300800 */
[----:B------:R-:W-:-:S01]  /*39760*/  NOP ;  /* 0x0000000000007918 */ /* 0x000fc20000000000 */
[----:B------:R-:W-:Y:S04]  /*39770*/  STL.64 [R1+0x580], R208 ;  /* 0x000580d001007387 */ /* 0x000fe80000100a00 */
[----:B------:R1:W-:Y:S04]  /*39780*/  STL.64 [R1+0x588], R210 ;  /* 0x000588d201007387 */ /* 0x0003e80000100a00 */
[----:B------:R-:W4:Y:S04]  /*39790*/  LDL.LU R97, [R1+0x2854] ;  /* 0x0028540001617983 */ /* 0x000f280000300800 */
[----:B------:R-:W4:Y:S04]  /*397a0*/  LDL.LU R98, [R1+0x2858] ;  /* 0x0028580001627983 */ /* 0x000f280000300800 */
[----:B------:R-:W4:Y:S01]  /*397b0*/  LDL.LU R99, [R1+0x285c] ;  /* 0x00285c0001637983 */ /* 0x000f220000300800 */
[C---:B---3--:R-:W-:Y:S06]  /*397c0*/  HMMA.1688.F32.TF32 R100, R132.reuse, R162, R100 ;  /* 0x000000a28464723c */ /* 0x048fec0000081064 */
[C---:B-1----:R-:W-:Y:S06]  /*397d0*/  HMMA.1688.F32.TF32 R208, R132.reuse, R158, R104 ;  /* 0x0000009e84d0723c */ /* 0x042fec0000081068 */
[C---:B------:R-:W-:Y:S11]  /*397e0*/  HMMA.1688.F32.TF32 R104, R132.reuse, R154, R108 ;  /* 0x0000009a8468723c */ /* 0x040ff6000008106c */
[----:B------:R-:W-:Y:S04]  /*397f0*/  STL.64 [R1+0x560], R100 ;  /* 0x0005606401007387 */ /* 0x000fe80000100a00 */
[----:B------:R1:W-:Y:S02]  /*39800*/  STL.64 [R1+0x568], R102 ;  /* 0x0005686601007387 */ /* 0x0003e40000100a00 */
[C---:B-1----:R-:W-:Y:S02]  /*39810*/  HMMA.1688.F32.TF32 R100, R132.reuse, R150, R112 ;  /* 0x000000968464723c */ /* 0x042fe40000081070 */
[----:B------:R-:W-:Y:S04]  /*39820*/  STL.64 [R1+0x540], R208 ;  /* 0x000540d001007387 */ /* 0x000fe80000100a00 */
[----:B------:R-:W-:Y:S01]  /*39830*/  STL.64 [R1+0x548], R210 ;  /* 0x000548d201007387 */ /* 0x000fe20000100a00 */
[C---:B------:R-:W-:Y:S03]  /*39840*/  HMMA.1688.F32.TF32 R108, R132.reuse, R146, R116 ;  /* 0x00000092846c723c */ /* 0x040fe60000081074 */
[----:B------:R-:W-:Y:S04]  /*39850*/  STL.64 [R1+0x520], R104 ;  /* 0x0005206801007387 */ /* 0x000fe80000100a00 */
[----:B------:R1:W-:Y:S04]  /*39860*/  STL.64 [R1+0x528], R106 ;  /* 0x0005286a01007387 */ /* 0x0003e80000100a00 */
[----:B------:R-:W-:Y:S04]  /*39870*/  LDS R208, [R3+UR11+0x4380] ;  /* 0x0043800b03d07984 */ /* 0x000fe80008000800 */
[----:B------:R-:W-:Y:S01]  /*39880*/  LDS R210, [R3+UR11+0x6380] ;  /* 0x0063800b03d27984 */ /* 0x000fe20008000800 */
[C---:B-1----:R-:W-:Y:S03]  /*39890*/  HMMA.1688.F32.TF32 R104, R132.reuse, R142, R120 ;  /* 0x0000008e8468723c */ /* 0x042fe60000081078 */
[----:B------:R-:W-:Y:S04]  /*398a0*/  STL.64 [R1+0x500], R100 ;  /* 0x0005006401007387 */ /* 0x000fe80000100a00 */
[----:B------:R1:W-:Y:S04]  /*398b0*/  STL.64 [R1+0x508], R102 ;  /* 0x0005086601007387 */ /* 0x0003e80000100a00 */
[----:B------:R-:W-:Y:S04]  /*398c0*/  LDS R209, [R247+UR11+0x4380] ;  /* 0x0043800bf7d17984 */ /* 0x000fe80008000800 */
[----:B------:R-:W3:Y:S01]  /*398d0*/  LDS R211, [R247+UR11+0x6380] ;  /* 0x0063800bf7d37984 */ /* 0x000ee20008000800 */
[----:B-1----:R-:W-:Y:S03]  /*398e0*/  HMMA.1688.F32.TF32 R100, R132, R138, R240 ;  /* 0x0000008a8464723c */ /* 0x002fe600000810f0 */
[----:B------:R-:W-:Y:S04]  /*398f0*/  STL.64 [R1+0x4e0], R108 ;  /* 0x0004e06c01007387 */ /* 0x000fe80000100a00 */
[----:B------:R-:W-:Y:S04]  /*39900*/  STL.64 [R1+0x4e8], R110 ;  /* 0x0004e86e01007387 */ /* 0x000fe80000100a00 */
[----:B------:R-:W-:Y:S04]  /*39910*/  STL.64 [R1+0x4c0], R104 ;  /* 0x0004c06801007387 */ /* 0x000fe80000100a00 */
[----:B------:R-:W-:Y:S08]  /*39920*/  STL.64 [R1+0x4c8], R106 ;  /* 0x0004c86a01007387 */ /* 0x000ff00000100a00 */
[----:B------:R-:W-:Y:S04]  /*39930*/  STL.64 [R1+0x10], R100 ;  /* 0x0000106401007387 */ /* 0x000fe80000100a00 */
[----:B------:R4:W-:Y:S02]  /*39940*/  STL.64 [R1+0x18], R102 ;  /* 0x0000186601007387 */ /* 0x0009e40000100a00 */
[C---:B----4-:R-:W-:Y:S06]  /*39950*/  HMMA.1688.F32.TF32 R100, R204.reuse, R54, R96 ;  /* 0x00000036cc64723c */ /* 0x050fec0000081060 */
[C---:B--2---:R-:W-:Y:S06]  /*39960*/  HMMA.1688.F32.TF32 R96, R204.reuse, R50, R92 ;  /* 0x00000032cc60723c */ /* 0x044fec000008105c */
        /* <DEDUP_REMOVED lines=36> */
[C---:B-1----:R-:W-:Y:S09]  /*39bb0*/  HMMA.1688.F32.TF32 R56, R204.reuse, R198, R220 ;  /* 0x000000c6cc38723c */ /* 0x042ff200000810dc */
        /* <DEDUP_REMOVED lines=27> */
[----:B-1----:R-:W2:Y:S04]  /*39d70*/  LDL.LU R56, [R1+0x26d0] ;  /* 0x0026d00001387983 */ /* 0x002ea80000300800 */
[----:B------:R-:W2:Y:S04]  /*39d80*/  LDL.LU R57, [R1+0x26d4] ;  /* 0x0026d40001397983 */ /* 0x000ea80000300800 */
[----:B----4-:R-:W2:Y:S04]  /*39d90*/  LDL.LU R58, [R1+0x26d8] ;  /* 0x0026d800013a7983 */ /* 0x010ea80000300800 */
        /* <DEDUP_REMOVED lines=73> */
[C---:B---3--:R-:W-:Y:S06]  /*3a230*/  HMMA.1688.F32.TF32 R72, R204.reuse, R142, R72 ;  /* 0x0000008ecc48723c */ /* 0x048fec0000081048 */
[C---:B----4-:R-:W-:Y:S06]  /*3a240*/  HMMA.1688.F32.TF32 R76, R204.reuse, R146, R76 ;  /* 0x00000092cc4c723c */ /* 0x050fec000008104c */
[C---:B--2---:R-:W-:Y:S06]  /*3a250*/  HMMA.1688.F32.TF32 R84, R204.reuse, R154, R84 ;  /* 0x0000009acc54723c */ /* 0x044fec0000081054 */
[C---:B------:R-:W-:Y:S06]  /*3a260*/  HMMA.1688.F32.TF32 R88, R204.reuse, R158, R88 ;  /* 0x0000009ecc58723c */ /* 0x040fec0000081058 */
[C---:B------:R-:W-:Y:S06]  /*3a270*/  HMMA.1688.F32.TF32 R92, R204.reuse, R162, R92 ;  /* 0x000000a2cc5c723c */ /* 0x040fec000008105c */
[C---:B------:R-:W-:Y:S01]  /*3a280*/  HMMA.1688.F32.TF32 R116, R204.reuse, R190, R224 ;  /* 0x000000becc74723c */ /* 0x040fe200000810e0 */
[----:B------:R-:W2:Y:S05]  /*3a290*/  LDL.LU R224, [R1+0x1040] ;  /* 0x0010400001e07983 */ /* 0x000eaa0000300800 */
[----:B------:R-:W-:-:S15]  /*3a2a0*/  HMMA.1688.F32.TF32 R104, R204, R174, R104 ;  /* 0x000000aecc68723c */ /* 0x000fde0000081068 */
[----:B------:R-:W-:-:S02]  /*3a2b0*/  NOP ;  /* 0x0000000000007918 */ /* 0x000fc40000000000 */
[----:B------:R-:W-:Y:S04]  /*3a2c0*/  STL.64 [R1+0x380], R116 ;  /* 0x0003807401007387 */ /* 0x000fe80000100a00 */
[----:B------:R1:W-:Y:S01]  /*3a2d0*/  STL.64 [R1+0x388], R118 ;  /* 0x0003887601007387 */ /* 0x0003e20000100a00 */
[C---:B------:R-:W-:Y:S03]  /*3a2e0*/  HMMA.1688.F32.TF32 R100, R204.reuse, R170, R100 ;  /* 0x000000aacc64723c */ /* 0x040fe60000081064 */
[----:B------:R-:W2:Y:S03]  /*3a2f0*/  LDL.LU R225, [R1+0x1044] ;  /* 0x0010440001e17983 */ /* 0x000ea60000300800 */
[C---:B------:R-:W-:Y:S01]  /*3a300*/  HMMA.1688.F32.TF32 R108, R204.reuse, R178, R108 ;  /* 0x000000b2cc6c723c */ /* 0x040fe2000008106c */
[----:B------:R-:W2:Y:S04]  /*3a310*/  LDL.LU R226, [R1+0x1048] ;  /* 0x0010480001e27983 */ /* 0x000ea80000300800 */
[----:B------:R-:W2:Y:S01]  /*3a320*/  LDL.LU R227, [R1+0x104c] ;  /* 0x00104c0001e37983 */ /* 0x000ea20000300800 */
[C---:B-1----:R-:W-:Y:S03]  /*3a330*/  HMMA.1688.F32.TF32 R116, R204.reuse, R186, R228 ;  /* 0x000000bacc74723c */ /* 0x042fe600000810e4 */
[----:B------:R-:W3:Y:S03]  /*3a340*/  LDL.LU R228, [R1+0xfd0] ;  /* 0x000fd00001e47983 */ /* 0x000ee60000300800 */
[C---:B------:R-:W-:Y:S06]  /*3a350*/  HMMA.1688.F32.TF32 R112, R204.reuse, R182, R112 ;  /* 0x000000b6cc70723c */ /* 0x040fec0000081070 */
[C---:B------:R-:W-:Y:S11]  /*3a360*/  HMMA.1688.F32.TF32 R96, R204.reuse, R166, R96 ;  /* 0x000000a6cc60723c */ /* 0x040ff60000081060 */
[----:B------:R-:W-:Y:S04]  /*3a370*/  STL.64 [R1+0x370], R116 ;  /* 0x0003707401007387 */ /* 0x000fe80000100a00 */
[----:B------:R-:W-:Y:S04]  /*3a380*/  STL.64 [R1+0x378], R118 ;  /* 0x0003787601007387 */ /* 0x000fe80000100a00 */
[----:B------:R-:W3:Y:S04]  /*3a390*/  LDL.LU R229, [R1+0xfd4] ;  /* 0x000fd40001e57983 */ /* 0x000ee80000300800 */
[----:B------:R-:W3:Y:S01]  /*3a3a0*/  LDL.LU R230, [R1+0xfd8] ;  /* 0x000fd80001e67983 */ /* 0x000ee20000300800 */
[C---:B------:R-:W-:Y:S03]  /*3a3b0*/  HMMA.1688.F32.TF32 R80, R204.reuse, R150, R80 ;  /* 0x00000096cc50723c */ /* 0x040fe60000081050 */
[----:B------:R-:W3:Y:S04]  /*3a3c0*/  LDL.LU R231, [R1+0xfdc] ;  /* 0x000fdc0001e77983 */ /* 0x000ee80000300800 */
        /* <DEDUP_REMOVED lines=20> */
[----:B-1----:R-:W-:Y:S03]  /*3a510*/  HMMA.1688.F32.TF32 R80, R204, R138, R236 ;  /* 0x0000008acc50723c */ /* 0x002fe600000810ec */
[----:B------:R-:W-:Y:S04]  /*3a520*/  STL.64 [R1+0xc0], R72 ;  /* 0x0000c04801007387 */ /* 0x000fe80000100a00 */
[----:B------:R1:W-:Y:S01]  /*3a530*/  STL.64 [R1+0xc8], R74 ;  /* 0x0000c84a01007387 */ /* 0x0003e20000100a00 */
[C---:B----4-:R-:W-:Y:S06]  /*3a540*/  HMMA.1688.F32.TF32 R76, R208.reuse, R54, R68 ;  /* 0x00000036d04c723c */ /* 0x050fec0000081044 */
[C---:B------:R-:W-:Y:S06]  /*3a550*/  HMMA.1688.F32.TF32 R68, R208.reuse, R46, R60 ;  /* 0x0000002ed044723c */ /* 0x040fec000008103c */
[C---:B-1----:R-:W-:Y:S06]  /*3a560*/  HMMA.1688.F32.TF32 R72, R208.reuse, R50, R64 ;  /* 0x00000032d048723c */ /* 0x042fec0000081040 */
[C---:B------:R-:W-:Y:S06]  /*3a570*/  HMMA.1688.F32.TF32 R64, R208.reuse, R42, R56 ;  /* 0x0000002ad040723c */ /* 0x040fec0000081038 */
[C---:B------:R-:W-:Y:S06]  /*3a580*/  HMMA.1688.F32.TF32 R60, R208.reuse, R38, R248 ;  /* 0x00000026d03c723c */ /* 0x040fec00000810f8 */
        /* <DEDUP_REMOVED lines=16> */
[C---:B----4-:R-:W-:Y:S03]  /*3a690*/  HMMA.1688.F32.TF32 R60, R208.reuse, R26, R220 ;  /* 0x0000001ad03c723c */ /* 0x050fe600000810dc */
[----:B------:R-:W-:Y:S04]  /*3a6a0*/  LDS R72, [R3+UR11+0x4400] ;  /* 0x0044000b03487984 */ /* 0x000fe80008000800 */
[----:B------:R-:W-:Y:S01]  /*3a6b0*/  LDS R74, [R3+UR11+0x6400] ;  /* 0x0064000b034a7984 */ /* 0x000fe20008000800 */
[C---:B-1----:R-:W-:Y:S03]  /*3a6c0*/  HMMA.1688.F32.TF32 R56, R208.reuse, R22, R232 ;  /* 0x00000016d038723c */ /* 0x042fe600000810e8 */
[----:B------:R-:W-:Y:S04]  /*3a6d0*/  LDS R73, [R247+UR11+0x4400] ;  /* 0x0044000bf7497984 */ /* 0x000fe80008000800 */
[----:B------:R-:W1:Y:S04]  /*3a6e0*/  LDS R75, [R247+UR11+0x6400] ;  /* 0x0064000bf74b7984 */ /* 0x000e680008000800 */
[----:B------:R-:W-:Y:S04]  /*3a6f0*/  STL.64 [R1+0x40], R64 ;  /* 0x0000404001007387 */ /* 0x000fe80000100a00 */
[----:B------:R-:W-:Y:S04]  /*3a700*/  STL.64 [R1+0x48], R66 ;  /* 0x0000484201007387 */ /* 0x000fe80000100a00 */
[----:B------:R-:W4:Y:S04]  /*3a710*/  LDL.LU R232, [R1+0xf50] ;  /* 0x000f500001e87983 */ /* 0x000f280000300800 */
[----:B------:R-:W-:Y:S04]  /*3a720*/  STL.64 [R1+0x30], R60 ;  /* 0x0000303c01007387 */ /* 0x000fe80000100a00 */
[----:B------:R-:W-:Y:S04]  /*3a730*/  STL.64 [R1+0x38], R62 ;  /* 0x0000383e01007387 */ /* 0x000fe80000100a00 */
[----:B------:R-:W-:Y:S04]  /*3a740*/  STL.64 [R1+0x20], R56 ;  /* 0x0000203801007387 */ /* 0x000fe80000100a00 */
[----:B------:R2:W-:Y:S04]  /*3a750*/  STL.64 [R1+0x28], R58 ;  /* 0x0000283a01007387 */ /* 0x0005e80000100a00 */
[----:B------:R-:W4:Y:S04]  /*3a760*/  LDL.LU R233, [R1+0xf54] ;  /* 0x000f540001e97983 */ /* 0x000f280000300800 */
[----:B------:R-:W4:Y:S04]  /*3a770*/  LDL.LU R234, [R1+0xf58] ;  /* 0x000f580001ea7983 */ /* 0x000f280000300800 */
[----:B------:R-:W4:Y:S01]  /*3a780*/  LDL.LU R235, [R1+0xf5c] ;  /* 0x000f5c0001eb7983 */ /* 0x000f220000300800 */
[C---:B--2---:R-:W-:Y:S06]  /*3a790*/  HMMA.1688.F32.TF32 R56, R208.reuse, R18, R224 ;  /* 0x00000012d038723c */ /* 0x044fec00000810e0 */
[----:B---3--:R-:W-:-:S15]  /*3a7a0*/  HMMA.1688.F32.TF32 R60, R208, R14, R228 ;  /* 0x0000000ed03c723c */ /* 0x008fde00000810e4 */
[----:B------:R-:W-:-:S02]  /*3a7b0*/  NOP ;  /* 0x0000000000007918 */ /* 0x000fc40000000000 */
[----:B------:R2:W-:Y:S04]  /*3a7c0*/  STL.64 [R1], R56 ;  /* 0x0000003801007387 */ /* 0x0005e80000100a00 */
[----:B------:R3:W-:Y:S04]  /*3a7d0*/  STL.64 [R1+0x8], R58 ;  /* 0x0000083a01007387 */ /* 0x0007e80000100a00 */
[----:B--2---:R-:W2:Y:S04]  /*3a7e0*/  LDL.LU R56, [R1+0xdc0] ;  /* 0x000dc00001387983 */ /* 0x004ea80000300800 */
[----:B------:R1:W-:Y:S04]  /*3a7f0*/  STL.64 [R1+0x2d0], R60 ;  /* 0x0002d03c01007387 */ /* 0x0003e80000100a00 */
[----:B------:R1:W-:Y:S04]  /*3a800*/  STL.64 [R1+0x2d8], R62 ;  /* 0x0002d83e01007387 */ /* 0x0003e80000100a00 */
[----:B------:R-:W2:Y:S04]  /*3a810*/  LDL.LU R57, [R1+0xdc4] ;  /* 0x000dc40001397983 */ /* 0x000ea80000300800 */
[----:B---3--:R-:W2:Y:S04]  /*3a820*/  LDL.LU R58, [R1+0xdc8] ;  /* 0x000dc800013a7983 */ /* 0x008ea80000300800 */
[----:B------:R-:W2:Y:S04]  /*3a830*/  LDL.LU R59, [R1+0xdcc] ;  /* 0x000dcc00013b7983 */ /* 0x000ea80000300800 */
[----:B-1----:R-:W3:Y:S04]  /*3a840*/  LDL.LU R60, [R1+0xda0] ;  /* 0x000da000013c7983 */ /* 0x002ee80000300800 */
        /* <DEDUP_REMOVED lines=19> */
[----:B----4-:R-:W-:Y:S03]  /*3a980*/  HMMA.1688.F32.TF32 R76, R208, R10, R232 ;  /* 0x0000000ad04c723c */ /* 0x010fe600000810e8 */
[----:B------:R-:W4:-:S15]  /*3a990*/  LDL.LU R232, [R1+0xe10] ;  /* 0x000e100001e87983 */ /* 0x000f1e0000300800 */
[----:B------:R-:W-:-:S05]  /*3a9a0*/  NOP ;  /* 0x0000000000007918 */ /* 0x000fca0000000000 */
[----:B------:R-:W-:Y:S04]  /*3a9b0*/  STL.64 [R1+0x2c0], R76 ;  /* 0x0002c04c01007387 */ /* 0x000fe80000100a00 */
[----:B------:R2:W-:Y:S04]  /*3a9c0*/  STL.64 [R1+0x2c8], R78 ;  /* 0x0002c84e01007387 */ /* 0x0005e80000100a00 */
        /* <DEDUP_REMOVED lines=26> */
[C---:B---3--:R-:W-:Y:S03]  /*3ab70*/  HMMA.1688.F32.TF32 R76, R208.reuse, R202, R68 ;  /* 0x000000cad04c723c */ /* 0x048fe60000081044 */
[----:B------:R-:W2:Y:S03]  /*3ab80*/  LDL.LU R223, [R1+0xebc] ;  /* 0x000ebc0001df7983 */ /* 0x000ea60000300800 */
[C---:B------:R-:W-:Y:S06]  /*3ab90*/  HMMA.1688.F32.TF32 R68, R208.reuse, R198, R64 ;  /* 0x000000c6d044723c */ /* 0x040fec0000081040 */
        /* <DEDUP_REMOVED lines=9> */
[----:B------:R-:W3:Y:S04]  /*3ac30*/  LDL.LU R216, [R1+0xec0] ;  /* 0x000ec00001d87983 */ /* 0x000ee80000300800 */
[----:B------:R-:W-:Y:S04]  /*3ac40*/  STL.64 [R1+0x270], R60 ;  /* 0x0002703c01007387 */ /* 0x000fe80000100a00 */
[----:B------:R-:W-:Y:S04]  /*3ac50*/  STL.64 [R1+0x278], R62 ;  /* 0x0002783e01007387 */ /* 0x000fe80000100a00 */
[----:B------:R-:W-:Y:S04]  /*3ac60*/  STL.64 [R1+0x260], R56 ;  /* 0x0002603801007387 */ /* 0x000fe80000100a00 */
[----:B------:R4:W-:Y:S04]  /*3ac70*/  STL.64 [R1+0x268], R58 ;  /* 0x0002683a01007387 */ /* 0x0009e80000100a00 */
[----:B------:R-:W3:Y:S04]  /*3ac80*/  LDL.LU R217, [R1+0xec4] ;  /* 0x000ec40001d97983 */ /* 0x000ee80000300800 */
[----:B------:R-:W3:Y:S04]  /*3ac90*/  LDL.LU R218, [R1+0xec8] ;  /* 0x000ec80001da7983 */ /* 0x000ee80000300800 */
[----:B------:R-:W3:Y:S04]  /*3aca0*/  LDL.LU R219, [R1+0xecc] ;  /* 0x000ecc0001db7983 */ /* 0x000ee80000300800 */
[----:B------:R-:W-:Y:S04]  /*3acb0*/  LDS R76, [R3+UR11+0x4480] ;  /* 0x0044800b034c7984 */ /* 0x000fe80008000800 */
[----:B------:R-:W-:Y:S04]  /*3acc0*/  LDS R78, [R3+UR11+0x6480] ;  /* 0x0064800b034e7984 */ /* 0x000fe80008000800 */
[----:B------:R-:W-:Y:S04]  /*3acd0*/  LDS R77, [R247+UR11+0x4480] ;  /* 0x0044800bf74d7984 */ /* 0x000fe80008000800 */
[----:B------:R-:W1:Y:S01]  /*3ace0*/  LDS R79, [R247+UR11+0x6480] ;  /* 0x0064800bf74f7984 */ /* 0x000e620008000800 */
[----:B----4-:R-:W-:Y:S03]  /*3acf0*/  HMMA.1688.F32.TF32 R56, R208, R190, R232 ;  /* 0x000000bed038723c */ /* 0x010fe600000810e8 */
[----:B------:R-:W4:-:S15]  /*3ad00*/  LDL.LU R232, [R1+0xee0] ;  /* 0x000ee00001e87983 */ /* 0x000f1e0000300800 */
[----:B------:R-:W-:-:S05]  /*3ad10*/  NOP ;  /* 0x0000000000007918 */ /* 0x000fca0000000000 */
[----:B------:R-:W-:Y:S04]  /*3ad20*/  STL.64 [R1+0x250], R56 ;  /* 0x0002503801007387 */ /* 0x000fe80000100a00 */
[----:B------:R1:W-:Y:S04]  /*3ad30*/  STL.64 [R1+0x258], R58 ;  /* 0x0002583a01007387 */ /* 0x0003e80000100a00 */
[----:B------:R-:W4:Y:S04]  /*3ad40*/  LDL.LU R233, [R1+0xee4] ;  /* 0x000ee40001e97983 */ /* 0x000f280000300800 */
[----:B------:R-:W4:Y:S01]  /*3ad50*/  LDL.LU R234, [R1+0xee8] ;  /* 0x000ee80001ea7983 */ /* 0x000f220000300800 */
[----:B-1----:R-:W-:Y:S03]  /*3ad60*/  HMMA.1688.F32.TF32 R56, R208, R186, R228 ;  /* 0x000000bad038723c */ /* 0x002fe600000810e4 */
[----:B------:R-:W4:Y:S04]  /*3ad70*/  LDL.LU R235, [R1+0xeec] ;  /* 0x000eec0001eb7983 */ /* 0x000f280000300800 */
[----:B------:R-:W4:-:S15]  /*3ad80*/  LDL.LU R228, [R1+0xf00] ;  /* 0x000f000001e47983 */ /* 0x000f1e0000300800 */
[----:B------:R-:W-:-:S01]  /*3ad90*/  NOP ;  /* 0x0000000000007918 */ /* 0x000fc20000000000 */
        /* <DEDUP_REMOVED lines=11> */
[----:B------:R-:W4:Y:S04]  /*3ae50*/  LDL.LU R226, [R1+0xf18] ;  /* 0x000f180001e27983 */ /* 0x000f280000300800 */
[----:B------:R-:W4:Y:S01]  /*3ae60*/  LDL.LU R227, [R1+0xf1c] ;  /* 0x000f1c0001e37983 */ /* 0x000f220000300800 */
[C---:B-1----:R-:W-:Y:S06]  /*3ae70*/  HMMA.1688.F32.TF32 R56, R208.reuse, R178, R248 ;  /* 0x000000b2d038723c */ /* 0x042fec00000810f8 */
[C---:B------:R-:W-:Y:S06]  /*3ae80*/  HMMA.1688.F32.TF32 R248, R208.reuse, R174, R212 ;  /* 0x000000aed0f8723c */ /* 0x040fec00000810d4 */
[----:B--2---:R-:W-:-:S15]  /*3ae90*/  HMMA.1688.F32.TF32 R240, R208, R170, R220 ;  /* 0x000000aad0f0723c */ /* 0x004fde00000810dc */
[----:B------:R-:W-:-:S02]  /*3aea0*/  NOP ;  /* 0x0000000000007918 */ /* 0x000fc40000000000 */
[----:B------:R-:W-:Y:S04]  /*3aeb0*/  STL [R1+0x4324], R248 ;  /* 0x004324f801007387 */ /* 0x000fe80000100800 */
[----:B------:R1:W-:Y:S04]  /*3aec0*/  STL.64 [R1+0x220], R56 ;  /* 0x0002203801007387 */ /* 0x0003e80000100a00 */
[----:B------:R2:W-:Y:S04]  /*3aed0*/  STL.64 [R1+0x228], R58 ;  /* 0x0002283a01007387 */ /* 0x0005e80000100a00 */
[----:B------:R-:W-:Y:S04]  /*3aee0*/  STL [R1+0x4320], R249 ;  /* 0x004320f901007387 */ /* 0x000fe80000100800 */
[----:B------:R-:W-:Y:S04]  /*3aef0*/  STL [R1+0x431c], R250 ;  /* 0x00431cfa01007387 */ /* 0x000fe80000100800 */
[----:B------:R-:W-:Y:S04]  /*3af00*/  STL [R1+0x4318], R251 ;  /* 0x004318fb01007387 */ /* 0x000fe80000100800 */
[----:B------:R-:W2:Y:S04]  /*3af10*/  LDL.LU R220, [R1+0xf30] ;  /* 0x000f300001dc7983 */ /* 0x000ea80000300800 */
[----:B------:R-:W2:Y:S04]  /*3af20*/  LDL.LU R221, [R1+0xf34] ;  /* 0x000f340001dd7983 */ /* 0x000ea80000300800 */
[----:B------:R-:W2:Y:S04]  /*3af30*/  LDL.LU R222, [R1+0xf38] ;  /* 0x000f380001de7983 */ /* 0x000ea80000300800 */
[----:B------:R-:W2:Y:S04]  /*3af40*/  LDL.LU R223, [R1+0xf3c] ;  /* 0x000f3c0001df7983 */ /* 0x000ea80000300800 */
[----:B------:R-:W-:Y:S04]  /*3af50*/  STL [R1+0x4314], R240 ;  /* 0x004314f001007387 */ /* 0x000fe80000100800 */
[----:B------:R-:W-:Y:S01]  /*3af60*/  STL [R1+0x4310], R241 ;  /* 0x004310f101007387 */ /* 0x000fe20000100800 */
[----:B---3--:R-:W-:Y:S03]  /*3af70*/  HMMA.1688.F32.TF32 R236, R208, R166, R216 ;  /* 0x000000a6d0ec723c */ /* 0x008fe600000810d8 */
[----:B------:R-:W-:Y:S04]  /*3af80*/  STL [R1+0x430c], R242 ;  /* 0x00430cf201007387 */ /* 0x000fe80000100800 */
[----:B------:R-:W-:-:S15]  /*3af90*/  STL [R1+0x4308], R243 ;  /* 0x004308f301007387 */ /* 0x000fde0000100800 */
[----:B------:R-:W-:-:S01]  /*3afa0*/  NOP ;  /* 0x0000000000007918 */ /* 0x000fc20000000000 */
[----:B------:R-:W-:Y:S04]  /*3afb0*/  STL [R1+0x4304], R236 ;  /* 0x004304ec01007387 */ /* 0x000fe80000100800 */
[----:B------:R-:W-:Y:S04]  /*3afc0*/  STL [R1+0x4300], R237 ;  /* 0x004300ed01007387 */ /* 0x000fe80000100800 */
[----:B------:R-:W-:Y:S04]  /*3afd0*/  STL [R1+0x42fc], R238 ;  /* 0x0042fcee01007387 */ /* 0x000fe80000100800 */
[----:B------:R-:W-:Y:S01]  /*3afe0*/  STL [R1+0x42f8], R239 ;  /* 0x0042f8ef01007387 */ /* 0x000fe20000100800 */
[C---:B----4-:R-:W-:Y:S06]  /*3aff0*/  HMMA.1688.F32.TF32 R232, R208.reuse, R162, R232 ;  /* 0x000000a2d0e8723c */ /* 0x050fec00000810e8 */
[----:B------:R-:W-:-:S15]  /*3b000*/  HMMA.1688.F32.TF32 R228, R208, R158, R228 ;  /* 0x0000009ed0e4723c */ /* 0x000fde00000810e4 */
[----:B------:R-:W-:-:S02]  /*3b010*/  NOP ;  /* 0x0000000000007918 */ /* 0x000fc40000000000 */
[----:B------:R-:W-:Y:S04]  /*3b020*/  STL [R1+0x42f4], R232 ;  /* 0x0042f4e801007387 */ /* 0x000fe80000100800 */
[----:B------:R-:W-:Y:S04]  /*3b030*/  STL [R1+0x42f0], R233 ;  /* 0x0042f0e901007387 */ /* 0x000fe80000100800 */
[----:B------:R-:W-:Y:S04]  /*3b040*/  STL [R1+0x42ec], R234 ;  /* 0x0042ecea01007387 */ /* 0x000fe80000100800 */
[----:B------:R-:W-:Y:S04]  /*3b050*/  STL [R1+0x42e8], R235 ;  /* 0x0042e8eb01007387 */ /* 0x000fe80000100800 */
[----:B------:R-:W-:Y:S01]  /*3b060*/  STL [R1+0x42e4], R228 ;  /* 0x0042e4e401007387 */ /* 0x000fe20000100800 */
[C---:B------:R-:W-:Y:S03]  /*3b070*/  HMMA.1688.F32.TF32 R224, R208.reuse, R154, R224 ;  /* 0x0000009ad0e0723c */ /* 0x040fe600000810e0 */
[----:B------:R-:W-:Y:S04]  /*3b080*/  STL [R1+0x42e0], R229 ;  /* 0x0042e0e501007387 */ /* 0x000fe80000100800 */
[----:B------:R-:W-:Y:S04]  /*3b090*/  STL [R1+0x42dc], R230 ;  /* 0x0042dce601007387 */ /* 0x000fe80000100800 */
[----:B------:R-:W-:Y:S04]  /*3b0a0*/  STL [R1+0x42d8], R231 ;  /* 0x0042d8e701007387 */ /* 0x000fe80000100800 */
        /* <DEDUP_REMOVED lines=8> */
[----:B------:R-:W-:Y:S04]  /*3b130*/  STL [R1+0x42d4], R224 ;  /* 0x0042d4e001007387 */ /* 0x000fe80000100800 */
[----:B------:R-:W-:Y:S04]  /*3b140*/  STL [R1+0x42d0], R225 ;  /* 0x0042d0e101007387 */ /* 0x000fe80000100800 */
[----:B------:R-:W-:Y:S04]  /*3b150*/  STL [R1+0x42cc], R226 ;  /* 0x0042cce201007387 */ /* 0x000fe80000100800 */
[----:B------:R-:W-:Y:S04]  /*3b160*/  STL [R1+0x42c8], R227 ;  /* 0x0042c8e301007387 */ /* 0x000fe80000100800 */
[----:B------:R-:W4:Y:S04]  /*3b170*/  LDL.LU R60, [R1+0xf60] ;  /* 0x000f6000013c7983 */ /* 0x000f280000300800 */
[----:B------:R-:W4:Y:S04]  /*3b180*/  LDL.LU R61, [R1+0xf64] ;  /* 0x000f6400013d7983 */ /* 0x000f280000300800 */
[----:B------:R-:W4:Y:S04]  /*3b190*/  LDL.LU R62, [R1+0xf68] ;  /* 0x000f6800013e7983 */ /* 0x000f280000300800 */
[----:B------:R-:W4:Y:S04]  /*3b1a0*/  LDL.LU R63, [R1+0xf6c] ;  /* 0x000f6c00013f7983 */ /* 0x000f280000300800 */
[----:B-1----:R-:W4:Y:S04]  /*3b1b0*/  LDL.LU R56, [R1+0x2960] ;  /* 0x0029600001387983 */ /* 0x002f280000300800 */
[----:B------:R-:W4:Y:S04]  /*3b1c0*/  LDL.LU R57, [R1+0x2964] ;  /* 0x0029640001397983 */ /* 0x000f280000300800 */
[----:B--2---:R-:W2:Y:S04]  /*3b1d0*/  LDL.LU R58, [R1+0x2968] ;  /* 0x00296800013a7983 */ /* 0x004ea80000300800 */
        /* <DEDUP_REMOVED lines=13> */
[----:B------:R-:W-:-:S15]  /*3b2b0*/  HMMA.1688.F32.TF32 R220, R208, R150, R220 ;  /* 0x00000096d0dc723c */ /* 0x000fde00000810dc */
[----:B------:R-:W-:-:S08]  /*3b2c0*/  NOP ;  /* 0x0000000000007918 */ /* 0x000fd00000000000 */
[----:B------:R-:W-:Y:S04]  /*3b2d0*/  STL [R1+0x42c4], R220 ;  /* 0x0042c4dc01007387 */ /* 0x000fe80000100800 */
[----:B------:R-:W-:Y:S04]  /*3b2e0*/  STL [R1+0x42c0], R221 ;  /* 0x0042c0dd01007387 */ /* 0x000fe80000100800 */
[----:B------:R-:W-:Y:S04]  /*3b2f0*/  STL [R1+0x42bc], R222 ;  /* 0x0042bcde01007387 */ /* 0x000fe80000100800 */
[----:B------:R-:W-:Y:S01]  /*3b300*/  STL [R1+0x42b8], R223 ;  /* 0x0042b8df01007387 */ /* 0x000fe20000100800 */
[C---:B---3--:R-:W-:Y:S06]  /*3b310*/  HMMA.1688.F32.TF32 R216, R208.reuse, R146, R216 ;  /* 0x00000092d0d8723c */ /* 0x048fec00000810d8 */
[----:B----4-:R-:W-:-:S15]  /*3b320*/  HMMA.1688.F32.TF32 R212, R208, R142, R212 ;  /* 0x0000008ed0d4723c */ /* 0x010fde00000810d4 */
[----:B------:R-:W-:-:S02]  /*3b330*/  NOP ;  /* 0x0000000000007918 */ /* 0x000fc40000000000 */
[----:B------:R-:W-:Y:S04]  /*3b340*/  STL [R1+0x42b4], R216 ;  /* 0x0042b4d801007387 */ /* 0x000fe80000100800 */
[----:B------:R-:W-:Y:S04]  /*3b350*/  STL [R1+0x42b0], R217 ;  /* 0x0042b0d901007387 */ /* 0x000fe80000100800 */
[----:B------:R-:W-:Y:S04]  /*3b360*/  STL [R1+0x42ac], R218 ;  /* 0x0042acda01007387 */ /* 0x000fe80000100800 */
[----:B------:R-:W-:Y:S01]  /*3b370*/  STL [R1+0x42a8], R219 ;  /* 0x0042a8db01007387 */ /* 0x000fe20000100800 */
[----:B------:R-:W-:Y:S03]  /*3b380*/  HMMA.1688.F32.TF32 R208, R208, R138, R60 ;  /* 0x0000008ad0d0723c */ /* 0x000fe6000008103c */
[----:B------:R-:W-:Y:S04]  /*3b390*/  STL [R1+0x42a4], R212 ;  /* 0x0042a4d401007387 */ /* 0x000fe80000100800 */
[----:B------:R-:W-:Y:S04]  /*3b3a0*/  STL [R1+0x42a0], R213 ;  /* 0x0042a0d501007387 */ /* 0x000fe80000100800 */
[----:B------:R-:W-:Y:S01]  /*3b3b0*/  STL [R1+0x429c], R214 ;  /* 0x00429cd601007387 */ /* 0x000fe20000100800 */
[C---:B--2---:R-:W-:Y:S03]  /*3b3c0*/  HMMA.1688.F32.TF32 R56, R72.reuse, R42, R56 ;  /* 0x0000002a4838723c */ /* 0x044fe60000081038 */
[----:B------:R-:W-:Y:S04]  /*3b3d0*/  STL [R1+0x4298], R215 ;  /* 0x004298d701007387 */ /* 0x000fe80000100800 */
[----:B------:R-:W2:Y:S04]  /*3b3e0*/  LDL.LU R68, [R1+0x2880] ;  /* 0x0028800001447983 */ /* 0x000ea80000300800 */
[----:B------:R-:W2:Y:S04]  /*3b3f0*/  LDL.LU R69, [R1+0x2884] ;  /* 0x0028840001457983 */ /* 0x000ea80000300800 */
[----:B------:R-:W2:Y:S01]  /*3b400*/  LDL.LU R70, [R1+0x2888] ;  /* 0x0028880001467983 */ /* 0x000ea20000300800 */
[C---:B------:R-:W-:Y:S03]  /*3b410*/  HMMA.1688.F32.TF32 R64, R72.reuse, R46, R64 ;  /* 0x0000002e4840723c */ /* 0x040fe60000081040 */
[----:B------:R-:W2:Y:S04]  /*3b420*/  LDL.LU R71, [R1+0x288c] ;  /* 0x00288c0001477983 */ /* 0x000ea80000300800 */
[----:B------:R-:W3:Y:S04]  /*3b430*/  LDL.LU R60, [R1+0x26e0] ;  /* 0x0026e000013c7983 */ /* 0x000ee80000300800 */
[----:B------:R-:W3:Y:S04]  /*3b440*/  LDL.LU R61, [R1+0x26e4] ;  /* 0x0026e400013d7983 */ /* 0x000ee80000300800 */
[----:B------:R-:W3:Y:S01]  /*3b450*/  LDL.LU R62, [R1+0x26e8] ;  /* 0x0026e800013e7983 */ /* 0x000ee20000300800 */
[C---:B------:R-:W-:Y:S03]  /*3b460*/  HMMA.1688.F32.TF32 R80, R72.reuse, R50, R80 ;  /* 0x000000324850723c */ /* 0x040fe60000081050 */
[----:B------:R-:W3:Y:S03]  /*3b470*/  LDL.LU R63, [R1+0x26ec] ;  /* 0x0026ec00013f7983 */ /* 0x000ee60000300800 */
[----:B------:R-:W-:Y:S01]  /*3b480*/  HMMA.1688.F32.TF32 R84, R72, R54, R84 ;  /* 0x000000364854723c */ /* 0x000fe20000081054 */
[----:B------:R1:W-:Y:S04]  /*3b490*/  STL [R1+0x4294], R208 ;  /* 0x004294d001007387 */ /* 0x0003e80000100800 */
[----:B------:R4:W-:Y:S04]  /*3b4a0*/  STL [R1+0x4290], R209 ;  /* 0x004290d101007387 */ /* 0x0009e80000100800 */
[----:B------:R4:W-:Y:S04]  /*3b4b0*/  STL [R1+0x428c], R210 ;  /* 0x00428cd201007387 */ /* 0x0009e80000100800 */
[----:B------:R4:W-:Y:S01]  /*3b4c0*/  STL [R1+0x4288], R211 ;  /* 0x004288d301007387 */ /* 0x0009e20000100800 */
[----:B-1----:R-:W-:-:S02]  /*3b4d0*/  IMAD.MOV.U32 R208, RZ, RZ, R56 ;  /* 0x000000ffffd07224 */ /* 0x002fc400078e0038 */
[----:B----4-:R-:W-:-:S07]  /*3b4e0*/  IMAD.MOV.U32 R209, RZ, RZ, R57 ;  /* 0x000000ffffd17224 */ /* 0x010fce00078e0039 */
[----:B------:R-:W-:Y:S04]  /*3b4f0*/  STL.64 [R1+0x210], R84 ;  /* 0x0002105401007387 */ /* 0x000fe80000100a00 */
[----:B------:R-:W-:Y:S04]  /*3b500*/  STL.64 [R1+0x218], R86 ;  /* 0x0002185601007387 */ /* 0x000fe80000100a00 */
[----:B------:R-:W-:Y:S04]  /*3b510*/  STL.64 [R1+0x200], R80 ;  /* 0x0002005001007387 */ /* 0x000fe80000100a00 */
[----:B------:R-:W-:Y:S01]  /*3b520*/  STL.64 [R1+0x208], R82 ;  /* 0x0002085201007387 */ /* 0x000fe20000100a00 */
[----:B------:R-:W-:-:S03]  /*3b530*/  IMAD.MOV.U32 R210, RZ, RZ, R58 ;  /* 0x000000ffffd27224 */ /* 0x000fc600078e003a */
[----:B------:R1:W-:Y:S01]  /*3b540*/  STL.64 [R1+0x1f0], R64 ;  /* 0x0001f04001007387 */ /* 0x0003e20000100a00 */
[----:B------:R-:W-:-:S03]  /*3b550*/  IMAD.MOV.U32 R211, RZ, RZ, R59 ;  /* 0x000000ffffd37224 */ /* 0x000fc600078e003b */
[----:B------:R4:W-:Y:S04]  /*3b560*/  STL.64 [R1+0x1f8], R66 ;  /* 0x0001f84201007387 */ /* 0x0009e80000100a00 */
        /* <DEDUP_REMOVED lines=8> */
[----:B------:R1:W-:Y:S04]  /*3b5f0*/  STL [R1+0x4334], R211 ;  /* 0x004334d301007387 */ /* 0x0003e80000100800 */
[----:B------:R1:W-:Y:S04]  /*3b600*/  STL [R1+0x4330], R210 ;  /* 0x004330d201007387 */ /* 0x0003e80000100800 */
[----:B------:R1:W-:Y:S04]  /*3b610*/  STL [R1+0x432c], R209 ;  /* 0x00432cd101007387 */ /* 0x0003e80000100800 */
[----:B------:R1:W-:Y:S01]  /*3b620*/  STL [R1+0x4328], R208 ;  /* 0x004328d001007387 */ /* 0x0003e20000100800 */
[C---:B--2---:R-:W-:Y:S06]  /*3b630*/  HMMA.1688.F32.TF32 R68, R72.reuse, R38, R68 ;  /* 0x000000264844723c */ /* 0x044fec0000081044 */
[----:B---3--:R-:W-:-:S15]  /*3b640*/  HMMA.1688.F32.TF32 R60, R72, R34, R60 ;  /* 0x00000022483c723c */ /* 0x008fde000008103c */
[----:B------:R-:W-:-:S03]  /*3b650*/  NOP ;  /* 0x0000000000007918 */ /* 0x000fc60000000000 */
[----:B------:R-:W-:Y:S02]  /*3b660*/  IMAD.MOV.U32 R215, RZ, RZ, R71 ;  /* 0x000000ffffd77224 */ /* 0x000fe400078e0047 */
[----:B------:R-:W-:Y:S02]  /*3b670*/  IMAD.MOV.U32 R214, RZ, RZ, R70 ;  /* 0x000000ffffd67224 */ /* 0x000fe400078e0046 */
[----:B------:R-:W-:Y:S02]  /*3b680*/  IMAD.MOV.U32 R213, RZ, RZ, R69 ;  /* 0x000000ffffd57224 */ /* 0x000fe400078e0045 */
[----:B------:R-:W-:Y:S01]  /*3b690*/  IMAD.MOV.U32 R212, RZ, RZ, R68 ;  /* 0x000000ffffd47224 */ /* 0x000fe200078e0044 */
[----:B------:R2:W-:Y:S04]  /*3b6a0*/  STL [R1+0x4344], R215 ;  /* 0x004344d701007387 */ /* 0x0005e80000100800 */
[----:B------:R3:W-:Y:S04]  /*3b6b0*/  STL [R1+0x4340], R214 ;  /* 0x004340d601007387 */ /* 0x0007e80000100800 */
[----:B------:R3:W-:Y:S01]  /*3b6c0*/  STL [R1+0x433c], R213 ;  /* 0x00433cd501007387 */ /* 0x0007e20000100800 */
[----:B------:R-:W-:-:S02]  /*3b6d0*/  IMAD.MOV.U32 R216, RZ, RZ, R60 ;  /* 0x000000ffffd87224 */ /* 0x000fc400078e003c */
[----:B------:R-:W-:Y:S01]  /*3b6e0*/  IMAD.MOV.U32 R217, RZ, RZ, R61 ;  /* 0x000000ffffd97224 */ /* 0x000fe200078e003d */
[----:B------:R3:W-:Y:S01]  /*3b6f0*/  STL [R1+0x4338], R212 ;  /* 0x004338d401007387 */ /* 0x0007e20000100800 */
[----:B------:R-:W-:Y:S02]  /*3b700*/  IMAD.MOV.U32 R218, RZ, RZ, R62 ;  /* 0x000000ffffda7224 */ /* 0x000fe400078e003e */
[----:B------:R-:W-:Y:S01]  /*3b710*/  IMAD.MOV.U32 R219, RZ, RZ, R63 ;  /* 0x000000ffffdb7224 */ /* 0x000fe200078e003f */
[----:B------:R-:W2:Y:S04]  /*3b720*/  LDL.LU R60, [R1+0x2140] ;  /* 0x00214000013c7983 */ /* 0x000ea80000300800 */
[----:B------:R-:W2:Y:S04]  /*3b730*/  LDL.LU R61, [R1+0x2144] ;  /* 0x00214400013d7983 */ /* 0x000ea80000300800 */
[----:B------:R-:W2:Y:S04]  /*3b740*/  LDL.LU R62, [R1+0x2148] ;  /* 0x00214800013e7983 */ /* 0x000ea80000300800 */
[----:B------:R-:W2:Y:S04]  /*3b750*/  LDL.LU R63, [R1+0x214c] ;  /* 0x00214c00013f7983 */ /* 0x000ea80000300800 */
[----:B------:R3:W-:Y:S04]  /*3b760*/  STL [R1+0x4354], R219 ;  /* 0x004354db01007387 */ /* 0x0007e80000100800 */
[----:B------:R3:W-:Y:S01]  /*3b770*/  STL [R1+0x4350], R218 ;  /* 0x004350da01007387 */ /* 0x0007e20000100800 */
[----:B------:R-:W-:Y:S03]  /*3b780*/  HMMA.1688.F32.TF32 R56, R72, R30, R56 ;  /* 0x0000001e4838723c */ /* 0x000fe60000081038 */
[----:B------:R3:W-:Y:S04]  /*3b790*/  STL [R1+0x434c], R217 ;  /* 0x00434cd901007387 */ /* 0x0007e80000100800 */
[----:B------:R3:W-:-:S15]  /*3b7a0*/  STL [R1+0x4348], R216 ;  /* 0x004348d801007387 */ /* 0x0007de0000100800 */
[----:B------:R-:W-:-:S02]  /*3b7b0*/  NOP ;  /* 0x0000000000007918 */ /* 0x000fc40000000000 */
[----:B------:R-:W-:Y:S02]  /*3b7c0*/  IMAD.MOV.U32 R220, RZ, RZ, R56 ;  /* 0x000000ffffdc7224 */ /* 0x000fe400078e0038 */
[----:B------:R-:W-:Y:S01]  /*3b7d0*/  IMAD.MOV.U32 R221, RZ, RZ, R57 ;  /* 0x000000ffffdd7224 */ /* 0x000fe200078e0039 */
[----:B------:R-:W3:Y:S01]  /*3b7e0*/  LDL.LU R56, [R1+0x20e0] ;  /* 0x0020e00001387983 */ /* 0x000ee20000300800 */
[----:B------:R-:W-:Y:S02]  /*3b7f0*/  IMAD.MOV.U32 R222, RZ, RZ, R58 ;  /* 0x000000ffffde7224 */ /* 0x000fe400078e003a */
[----:B------:R-:W-:Y:S01]  /*3b800*/  IMAD.MOV.U32 R223, RZ, RZ, R59 ;  /* 0x000000ffffdf7224 */ /* 0x000fe200078e003b */
[----:B------:R-:W3:Y:S04]  /*3b810*/  LDL.LU R57, [R1+0x20e4] ;  /* 0x0020e40001397983 */ /* 0x000ee80000300800 */
[----:B------:R-:W3:Y:S04]  /*3b820*/  LDL.LU R58, [R1+0x20e8] ;  /* 0x0020e800013a7983 */ /* 0x000ee80000300800 */
[----:B------:R-:W3:Y:S01]  /*3b830*/  LDL.LU R59, [R1+0x20ec] ;  /* 0x0020ec00013b7983 */ /* 0x000ee20000300800 */
[----:B----4-:R-:W-:Y:S03]  /*3b840*/  HMMA.1688.F32.TF32 R64, R72, R26, R64 ;  /* 0x0000001a4840723c */ /* 0x010fe60000081040 */
[----:B------:R-:W-:Y:S04]  /*3b850*/  STL.64 [R1+0x4360], R222 ;  /* 0x004360de01007387 */ /* 0x000fe80000100a00 */
[----:B------:R-:W-:Y:S04]  /*3b860*/  STL.64 [R1+0x4358], R220 ;  /* 0x004358dc01007387 */ /* 0x000fe80000100a00 */
[----:B------:R-:W4:Y:S04]  /*3b870*/  LDL.LU R80, [R1+0x2090] ;  /* 0x0020900001507983 */ /* 0x000f280000300800 */
[----:B------:R-:W4:Y:S04]  /*3b880*/  LDL.LU R81, [R1+0x2094] ;  /* 0x0020940001517983 */ /* 0x000f280000300800 */
[----:B------:R-:W4:Y:S04]  /*3b890*/  LDL.LU R82, [R1+0x2098] ;  /* 0x0020980001527983 */ /* 0x000f280000300800 */
[----:B------:R-:W4:Y:S01]  /*3b8a0*/  LDL.LU R83, [R1+0x209c] ;  /* 0x00209c0001537983 */ /* 0x000f220000300800 */
[----:B------:R-:W-:-:S02]  /*3b8b0*/  IMAD.MOV.U32 R226, RZ, RZ, R66 ;  /* 0x000000ffffe27224 */ /* 0x000fc400078e0042 */
[----:B------:R-:W-:Y:S01]  /*3b8c0*/  IMAD.MOV.U32 R227, RZ, RZ, R67 ;  /* 0x000000ffffe37224 */ /* 0x000fe200078e0043 */
[----:B------:R-:W4:Y:S01]  /*3b8d0*/  LDL.LU R68, [R1+0x15a0] ;  /* 0x0015a00001447983 */ /* 0x000f220000300800 */
[----:B------:R-:W-:Y:S02]  /*3b8e0*/  IMAD.MOV.U32 R224, RZ, RZ, R64 ;  /* 0x000000ffffe07224 */ /* 0x000fe400078e0040 */
[----:B------:R-:W-:Y:S01]  /*3b8f0*/  IMAD.MOV.U32 R225, RZ, RZ, R65 ;  /* 0x000000ffffe17224 */ /* 0x000fe200078e0041 */
[----:B------:R-:W4:Y:S04]  /*3b900*/  LDL.LU R69, [R1+0x15a4] ;  /* 0x0015a40001457983 */ /* 0x000f280000300800 */
[----:B------:R-:W4:Y:S04]  /*3b910*/  LDL.LU R70, [R1+0x15a8] ;  /* 0x0015a80001467983 */ /* 0x000f280000300800 */
[----:B------:R-:W4:Y:S04]  /*3b920*/  LDL.LU R71, [R1+0x15ac] ;  /* 0x0015ac0001477983 */ /* 0x000f280000300800 */
[----:B------:R-:W-:Y:S04]  /*3b930*/  STL.64 [R1+0x4370], R226 ;  /* 0x004370e201007387 */ /* 0x000fe80000100a00 */
[----:B------:R-:W-:Y:S04]  /*3b940*/  STL.64 [R1+0x4368], R224 ;  /* 0x004368e001007387 */ /* 0x000fe80000100a00 */
[----:B------:R-:W4:Y:S04]  /*3b950*/  LDL.LU R64, [R1+0x13b0] ;  /* 0x0013b00001407983 */ /* 0x000f280000300800 */
[----:B------:R-:W4:Y:S04]  /*3b960*/  LDL.LU R65, [R1+0x13b4] ;  /* 0x0013b40001417983 */ /* 0x000f280000300800 */
[----:B------:R-:W4:Y:S04]  /*3b970*/  LDL.LU R66, [R1+0x13b8] ;  /* 0x0013b80001427983 */ /* 0x000f280000300800 */
[----:B------:R-:W4:Y:S01]  /*3b980*/  LDL.LU R67, [R1+0x13bc] ;  /* 0x0013bc0001437983 */ /* 0x000f220000300800 */
[----:B--2---:R-:W-:-:S15]  /*3b990*/  HMMA.1688.F32.TF32 R60, R72, R22, R60 ;  /* 0x00000016483c723c */ /* 0x004fde000008103c */
[----:B------:R-:W-:-:S09]  /*3b9a0*/  NOP ;  /* 0x0000000000007918 */ /* 0x000fd20000000000 */
[----:B------:R-:W-:Y:S02]  /*3b9b0*/  IMAD.MOV.U32 R228, RZ, RZ, R60 ;  /* 0x000000ffffe47224 */ /* 0x000fe400078e003c */
[----:B------:R-:W-:Y:S01]  /*3b9c0*/  IMAD.MOV.U32 R229, RZ, RZ, R61 ;  /* 0x000000ffffe57224 */ /* 0x000fe200078e003d */
[----:B------:R-:W2:Y:S01]  /*3b9d0*/  LDL.LU R60, [R1+0x1110] ;  /* 0x00111000013c7983 */ /* 0x000ea20000300800 */
[----:B------:R-:W-:Y:S02]  /*3b9e0*/  IMAD.MOV.U32 R230, RZ, RZ, R62 ;  /* 0x000000ffffe67224 */ /* 0x000fe400078e003e */
[----:B------:R-:W-:Y:S01]  /*3b9f0*/  IMAD.MOV.U32 R231, RZ, RZ, R63 ;  /* 0x000000ffffe77224 */ /* 0x000fe200078e003f */
[----:B------:R-:W2:Y:S04]  /*3ba00*/  LDL.LU R61, [R1+0x1114] ;  /* 0x00111400013d7983 */ /* 0x000ea80000300800 */
[----:B------:R-:W2:Y:S04]  /*3ba10*/  LDL.LU R62, [R1+0x1118] ;  /* 0x00111800013e7983 */ /* 0x000ea80000300800 */
[----:B------:R-:W2:Y:S04]  /*3ba20*/  LDL.LU R63, [R1+0x111c] ;  /* 0x00111c00013f7983 */ /* 0x000ea80000300800 */
[----:B------:R-:W-:Y:S01]  /*3ba30*/  STL.64 [R1+0x4380], R230 ;  /* 0x004380e601007387 */ /* 0x000fe20000100a00 */
[----:B---3--:R-:W-:Y:S03]  /*3ba40*/  HMMA.1688.F32.TF32 R56, R72, R18, R56 ;  /* 0x000000124838723c */ /* 0x008fe60000081038 */
[----:B------:R-:W-:-:S15]  /*3ba50*/  STL.64 [R1+0x4378], R228 ;  /* 0x004378e401007387 */ /* 0x000fde0000100a00 */
[----:B------:R-:W-:-:S06]  /*3ba60*/  NOP ;  /* 0x0000000000007918 */ /* 0x000fcc0000000000 */
        /* <DEDUP_REMOVED lines=8> */
[C---:B----4-:R-:W-:Y:S06]  /*3baf0*/  HMMA.1688.F32.TF32 R80, R72.reuse, R14, R80 ;  /* 0x0000000e4850723c */ /* 0x050fec0000081050 */
[C---:B------:R-:W-:Y:S06]  /*3bb00*/  HMMA.1688.F32.TF32 R68, R72.reuse, R10, R68 ;  /* 0x0000000a4844723c */ /* 0x040fec0000081044 */
[----:B------:R-:W-:-:S12]  /*3bb10*/  HMMA.1688.F32.TF32 R64, R72, R6, R64 ;  /* 0x000000064840723c */ /* 0x000fd80000081040 */
[----:B------:R-:W-:Y:S02]  /*3bb20*/  IMAD.MOV.U32 R238, RZ, RZ, R82 ;  /* 0x000000ffffee7224 */ /* 0x000fe400078e0052 */
[----:B------:R-:W-:Y:S02]  /*3bb30*/  IMAD.MOV.U32 R239, RZ, RZ, R83 ;  /* 0x000000ffffef7224 */ /* 0x000fe400078e0053 */
[----:B------:R-:W-:Y:S02]  /*3bb40*/  IMAD.MOV.U32 R236, RZ, RZ, R80 ;  /* 0x000000ffffec7224 */ /* 0x000fe400078e0050 */
[----:B------:R-:W-:Y:S01]  /*3bb50*/  IMAD.MOV.U32 R237, RZ, RZ, R81 ;  /* 0x000000ffffed7224 */ /* 0x000fe200078e0051 */
[----:B------:R-:W-:Y:S01]  /*3bb60*/  STL.64 [R1+0x4390], R234 ;  /* 0x004390ea01007387 */ /* 0x000fe20000100a00 */
[----:B------:R-:W-:Y:S02]  /*3bb70*/  IMAD.MOV.U32 R250, RZ, RZ, R70 ;  /* 0x000000fffffa7224 */ /* 0x000fe400078e0046 */
[----:B------:R-:W-:Y:S01]  /*3bb80*/  IMAD.MOV.U32 R251, RZ, RZ, R71 ;  /* 0x000000fffffb7224 */ /* 0x000fe200078e0047 */
[----:B------:R-:W-:Y:S01]  /*3bb90*/  STL.64 [R1+0x4388], R232 ;  /* 0x004388e801007387 */ /* 0x000fe20000100a00 */
[----:B------:R-:W-:-:S02]  /*3bba0*/  IMAD.MOV.U32 R248, RZ, RZ, R68 ;  /* 0x000000fffff87224 */ /* 0x000fc400078e0044 */
[----:B------:R-:W-:Y:S01]  /*3bbb0*/  IMAD.MOV.U32 R249, RZ, RZ, R69 ;  /* 0x000000fffff97224 */ /* 0x000fe200078e0045 */
[----:B------:R-:W-:Y:S04]  /*3bbc0*/  STL.64 [R1+0x43a0], R238 ;  /* 0x0043a0ee01007387 */ /* 0x000fe80000100a00 */
[----:B------:R-:W-:Y:S01]  /*3bbd0*/  STL.64 [R1+0x4398], R236 ;  /* 0x004398ec01007387 */ /* 0x000fe20000100a00 */
[----:B-1----:R-:W-:Y:S02]  /*3bbe0*/  IMAD.MOV.U32 R211, RZ, RZ, R64 ;  /* 0x000000ffffd37224 */ /* 0x002fe400078e0040 */
[----:B------:R-:W-:Y:S02]  /*3bbf0*/  IMAD.MOV.U32 R210, RZ, RZ, R65 ;  /* 0x000000ffffd27224 */ /* 0x000fe400078e0041 */
[----:B------:R-:W-:-:S02]  /*3bc00*/  IMAD.MOV.U32 R209, RZ, RZ, R66 ;  /* 0x000000ffffd17224 */ /* 0x000fc400078e0042 */
[----:B------:R-:W-:Y:S01]  /*3bc10*/  IMAD.MOV.U32 R208, RZ, RZ, R67 ;  /* 0x000000ffffd07224 */ /* 0x000fe200078e0043 */
[----:B------:R-:W-:Y:S04]  /*3bc20*/  STL.64 [R1+0x43b0], R250 ;  /* 0x0043b0fa01007387 */ /* 0x000fe80000100a00 */
[----:B------:R-:W-:Y:S04]  /*3bc30*/  STL.64 [R1+0x43a8], R248 ;  /* 0x0043a8f801007387 */ /* 0x000fe80000100a00 */
[----:B------:R-:W-:Y:S04]  /*3bc40*/  STL.64 [R1+0x43c0], R210 ;  /* 0x0043c0d201007387 */ /* 0x000fe80000100a00 */
[----:B------:R-:W-:Y:S01]  /*3bc50*/  STL.64 [R1+0x43b8], R208 ;  /* 0x0043b8d001007387 */ /* 0x000fe20000100a00 */
[----:B--2---:R-:W-:-:S15]  /*3bc60*/  HMMA.1688.F32.TF32 R60, R72, R202, R60 ;  /* 0x000000ca483c723c */ /* 0x004fde000008103c */
[----:B------:R-:W-:-:S09]  /*3bc70*/  NOP ;  /* 0x0000000000007918 */ /* 0x000fd20000000000 */
[----:B------:R-:W-:Y:S02]  /*3bc80*/  IMAD.MOV.U32 R215, RZ, RZ, R60 ;  /* 0x000000ffffd77224 */ /* 0x000fe400078e003c */
[----:B------:R-:W-:Y:S02]  /*3bc90*/  IMAD.MOV.U32 R214, RZ, RZ, R61 ;  /* 0x000000ffffd67224 */ /* 0x000fe400078e003d */
[----:B------:R-:W-:Y:S02]  /*3bca0*/  IMAD.MOV.U32 R213, RZ, RZ, R62 ;  /* 0x000000ffffd57224 */ /* 0x000fe400078e003e */
[----:B------:R-:W-:Y:S01]  /*3bcb0*/  IMAD.MOV.U32 R212, RZ, RZ, R63 ;  /* 0x000000ffffd47224 */ /* 0x000fe200078e003f */
[----:B------:R-:W-:Y:S04]  /*3bcc0*/  STL.64 [R1+0x43d0], R214 ;  /* 0x0043d0d601007387 */ /* 0x000fe80000100a00 */
[----:B------:R-:W-:Y:S04]  /*3bcd0*/  STL.64 [R1+0x43c8], R212 ;  /* 0x0043c8d401007387 */ /* 0x000fe80000100a00 */
[----:B------:R-:W2:Y:S04]  /*3bce0*/  LDL.LU R84, [R1+0x12a0] ;  /* 0x0012a00001547983 */ /* 0x000ea80000300800 */
[----:B------:R-:W2:Y:S04]  /*3bcf0*/  LDL.LU R85, [R1+0x12a4] ;  /* 0x0012a40001557983 */ /* 0x000ea80000300800 */
[----:B------:R-:W2:Y:S04]  /*3bd00*/  LDL.LU R86, [R1+0x12a8] ;  /* 0x0012a80001567983 */ /* 0x000ea80000300800 */
[----:B------:R-:W2:Y:S01]  /*3bd10*/  LDL.LU R87, [R1+0x12ac] ;  /* 0x0012ac0001577983 */ /* 0x000ea20000300800 */
[----:B---3--:R-:W-:-:S15]  /*3bd20*/  HMMA.1688.F32.TF32 R56, R72, R198, R56 ;  /* 0x000000c64838723c */ /* 0x008fde0000081038 */
[----:B------:R-:W-:-:S09]  /*3bd30*/  NOP ;  /* 0x0000000000007918 */ /* 0x000fd20000000000 */
[----:B------:R-:W-:Y:S02]  /*3bd40*/  IMAD.MOV.U32 R219, RZ, RZ, R56 ;  /* 0x000000ffffdb7224 */ /* 0x000fe400078e0038 */
[----:B------:R-:W-:Y:S01]  /*3bd50*/  IMAD.MOV.U32 R218, RZ, RZ, R57 ;  /* 0x000000ffffda7224 */ /* 0x000fe200078e0039 */
[----:B------:R-:W3:Y:S01]  /*3bd60*/  LDL.LU R56, [R1+0x1200] ;  /* 0x0012000001387983 */ /* 0x000ee20000300800 */
[----:B------:R-:W-:Y:S02]  /*3bd70*/  IMAD.MOV.U32 R217, RZ, RZ, R58 ;  /* 0x000000ffffd97224 */ /* 0x000fe400078e003a */
[----:B------:R-:W-:Y:S01]  /*3bd80*/  IMAD.MOV.U32 R216, RZ, RZ, R59 ;  /* 0x000000ffffd87224 */ /* 0x000fe200078e003b */
        /* <DEDUP_REMOVED lines=47> */
[C---:B--2---:R-:W-:Y:S06]  /*3c080*/  HMMA.1688.F32.TF32 R92, R72.reuse, R190, R92 ;  /* 0x000000be485c723c */ /* 0x044fec000008105c */
[C---:B----4-:R-:W-:Y:S06]  /*3c090*/  HMMA.1688.F32.TF32 R100, R72.reuse, R126, R100 ;  /* 0x0000007e4864723c */ /* 0x050fec0000081064 */
[C---:B------:R-:W-:Y:S06]  /*3c0a0*/  HMMA.1688.F32.TF32 R204, R72.reuse, R182, R84 ;  /* 0x000000b648cc723c */ /* 0x040fec0000081054 */
[C---:B------:R-:W-:Y:S06]  /*3c0b0*/  HMMA.1688.F32.TF32 R96, R72.reuse, R194, R96 ;  /* 0x000000c24860723c */ /* 0x040fec0000081060 */
[C---:B------:R-:W-:Y:S01]  /*3c0c0*/  HMMA.1688.F32.TF32 R88, R72.reuse, R186, R88 ;  /* 0x000000ba4858723c */ /* 0x040fe20000081058 */
[----:B------:R-:W-:Y:S04]  /*3c0d0*/  STL.64 [R1+0x43f0], R242 ;  /* 0x0043f0f201007387 */ /* 0x000fe80000100a00 */
[----:B------:R-:W-:Y:S01]  /*3c0e0*/  STL.64 [R1+0x43e8], R240 ;  /* 0x0043e8f001007387 */ /* 0x000fe20000100a00 */
[C---:B------:R-:W-:Y:S03]  /*3c0f0*/  HMMA.1688.F32.TF32 R108, R72.reuse, R170, R64 ;  /* 0x000000aa486c723c */ /* 0x040fe60000081040 */
[----:B------:R-:W-:Y:S03]  /*3c100*/  STL.64 [R1+0x110], R100 ;  /* 0x0001106401007387 */ /* 0x000fe60000100a00 */
[C---:B------:R-:W-:Y:S01]  /*3c110*/  HMMA.1688.F32.TF32 R116, R72.reuse, R178, R80 ;  /* 0x000000b24874723c */ /* 0x040fe20000081050 */
[----:B------:R-:W-:Y:S04]  /*3c120*/  STL.64 [R1+0x118], R102 ;  /* 0x0001186601007387 */ /* 0x000fe80000100a00 */
[----:B------:R-:W-:Y:S01]  /*3c130*/  STL.64 [R1+0x100], R96 ;  /* 0x0001006001007387 */ /* 0x000fe20000100a00 */
[C---:B------:R-:W-:Y:S03]  /*3c140*/  HMMA.1688.F32.TF32 R112, R72.reuse, R174, R68 ;  /* 0x000000ae4870723c */ /* 0x040fe60000081044 */
[----:B------:R-:W-:Y:S04]  /*3c150*/  STL.64 [R1+0x108], R98 ;  /* 0x0001086201007387 */ /* 0x000fe80000100a00 */
[----:B------:R-:W-:Y:S04]  /*3c160*/  STL.64 [R1+0xf0], R92 ;  /* 0x0000f05c01007387 */ /* 0x000fe80000100a00 */
[----:B------:R3:W-:Y:S04]  /*3c170*/  STL.64 [R1+0xf8], R94 ;  /* 0x0000f85e01007387 */ /* 0x0007e80000100a00 */
[----:B------:R-:W-:Y:S04]  /*3c180*/  STL [R1+0x4228], R204 ;  /* 0x004228cc01007387 */ /* 0x000fe80000100800 */
[----:B------:R-:W-:Y:S01]  /*3c190*/  STL.64 [R1+0xe0], R88 ;  /* 0x0000e05801007387 */ /* 0x000fe20000100a00 */
[C---:B------:R-:W-:Y:S03]  /*3c1a0*/  HMMA.1688.F32.TF32 R104, R72.reuse, R166, R60 ;  /* 0x000000a64868723c */ /* 0x040fe6000008103c */
[----:B------:R1:W-:Y:S04]  /*3c1b0*/  STL.64 [R1+0xe8], R90 ;  /* 0x0000e85a01007387 */ /* 0x0003e80000100a00 */
        /* <DEDUP_REMOVED lines=19> */
[----:B------:R-:W1:Y:S04]  /*3c2f0*/  LDL.LU R80, [R1+0x1380] ;  /* 0x0013800001507983 */ /* 0x000e680000300800 */
[----:B------:R-:W1:Y:S04]  /*3c300*/  LDL.LU R81, [R1+0x1384] ;  /* 0x0013840001517983 */ /* 0x000e680000300800 */
[----:B------:R-:W1:Y:S04]  /*3c310*/  LDL.LU R82, [R1+0x1388] ;  /* 0x0013880001527983 */ /* 0x000e680000300800 */
[----:B------:R-:W1:Y:S01]  /*3c320*/  LDL.LU R83, [R1+0x138c] ;  /* 0x00138c0001537983 */ /* 0x000e620000300800 */
[C---:B---3--:R-:W-:Y:S03]  /*3c330*/  HMMA.1688.F32.TF32 R92, R72.reuse, R162, R56 ;  /* 0x000000a2485c723c */ /* 0x048fe60000081038 */
        /* <DEDUP_REMOVED lines=28> */
[----:B------:R-:W-:Y:S04]  /*3c500*/  STL [R1+0x4268], R92 ;  /* 0x0042685c01007387 */ /* 0x000fe80000100800 */
[----:B------:R-:W-:Y:S04]  /*3c510*/  STL [R1+0x4264], R93 ;  /* 0x0042645d01007387 */ /* 0x000fe80000100800 */
[----:B------:R-:W-:Y:S04]  /*3c520*/  STL [R1+0x4210], R94 ;  /* 0x0042105e01007387 */ /* 0x000fe80000100800 */
[----:B------:R-:W-:Y:S01]  /*3c530*/  STL [R1+0x420c], R95 ;  /* 0x00420c5f01007387 */ /* 0x000fe20000100800 */
[----:B-1----:R-:W-:-:S15]  /*3c540*/  HMMA.1688.F32.TF32 R88, R72, R158, R80 ;  /* 0x0000009e4858723c */ /* 0x002fde0000081050 */
[----:B------:R-:W-:-:S08]  /*3c550*/  NOP ;  /* 0x0000000000007918 */ /* 0x000fd00000000000 */
[----:B------:R-:W-:Y:S04]  /*3c560*/  STL [R1+0x4274], R88 ;  /* 0x0042745801007387 */ /* 0x000fe80000100800 */
[----:B------:R-:W-:Y:S04]  /*3c570*/  STL [R1+0x4270], R89 ;  /* 0x0042705901007387 */ /* 0x000fe80000100800 */
[----:B------:R-:W-:Y:S04]  /*3c580*/  STL [R1+0x426c], R90 ;  /* 0x00426c5a01007387 */ /* 0x000fe80000100800 */
[----:B------:R-:W-:Y:S01]  /*3c590*/  STL [R1+0x4208], R91 ;  /* 0x0042085b01007387 */ /* 0x000fe20000100800 */
[C---:B--2---:R-:W-:Y:S06]  /*3c5a0*/  HMMA.1688.F32.TF32 R56, R72.reuse, R154, R56 ;  /* 0x0000009a4838723c */ /* 0x044fec0000081038 */
[C---:B---3--:R-:W-:Y:S06]  /*3c5b0*/  HMMA.1688.F32.TF32 R60, R72.reuse, R150, R60 ;  /* 0x00000096483c723c */ /* 0x048fec000008103c */
[C---:B----4-:R-:W-:Y:S11]  /*3c5c0*/  HMMA.1688.F32.TF32 R64, R72.reuse, R146, R64 ;  /* 0x000000924840723c */ /* 0x050ff60000081040 */
[----:B------:R-:W-:Y:S04]  /*3c5d0*/  STL.64 [R1+0x4280], R58 ;  /* 0x0042803a01007387 */ /* 0x000fe80000100a00 */
[----:B------:R1:W-:Y:S04]  /*3c5e0*/  STL.64 [R1+0x4278], R56 ;  /* 0x0042783801007387 */ /* 0x0003e80000100a00 */
[----:B------:R-:W-:Y:S04]  /*3c5f0*/  STL.64 [R1+0x4400], R62 ;  /* 0x0044003e01007387 */ /* 0x000fe80000100a00 */
[----:B------:R-:W-:Y:S04]  /*3c600*/  STL.64 [R1+0x43f8], R60 ;  /* 0x0043f83c01007387 */ /* 0x000fe80000100a00 */
[----:B------:R-:W-:Y:S04]  /*3c610*/  STL.64 [R1+0x4410], R66 ;  /* 0x0044104201007387 */ /* 0x000fe80000100a00 */
[----:B------:R-:W-:Y:S04]  /*3c620*/  STL.64 [R1+0x4408], R64 ;  /* 0x0044084001007387 */ /* 0x000fe80000100a00 */
[----:B------:R-:W2:Y:S04]  /*3c630*/  LDL.LU R80, [R1+0x2a90] ;  /* 0x002a900001507983 */ /* 0x000ea80000300800 */
[----:B------:R-:W2:Y:S04]  /*3c640*/  LDL.LU R81, [R1+0x2a94] ;  /* 0x002a940001517983 */ /* 0x000ea80000300800 */
[----:B------:R-:W2:Y:S04]  /*3c650*/  LDL.LU R82, [R1+0x2a98] ;  /* 0x002a980001527983 */ /* 0x000ea80000300800 */
[----:B------:R-:W2:Y:S01]  /*3c660*/  LDL.LU R83, [R1+0x2a9c] ;  /* 0x002a9c0001537983 */ /* 0x000ea20000300800 */
[C---:B------:R-:W-:Y:S06]  /*3c670*/  HMMA.1688.F32.TF32 R68, R72.reuse, R142, R68 ;  /* 0x0000008e4844723c */ /* 0x040fec0000081044 */
[----:B------:R-:W-:Y:S06]  /*3c680*/  HMMA.1688.F32.TF32 R72, R72, R138, R100 ;  /* 0x0000008a4848723c */ /* 0x000fec0000081064 */
[C---:B-1----:R-:W-:Y:S11]  /*3c690*/  HMMA.1688.F32.TF32 R56, R76.reuse, R54, R96 ;  /* 0x000000364c38723c */ /* 0x042ff60000081060 */
[----:B------:R-:W-:Y:S04]  /*3c6a0*/  STL.64 [R1+0x4420], R70 ;  /* 0x0044204601007387 */ /* 0x000fe80000100a00 */
[----:B------:R-:W-:Y:S04]  /*3c6b0*/  STL.64 [R1+0x4418], R68 ;  /* 0x0044184401007387 */ /* 0x000fe80000100a00 */
[----:B------:R-:W-:Y:S04]  /*3c6c0*/  STL.64 [R1+0x4430], R74 ;  /* 0x0044304a01007387 */ /* 0x000fe80000100a00 */
[----:B------:R-:W-:Y:S04]  /*3c6d0*/  STL.64 [R1+0x4428], R72 ;  /* 0x0044284801007387 */ /* 0x000fe80000100a00 */
[----:B------:R-:W3:Y:S04]  /*3c6e0*/  LDL.LU R120, [R1+0x2a30] ;  /* 0x002a300001787983 */ /* 0x000ee80000300800 */
[----:B------:R-:W-:Y:S04]  /*3c6f0*/  STL.64 [R1+0x4b0], R56 ;  /* 0x0004b03801007387 */ /* 0x000fe80000100a00 */
[----:B------:R1:W-:Y:S04]  /*3c700*/  STL.64 [R1+0x4b8], R58 ;  /* 0x0004b83a01007387 */ /* 0x0003e80000100a00 */
[----:B------:R-:W3:Y:S04]  /*3c710*/  LDL.LU R121, [R1+0x2a34] ;  /* 0x002a340001797983 */ /* 0x000ee80000300800 */
[----:B------:R-:W3:Y:S04]  /*3c720*/  LDL.LU R122, [R1+0x2a38] ;  /* 0x002a3800017a7983 */ /* 0x000ee80000300800 */
[----:B------:R-:W3:Y:S01]  /*3c730*/  LDL.LU R123, [R1+0x2a3c] ;  /* 0x002a3c00017b7983 */ /* 0x000ee20000300800 */
[----:B-1----:R-:W-:Y:S03]  /*3c740*/  HMMA.1688.F32.TF32 R56, R76, R50, R84 ;  /* 0x000000324c38723c */ /* 0x002fe60000081054 */
        /* <DEDUP_REMOVED lines=12> */
[----:B------:R-:W-:-:S02]  /*3c810*/  IMAD.MOV.U32 R114, RZ, RZ, R58 ;  /* 0x000000ffff727224 */ /* 0x000fc400078e003a */
[----:B------:R-:W-:Y:S02]  /*3c820*/  IMAD.MOV.U32 R115, RZ, RZ, R59 ;  /* 0x000000ffff737224 */ /* 0x000fe400078e003b */
[----:B------:R-:W-:Y:S02]  /*3c830*/  IMAD.MOV.U32 R112, RZ, RZ, R56 ;  /* 0x000000ffff707224 */ /* 0x000fe400078e0038 */
[----:B------:R-:W-:Y:S01]  /*3c840*/  IMAD.MOV.U32 R113, RZ, RZ, R57 ;  /* 0x000000ffff717224 */ /* 0x000fe200078e0039 */
[----:B------:R-:W-:Y:S04]  /*3c850*/  STL.64 [R1+0x45b0], R50 ;  /* 0x0045b03201007387 */ /* 0x000fe80000100a00 */
[----:B------:R3:W-:Y:S04]  /*3c860*/  STL.64 [R1+0x45a8], R48 ;  /* 0x0045a83001007387 */ /* 0x0007e80000100a00 */
[----:B------:R-:W-:Y:S04]  /*3c870*/  STL.64 [R1+0x4440], R114 ;  /* 0x0044407201007387 */ /* 0x000fe80000100a00 */
[----:B------:R-:W-:Y:S01]  /*3c880*/  STL.64 [R1+0x4438], R112 ;  /* 0x0044387001007387 */ /* 0x000fe20000100a00 */
[C---:B--2---:R-:W-:Y:S03]  /*3c890*/  HMMA.1688.F32.TF32 R56, R76.reuse, R46, R80 ;  /* 0x0000002e4c38723c */ /* 0x044fe60000081050 */
[----:B------:R-:W2:Y:S04]  /*3c8a0*/  LDL.LU R80, [R1+0x26f0] ;  /* 0x0026f00001507983 */ /* 0x000ea80000300800 */
[----:B------:R-:W2:Y:S04]  /*3c8b0*/  LDL.LU R81, [R1+0x26f4] ;  /* 0x0026f40001517983 */ /* 0x000ea80000300800 */
[----:B------:R-:W2:Y:S04]  /*3c8c0*/  LDL.LU R82, [R1+0x26f8] ;  /* 0x0026f80001527983 */ /* 0x000ea80000300800 */
[----:B------:R-:W2:Y:S04]  /*3c8d0*/  LDL.LU R83, [R1+0x26fc] ;  /* 0x0026fc0001537983 */ /* 0x000ea80000300800 */
[----:B------:R-:W-:Y:S04]  /*3c8e0*/  STL.64 [R1+0x45a0], R46 ;  /* 0x0045a02e01007387 */ /* 0x000fe80000100a00 */
[----:B------:R4:W-:Y:S04]  /*3c8f0*/  STL.64 [R1+0x4598], R44 ;  /* 0x0045982c01007387 */ /* 0x0009e80000100a00 */
[----:B------:R-:W-:Y:S04]  /*3c900*/  STL.64 [R1+0x4590], R42 ;  /* 0x0045902a01007387 */ /* 0x000fe80000100a00 */
[----:B------:R-:W-:Y:S01]  /*3c910*/  STL.64 [R1+0x4588], R40 ;  /* 0x0045882801007387 */ /* 0x000fe20000100a00 */
[C---:B---3--:R-:W-:Y:S06]  /*3c920*/  HMMA.1688.F32.TF32 R48, R76.reuse, R42, R120 ;  /* 0x0000002a4c30723c */ /* 0x048fec0000081078 */
[----:B----4-:R-:W-:-:S15]  /*3c930*/  HMMA.1688.F32.TF32 R44, R76, R38, R100 ;  /* 0x000000264c2c723c */ /* 0x010fde0000081064 */
[----:B------:R-:W-:-:S03]  /*3c940*/  NOP ;  /* 0x0000000000007918 */ /* 0x000fc60000000000 */
[----:B------:R-:W-:Y:S02]  /*3c950*/  IMAD.MOV.U32 R110, RZ, RZ, R50 ;  /* 0x000000ffff6e7224 */ /* 0x000fe400078e0032 */
[----:B------:R-:W-:Y:S02]  /*3c960*/  IMAD.MOV.U32 R111, RZ, RZ, R51 ;  /* 0x000000ffff6f7224 */ /* 0x000fe400078e0033 */
[----:B------:R-:W-:Y:S02]  /*3c970*/  IMAD.MOV.U32 R108, RZ, RZ, R48 ;  /* 0x000000ffff6c7224 */ /* 0x000fe400078e0030 */
[----:B------:R-:W-:Y:S01]  /*3c980*/  IMAD.MOV.U32 R109, RZ, RZ, R49 ;  /* 0x000000ffff6d7224 */ /* 0x000fe200078e0031 */
[----:B------:R-:W-:Y:S04]  /*3c990*/  STL.64 [R1+0x4450], R110 ;  /* 0x0044506e01007387 */ /* 0x000fe80000100a00 */
[----:B------:R-:W-:Y:S04]  /*3c9a0*/  STL.64 [R1+0x4448], R108 ;  /* 0x0044486c01007387 */ /* 0x000fe80000100a00 */
[----:B------:R-:W-:Y:S04]  /*3c9b0*/  STL.64 [R1+0x4580], R38 ;  /* 0x0045802601007387 */ /* 0x000fe80000100a00 */
[----:B------:R1:W-:Y:S02]  /*3c9c0*/  STL.64 [R1+0x4578], R36 ;  /* 0x0045782401007387 */ /* 0x0003e40000100a00 */
[----:B-1----:R-:W-:Y:S01]  /*3c9d0*/  HMMA.1688.F32.TF32 R36, R76, R30, R84 ;  /* 0x0000001e4c24723c */ /* 0x002fe20000081054 */
[----:B------:R-:W-:-:S02]  /*3c9e0*/  IMAD.MOV.U32 R118, RZ, RZ, R58 ;  /* 0x000000ffff767224 */ /* 0x000fc400078e003a */
[----:B------:R-:W-:Y:S02]  /*3c9f0*/  IMAD.MOV.U32 R116, RZ, RZ, R56 ;  /* 0x000000ffff747224 */ /* 0x000fe400078e0038 */
[----:B------:R-:W-:Y:S02]  /*3ca00*/  IMAD.MOV.U32 R117, RZ, RZ, R57 ;  /* 0x000000ffff757224 */ /* 0x000fe400078e0039 */
[----:B------:R-:W-:Y:S01]  /*3ca10*/  IMAD.MOV.U32 R204, RZ, RZ, R59 ;  /* 0x000000ffffcc7224 */ /* 0x000fe200078e003b */
[----:B------:R-:W-:-:S15]  /*3ca20*/  HMMA.1688.F32.TF32 R40, R76, R34, R96 ;  /* 0x000000224c28723c */ /* 0x000fde0000081060 */
[----:B------:R-:W-:-:S01]  /*3ca30*/  NOP ;  /* 0x0000000000007918 */ /* 0x000fc20000000000 */
[----:B------:R-:W-:Y:S02]  /*3ca40*/  IMAD.MOV.U32 R119, RZ, RZ, R39 ;  /* 0x000000ffff777224 */ /* 0x000fe400078e0027 */
[----:B------:R-:W-:Y:S02]  /*3ca50*/  IMAD.MOV.U32 R206, RZ, RZ, R37 ;  /* 0x000000ffffce7224 */ /* 0x000fe400078e0025 */
[----:B------:R-:W-:Y:S02]  /*3ca60*/  IMAD.MOV.U32 R207, RZ, RZ, R38 ;  /* 0x000000ffffcf7224 */ /* 0x000fe400078e0026 */
[----:B------:R-:W-:Y:S01]  /*3ca70*/  IMAD.MOV.U32 R205, RZ, RZ, R36 ;  /* 0x000000ffffcd7224 */ /* 0x000fe200078e0024 */
[----:B------:R-:W-:Y:S04]  /*3ca80*/  STL.64 [R1+0x4470], R118 ;  /* 0x0044707601007387 */ /* 0x000fe80000100a00 */
[----:B------:R-:W-:Y:S04]  /*3ca90*/  STL.64 [R1+0x4468], R116 ;  /* 0x0044687401007387 */ /* 0x000fe80000100a00 */
[----:B------:R-:W-:Y:S04]  /*3caa0*/  STL.64 [R1+0x4460], R206 ;  /* 0x004460ce01007387 */ /* 0x000fe80000100a00 */
[----:B------:R-:W-:Y:S04]  /*3cab0*/  STL.64 [R1+0x4458], R204 ;  /* 0x004458cc01007387 */ /* 0x000fe80000100a00 */
        /* <DEDUP_REMOVED lines=59> */
[----:B------:R-:W3:Y:S01]  /*3ce70*/  LDL.LU R71, [R1+0x1aac] ;  /* 0x001aac0001477983 */ /* 0x000ee20000300800 */
[----:B--2---:R-:W-:Y:S03]  /*3ce80*/  HMMA.1688.F32.TF32 R36, R76, R26, R80 ;  /* 0x0000001a4c24723c */ /* 0x004fe60000081050 */
[----:B------:R-:W2:Y:S04]  /*3ce90*/  LDL.LU R48, [R1+0x20f0] ;  /* 0x0020f00001307983 */ /* 0x000ea80000300800 */
[----:B------:R-:W2:Y:S04]  /*3cea0*/  LDL.LU R49, [R1+0x20f4] ;  /* 0x0020f40001317983 */ /* 0x000ea80000300800 */
[----:B------:R-:W2:Y:S04]  /*3ceb0*/  LDL.LU R50, [R1+0x20f8] ;  /* 0x0020f80001327983 */ /* 0x000ea80000300800 */
[----:B------:R-:W2:Y:S01]  /*3cec0*/  LDL.LU R51, [R1+0x20fc] ;  /* 0x0020fc0001337983 */ /* 0x000ea20000300800 */
[----:B------:R-:W-:-:S03]  /*3ced0*/  IMAD.MOV.U32 R93, RZ, RZ, R44 ;  /* 0x000000ffff5d7224 */ /* 0x000fc600078e002c */
[----:B------:R-:W4:Y:S01]  /*3cee0*/  LDL.LU R80, [R1+0x2340] ;  /* 0x0023400001507983 */ /* 0x000f220000300800 */
[----:B------:R-:W-:-:S03]  /*3cef0*/  IMAD.MOV.U32 R104, RZ, RZ, R45 ;  /* 0x000000ffff687224 */ /* 0x000fc600078e002d */
[----:B------:R-:W4:Y:S01]  /*3cf00*/  LDL.LU R81, [R1+0x2344] ;  /* 0x0023440001517983 */ /* 0x000f220000300800 */
[----:B------:R-:W-:-:S03]  /*3cf10*/  IMAD.MOV.U32 R105, RZ, RZ, R46 ;  /* 0x000000ffff697224 */ /* 0x000fc600078e002e */
[----:B------:R-:W4:Y:S01]  /*3cf20*/  LDL.LU R82, [R1+0x2348] ;  /* 0x0023480001527983 */ /* 0x000f220000300800 */
[----:B------:R-:W-:-:S03]  /*3cf30*/  IMAD.MOV.U32 R106, RZ, RZ, R47 ;  /* 0x000000ffff6a7224 */ /* 0x000fc600078e002f */
[----:B------:R-:W4:Y:S04]  /*3cf40*/  LDL.LU R83, [R1+0x234c] ;  /* 0x00234c0001537983 */ /* 0x000f280000300800 */
        /* <DEDUP_REMOVED lines=35> */
[----:B------:R-:W-:-:S05]  /*3d180*/  IMAD.MOV.U32 R91, RZ, RZ, R39 ;  /* 0x000000ffff5b7224 */ /* 0x000fca00078e0027 */
[----:B------:R-:W-:Y:S04]  /*3d190*/  STL.64 [R1+0x44a0], R90 ;  /* 0x0044a05a01007387 */ /* 0x000fe80000100a00 */
[----:B------:R-:W-:Y:S04]  /*3d1a0*/  STL.64 [R1+0x4498], R88 ;  /* 0x0044985801007387 */ /* 0x000fe80000100a00 */
[----:B------:R-:W-:Y:S04]  /*3d1b0*/  STL.64 [R1+0x4490], R94 ;  /* 0x0044905e01007387 */ /* 0x000fe80000100a00 */
[----:B------:R-:W-:Y:S04]  /*3d1c0*/  STL.64 [R1+0x4488], R92 ;  /* 0x0044885c01007387 */ /* 0x000fe80000100a00 */
[----:B------:R-:W-:Y:S04]  /*3d1d0*/  STL.64 [R1+0x4480], R106 ;  /* 0x0044806a01007387 */ /* 0x000fe80000100a00 */
[----:B------:R-:W-:Y:S01]  /*3d1e0*/  STL.64 [R1+0x4478], R104 ;  /* 0x0044786801007387 */ /* 0x000fe20000100a00 */
[C---:B----4-:R-:W-:Y:S03]  /*3d1f0*/  HMMA.1688.F32.TF32 R36, R76.reuse, R18, R80 ;  /* 0x000000124c24723c */ /* 0x050fe60000081050 */
[----:B------:R-:W-:Y:S04]  /*3d200*/  LDS R80, [R3+UR11+0x4500] ;  /* 0x0045000b03507984 */ /* 0x000fe80008000800 */
[----:B------:R-:W-:Y:S04]  /*3d210*/  LDS R82, [R3+UR11+0x6500] ;  /* 0x0065000b03527984 */ /* 0x000fe80008000800 */
[----:B------:R-:W-:Y:S04]  /*3d220*/  LDS R81, [R247+UR11+0x4500] ;  /* 0x0045000bf7517984 */ /* 0x000fe80008000800 */
[----:B------:R-:W1:Y:S01]  /*3d230*/  LDS R83, [R247+UR11+0x6500] ;  /* 0x0065000bf7537984 */ /* 0x000e620008000800 */
[----:B---3--:R-:W-:-:S15]  /*3d240*/  HMMA.1688.F32.TF32 R40, R76, R22, R44 ;  /* 0x000000164c28723c */ /* 0x008fde000008102c */
[----:B------:R-:W-:-:S08]  /*3d250*/  NOP ;  /* 0x0000000000007918 */ /* 0x000fd00000000000 */
[----:B------:R-:W-:Y:S04]  /*3d260*/  STL.64 [R1+0x5b0], R40 ;  /* 0x0005b02801007387 */ /* 0x000fe80000100a00 */
[----:B------:R-:W-:Y:S04]  /*3d270*/  STL.64 [R1+0x5b8], R42 ;  /* 0x0005b82a01007387 */ /* 0x000fe80000100a00 */
[----:B------:R-:W-:Y:S04]  /*3d280*/  STL.64 [R1+0x5d0], R36 ;  /* 0x0005d02401007387 */ /* 0x000fe80000100a00 */
[----:B------:R2:W-:Y:S02]  /*3d290*/  STL.64 [R1+0x5d8], R38 ;  /* 0x0005d82601007387 */ /* 0x0005e40000100a00 */
[C---:B--2---:R-:W-:Y:S06]  /*3d2a0*/  HMMA.1688.F32.TF32 R36, R76.reuse, R14, R112 ;  /* 0x0000000e4c24723c */ /* 0x044fec0000081070 */
[C---:B------:R-:W-:Y:S06]  /*3d2b0*/  HMMA.1688.F32.TF32 R44, R76.reuse, R10, R48 ;  /* 0x0000000a4c2c723c */ /* 0x040fec0000081030 */
[C---:B------:R-:W-:Y:S11]  /*3d2c0*/  HMMA.1688.F32.TF32 R40, R76.reuse, R6, R72 ;  /* 0x000000064c28723c */ /* 0x040ff60000081048 */
        /* <DEDUP_REMOVED lines=13> */
[----:B------:R2:W-:Y:S05]  /*3d3a0*/  STL.64 [R1+0x688], R46 ;  /* 0x0006882e01007387 */ /* 0x0005ea0000100a00 */
[----:B------:R-:W-:Y:S04]  /*3d3b0*/  STL.64 [R1+0x6a0], R40 ;  /* 0x0006a02801007387 */ /* 0x000fe80000100a00 */
[----:B------:R3:W-:Y:S01]  /*3d3c0*/  STL.64 [R1+0x6a8], R42 ;  /* 0x0006a82a01007387 */ /* 0x0007e20000100a00 */
[C---:B--2---:R-:W-:Y:S03]  /*3d3d0*/  HMMA.1688.F32.TF32 R44, R76.reuse, R194, R240 ;  /* 0x000000c24c2c723c */ /* 0x044fe600000810f0 */
[----:B------:R-:W-:Y:S03]  /*3d3e0*/  STL.64 [R1+0x6c0], R36 ;  /* 0x0006c02401007387 */ /* 0x000fe60000100a00 */
[C---:B---3--:R-:W-:Y:S01]  /*3d3f0*/  HMMA.1688.F32.TF32 R40, R76.reuse, R190, R216 ;  /* 0x000000be4c28723c */ /* 0x048fe200000810d8 */
[----:B------:R2:W-:Y:S05]  /*3d400*/  STL.64 [R1+0x6c8], R38 ;  /* 0x0006c82601007387 */ /* 0x0005ea0000100a00 */
[C---:B--2---:R-:W-:Y:S11]  /*3d410*/  HMMA.1688.F32.TF32 R36, R76.reuse, R186, R212 ;  /* 0x000000ba4c24723c */ /* 0x044ff600000810d4 */
[----:B------:R-:W-:Y:S04]  /*3d420*/  STL.64 [R1+0x6e0], R44 ;  /* 0x0006e02c01007387 */ /* 0x000fe80000100a00 */
[----:B------:R2:W-:Y:S04]  /*3d430*/  STL.64 [R1+0x6e8], R46 ;  /* 0x0006e82e01007387 */ /* 0x0005e80000100a00 */
        /* <DEDUP_REMOVED lines=33> */
[----:B--2---:R-:W-:Y:S11]  /*3d650*/  HMMA.1688.F32.TF32 R36, R76, R138, R84 ;  /* 0x0000008a4c24723c */ /* 0x004ff60000081054 */
[----:B------:R-:W-:Y:S04]  /*3d660*/  STL.64 [R1+0x890], R44 ;  /* 0x0008902c01007387 */ /* 0x000fe80000100a00 */
[----:B------:R-:W-:Y:S04]  /*3d670*/  STL.64 [R1+0x898], R46 ;  /* 0x0008982e01007387 */ /* 0x000fe80000100a00 */
[----:B------:R-:W2:Y:S04]  /*3d680*/  LDL.LU R84, [R1+0x1ea0] ;  /* 0x001ea00001547983 */ /* 0x000ea80000300800 */
[----:B------:R-:W-:Y:S04]  /*3d690*/  STL.64 [R1+0x8b0], R40 ;  /* 0x0008b02801007387 */ /* 0x000fe80000100a00 */
[----:B------:R-:W-:Y:S04]  /*3d6a0*/  STL.64 [R1+0x8b8], R42 ;  /* 0x0008b82a01007387 */ /* 0x000fe80000100a00 */
[----:B------:R-:W-:Y:S04]  /*3d6b0*/  LDS R76, [R3+UR11+0x4580] ;  /* 0x0045800b034c7984 */ /* 0x000fe80008000800 */
        /* <DEDUP_REMOVED lines=127> */
[----:B------:R-:W3:Y:S01]  /*3deb0*/  LDS R79, [R247+UR11+0x6580] ;  /* 0x0065800bf74f7984 */ /* 0x000ee20008000800 */
[----:B-1----:R-:W-:-:S15]  /*3dec0*/  HMMA.1688.F32.TF32 R48, R80, R54, R48 ;  /* 0x000000365030723c */ /* 0x002fde0000081030 */
[----:B------:R-:W-:-:S08]  /*3ded0*/  NOP ;  /* 0x0000000000007918 */ /* 0x000fd00000000000 */
[----:B------:R-:W-:Y:S04]  /*3dee0*/  STL.64 [R1+0x8d0], R48 ;  /* 0x0008d03001007387 */ /* 0x000fe80000100a00 */
[----:B------:R1:W-:Y:S04]  /*3def0*/  STL.64 [R1+0x8d8], R50 ;  /* 0x0008d83201007387 */ /* 0x0003e80000100a00 */
[----:B-1----:R-:W4:Y:S04]  /*3df00*/  LDL.LU.64 R50, [R1+0x45b0] ;  /* 0x0045b00001327983 */ /* 0x002f280000300a00 */
[----:B------:R-:W3:Y:S01]  /*3df10*/  LDL.LU.64 R48, [R1+0x45a8] ;  /* 0x0045a80001307983 */ /* 0x000ee20000300a00 */
[----:B----4-:R-:W-:-:S15]  /*3df20*/  HMMA.1688.F32.TF32 R44, R80, R50, R44 ;  /* 0x00000032502c723c */ /* 0x010fde000008102c */
[----:B------:R-:W-:-:S08]  /*3df30*/  NOP ;  /* 0x0000000000007918 */ /* 0x000fd00000000000 */
[----:B------:R-:W-:Y:S04]  /*3df40*/  STL.64 [R1+0x8f0], R44 ;  /* 0x0008f02c01007387 */ /* 0x000fe80000100a00 */
[----:B------:R1:W-:Y:S04]  /*3df50*/  STL.64 [R1+0x8f8], R46 ;  /* 0x0008f82e01007387 */ /* 0x0003e80000100a00 */
[----:B-1----:R-:W2:Y:S04]  /*3df60*/  LDL.LU.64 R46, [R1+0x45a0] ;  /* 0x0045a000012e7983 */ /* 0x002ea80000300a00 */
[----:B------:R-:W4:Y:S01]  /*3df70*/  LDL.LU.64 R44, [R1+0x4598] ;  /* 0x00459800012c7983 */ /* 0x000f220000300a00 */
[----:B--2---:R-:W-:-:S15]  /*3df80*/  HMMA.1688.F32.TF32 R40, R80, R46, R40 ;  /* 0x0000002e5028723c */ /* 0x004fde0000081028 */
[----:B------:R-:W-:-:S08]  /*3df90*/  NOP ;  /* 0x0000000000007918 */ /* 0x000fd00000000000 */
[----:B------:R-:W-:Y:S04]  /*3dfa0*/  STL.64 [R1+0x900], R40 ;  /* 0x0009002801007387 */ /* 0x000fe80000100a00 */
[----:B------:R1:W-:Y:S04]  /*3dfb0*/  STL.64 [R1+0x908], R42 ;  /* 0x0009082a01007387 */ /* 0x0003e80000100a00 */
[----:B-1----:R-:W3:Y:S04]  /*3dfc0*/  LDL.LU.64 R42, [R1+0x4590] ;  /* 0x00459000012a7983 */ /* 0x002ee80000300a00 */
[----:B------:R-:W2:Y:S01]  /*3dfd0*/  LDL.LU.64 R40, [R1+0x4588] ;  /* 0x0045880001287983 */ /* 0x000ea20000300a00 */
[----:B---3--:R-:W-:-:S15]  /*3dfe0*/  HMMA.1688.F32.TF32 R36, R80, R42, R36 ;  /* 0x0000002a5024723c */ /* 0x008fde0000081024 */
[----:B------:R-:W-:-:S08]  /*3dff0*/  NOP ;  /* 0x0000000000007918 */ /* 0x000fd00000000000 */
[----:B------:R-:W-:Y:S04]  /*3e000*/  STL.64 [R1+0x920], R36 ;  /* 0x0009202401007387 */ /* 0x000fe80000100a00 */
[----:B------:R1:W-:Y:S04]  /*3e010*/  STL.64 [R1+0x928], R38 ;  /* 0x0009282601007387 */ /* 0x0003e80000100a00 */
[----:B-1----:R-:W3:Y:S04]  /*3e020*/  LDL.LU.64 R38, [R1+0x4580] ;  /* 0x0045800001267983 */ /* 0x002ee80000300a00 */
[----:B------:R-:W4:Y:S01]  /*3e030*/  LDL.LU.64 R36, [R1+0x4578] ;  /* 0x0045780001247983 */ /* 0x000f220000300a00 */
[C---:B------:R-:W-:Y:S06]  /*3e040*/  HMMA.1688.F32.TF32 R72, R80.reuse, R10, R72 ;  /* 0x0000000a5048723c */ /* 0x040fec0000081048 */
[C---:B------:R-:W-:Y:S06]  /*3e050*/  HMMA.1688.F32.TF32 R68, R80.reuse, R6, R68 ;  /* 0x000000065044723c */ /* 0x040fec0000081044 */
[C---:B------:R-:W-:Y:S06]  /*3e060*/  HMMA.1688.F32.TF32 R64, R80.reuse, R202, R64 ;  /* 0x000000ca5040723c */ /* 0x040fec0000081040 */
[C---:B------:R-:W-:Y:S06]  /*3e070*/  HMMA.1688.F32.TF32 R60, R80.reuse, R198, R60 ;  /* 0x000000c6503c723c */ /* 0x040fec000008103c */
[C---:B------:R-:W-:Y:S06]  /*3e080*/  HMMA.1688.F32.TF32 R56, R80.reuse, R130, R56 ;  /* 0x000000825038723c */ /* 0x040fec0000081038 */
[----:B---3--:R-:W-:-:S15]  /*3e090*/  HMMA.1688.F32.TF32 R104, R80, R38, R104 ;  /* 0x000000265068723c */ /* 0x008fde0000081068 */
[----:B------:R-:W-:-:S08]  /*3e0a0*/  NOP ;  /* 0x0000000000007918 */ /* 0x000fd00000000000 */
[----:B------:R-:W-:Y:S04]  /*3e0b0*/  STL.64 [R1+0x930], R104 ;  /* 0x0009306801007387 */ /* 0x000fe80000100a00 */
[----:B------:R1:W-:Y:S02]  /*3e0c0*/  STL.64 [R1+0x938], R106 ;  /* 0x0009386a01007387 */ /* 0x0003e40000100a00 */
[C---:B-1----:R-:W-:Y:S06]  /*3e0d0*/  HMMA.1688.F32.TF32 R104, R80.reuse, R34, R92 ;  /* 0x000000225068723c */ /* 0x042fec000008105c */
[C---:B------:R-:W-:Y:S06]  /*3e0e0*/  HMMA.1688.F32.TF32 R92, R80.reuse, R30, R88 ;  /* 0x0000001e505c723c */ /* 0x040fec0000081058 */
[C---:B------:R-:W-:Y:S11]  /*3e0f0*/  HMMA.1688.F32.TF32 R88, R80.reuse, R26, R204 ;  /* 0x0000001a5058723c */ /* 0x040ff600000810cc */
[----:B------:R-:W-:Y:S04]  /*3e100*/  STL.64 [R1+0x950], R104 ;  /* 0x0009506801007387 */ /* 0x000fe80000100a00 */
[----:B------:R1:W-:Y:S04]  /*3e110*/  STL.64 [R1+0x958], R106 ;  /* 0x0009586a01007387 */ /* 0x0003e80000100a00 */
[----:B------:R-:W-:Y:S04]  /*3e120*/  STL.64 [R1+0x960], R92 ;  /* 0x0009605c01007387 */ /* 0x000fe80000100a00 */
[----:B------:R3:W-:Y:S01]  /*3e130*/  STL.64 [R1+0x968], R94 ;  /* 0x0009685e01007387 */ /* 0x0007e20000100a00 */
[C---:B-1----:R-:W-:Y:S03]  /*3e140*/  HMMA.1688.F32.TF32 R104, R80.reuse, R22, R116 ;  /* 0x000000165068723c */ /* 0x042fe60000081074 */
[----:B------:R-:W-:Y:S04]  /*3e150*/  STL.64 [R1+0x970], R88 ;  /* 0x0009705801007387 */ /* 0x000fe80000100a00 */
[----:B------:R1:W-:Y:S01]  /*3e160*/  STL.64 [R1+0x978], R90 ;  /* 0x0009785a01007387 */ /* 0x0003e20000100a00 */
[C---:B---3--:R-:W-:Y:S06]  /*3e170*/  HMMA.1688.F32.TF32 R92, R80.reuse, R18, R108 ;  /* 0x00000012505c723c */ /* 0x048fec000008106c */
[C---:B-1----:R-:W-:Y:S09]  /*3e180*/  HMMA.1688.F32.TF32 R88, R80.reuse, R14, R112 ;  /* 0x0000000e5058723c */ /* 0x042ff20000081070 */
        /* <DEDUP_REMOVED lines=54> */
[----:B-1----:R-:W-:Y:S09]  /*3e4f0*/  HMMA.1688.F32.TF32 R56, R80, R142, R84 ;  /* 0x0000008e5038723c */ /* 0x002ff20000081054 */
        /* <DEDUP_REMOVED lines=62> */
[----:B----4-:R-:W-:-:S02]  /*3e8e0*/  IMAD.MOV.U32 R86, RZ, RZ, R37 ;  /* 0x000000ffff567224 */ /* 0x010fc400078e0025 */
[----:B------:R-:W-:Y:S02]  /*3e8f0*/  IMAD.MOV.U32 R87, RZ, RZ, R36 ;  /* 0x000000ffff577224 */ /* 0x000fe400078e0024 */
[----:B--2---:R-:W-:Y:S02]  /*3e900*/  IMAD.MOV.U32 R84, RZ, RZ, R41 ;  /* 0x000000ffff547224 */ /* 0x004fe400078e0029 */
[----:B------:R-:W-:Y:S01]  /*3e910*/  IMAD.MOV.U32 R85, RZ, RZ, R40 ;  /* 0x000000ffff557224 */ /* 0x000fe200078e0028 */
[----:B-1----:R-:W-:Y:S01]  /*3e920*/  HMMA.1688.F32.TF32 R56, R80, R138, R240 ;  /* 0x0000008a5038723c */ /* 0x002fe200000810f0 */
[----:B------:R-:W-:Y:S04]  /*3e930*/  LDS R80, [R3+UR11+0x4600] ;  /* 0x0046000b03507984 */ /* 0x000fe80008000800 */
[----:B------:R-:W-:Y:S01]  /*3e940*/  LDS R82, [R3+UR11+0x6600] ;  /* 0x0066000b03527984 */ /* 0x000fe20008000800 */
[C---:B---3--:R-:W-:Y:S03]  /*3e950*/  HMMA.1688.F32.TF32 R64, R76.reuse, R54, R216 ;  /* 0x000000364c40723c */ /* 0x048fe600000810d8 */
[----:B------:R-:W-:Y:S04]  /*3e960*/  LDS R81, [R247+UR11+0x4600] ;  /* 0x0046000bf7517984 */ /* 0x000fe80008000800 */
[----:B------:R-:W1:Y:S01]  /*3e970*/  LDS R83, [R247+UR11+0x6600] ;  /* 0x0066000bf7537984 */ /* 0x000e620008000800 */
[C---:B------:R-:W-:Y:S09]  /*3e980*/  HMMA.1688.F32.TF32 R60, R76.reuse, R50, R212 ;  /* 0x000000324c3c723c */ /* 0x040ff200000810d4 */
[----:B------:R-:W-:Y:S04]  /*3e990*/  STL.64 [R1+0xae0], R56 ;  /* 0x000ae03801007387 */ /* 0x000fe80000100a00 */
[----:B------:R2:W-:Y:S02]  /*3e9a0*/  STL.64 [R1+0xae8], R58 ;  /* 0x000ae83a01007387 */ /* 0x0005e40000100a00 */
[----:B--2---:R-:W-:Y:S02]  /*3e9b0*/  HMMA.1688.F32.TF32 R56, R76, R46, R208 ;  /* 0x0000002e4c38723c */ /* 0x004fe400000810d0 */
[----:B------:R-:W-:Y:S04]  /*3e9c0*/  STL.64 [R1+0xb20], R64 ;  /* 0x000b204001007387 */ /* 0x000fe80000100a00 */
[----:B------:R-:W-:Y:S04]  /*3e9d0*/  STL.64 [R1+0xb28], R66 ;  /* 0x000b284201007387 */ /* 0x000fe80000100a00 */
[----:B------:R-:W-:Y:S04]  /*3e9e0*/  STL.64 [R1+0xb30], R60 ;  /* 0x000b303c01007387 */ /* 0x000fe80000100a00 */
[----:B------:R-:W-:Y:S09]  /*3e9f0*/  STL.64 [R1+0xb38], R62 ;  /* 0x000b383e01007387 */ /* 0x000ff20000100a00 */
[----:B------:R2:W-:Y:S01]  /*3ea00*/  STL.64 [R1+0xb68], R58 ;  /* 0x000b683a01007387 */ /* 0x0005e20000100a00 */
[----:B------:R-:W-:-:S02]  /*3ea10*/  IMAD.MOV.U32 R36, RZ, RZ, R56 ;  /* 0x000000ffff247224 */ /* 0x000fc400078e0038 */
[----:B------:R-:W-:Y:S02]  /*3ea20*/  IMAD.MOV.U32 R37, RZ, RZ, R57 ;  /* 0x000000ffff257224 */ /* 0x000fe400078e0039 */
[----:B--2---:R-:W-:-:S15]  /*3ea30*/  HMMA.1688.F32.TF32 R56, R76, R42, R248 ;  /* 0x0000002a4c38723c */ /* 0x004fde00000810f8 */
[----:B------:R-:W-:-:S08]  /*3ea40*/  NOP ;  /* 0x0000000000007918 */ /* 0x000fd00000000000 */
[----:B------:R2:W-:Y:S01]  /*3ea50*/  STL.64 [R1+0xb78], R58 ;  /* 0x000b783a01007387 */ /* 0x0005e20000100a00 */
[----:B------:R-:W-:Y:S02]  /*3ea60*/  IMAD.MOV.U32 R40, RZ, RZ, R56 ;  /* 0x000000ffff287224 */ /* 0x000fe400078e0038 */
[----:B------:R-:W-:Y:S01]  /*3ea70*/  IMAD.MOV.U32 R41, RZ, RZ, R57 ;  /* 0x000000ffff297224 */ /* 0x000fe200078e0039 */
[----:B------:R-:W-:Y:S04]  /*3ea80*/  STL.64 [R1+0x4570], R38 ;  /* 0x0045702601007387 */ /* 0x000fe80000100a00 */
[----:B------:R3:W-:Y:S01]  /*3ea90*/  STL.64 [R1+0x4568], R36 ;  /* 0x0045682401007387 */ /* 0x0007e20000100a00 */
[C---:B--2---:R-:W-:Y:S06]  /*3eaa0*/  HMMA.1688.F32.TF32 R56, R76.reuse, R38, R236 ;  /* 0x000000264c38723c */ /* 0x044fec00000810ec */
[----:B---3--:R-:W-:-:S15]  /*3eab0*/  HMMA.1688.F32.TF32 R36, R76, R34, R232 ;  /* 0x000000224c24723c */ /* 0x008fde00000810e8 */
[----:B------:R-:W-:-:S02]  /*3eac0*/  NOP ;  /* 0x0000000000007918 */ /* 0x000fc40000000000 */
[----:B------:R-:W-:Y:S04]  /*3ead0*/  STL.64 [R1+0xb80], R56 ;  /* 0x000b803801007387 */ /* 0x000fe80000100a00 */
[----:B------:R-:W-:Y:S04]  /*3eae0*/  STL.64 [R1+0xb88], R58 ;  /* 0x000b883a01007387 */ /* 0x000fe80000100a00 */
[----:B------:R-:W-:Y:S04]  /*3eaf0*/  STL.64 [R1+0x4560], R34 ;  /* 0x0045602201007387 */ /* 0x000fe80000100a00 */
[----:B------:R2:W-:Y:S04]  /*3eb00*/  STL.64 [R1+0x4558], R32 ;  /* 0x0045582001007387 */ /* 0x0005e80000100a00 */
[----:B------:R-:W-:Y:S04]  /*3eb10*/  STL.64 [R1+0xb90], R36 ;  /* 0x000b902401007387 */ /* 0x000fe80000100a00 */
[----:B------:R-:W-:Y:S01]  /*3eb20*/  STL.64 [R1+0xb98], R38 ;  /* 0x000b982601007387 */ /* 0x000fe20000100a00 */
[C---:B--2---:R-:W-:Y:S06]  /*3eb30*/  HMMA.1688.F32.TF32 R32, R76.reuse, R30, R228 ;  /* 0x0000001e4c20723c */ /* 0x044fec00000810e4 */
[----:B------:R-:W-:Y:S04]  /*3eb40*/  STL.64 [R1+0x4550], R30 ;  /* 0x0045501e01007387 */ /* 0x000fe80000100a00 */
[----:B------:R2:W-:Y:S02]  /*3eb50*/  STL.64 [R1+0x4548], R28 ;  /* 0x0045481c01007387 */ /* 0x0005e40000100a00 */
[C---:B--2---:R-:W-:Y:S11]  /*3eb60*/  HMMA.1688.F32.TF32 R28, R76.reuse, R26, R224 ;  /* 0x0000001a4c1c723c */ /* 0x044ff600000810e0 */
[----:B------:R-:W-:Y:S04]  /*3eb70*/  STL.64 [R1+0xba0], R32 ;  /* 0x000ba02001007387 */ /* 0x000fe80000100a00 */
[----:B------:R-:W-:Y:S04]  /*3eb80*/  STL.64 [R1+0xba8], R34 ;  /* 0x000ba82201007387 */ /* 0x000fe80000100a00 */
[----:B------:R-:W-:Y:S04]  /*3eb90*/  STL.64 [R1+0x4540], R26 ;  /* 0x0045401a01007387 */ /* 0x000fe80000100a00 */
[----:B------:R2:W-:Y:S04]  /*3eba0*/  STL.64 [R1+0x4538], R24 ;  /* 0x0045381801007387 */ /* 0x0005e80000100a00 */
[----:B------:R-:W-:Y:S04]  /*3ebb0*/  STL.64 [R1+0xbb0], R28 ;  /* 0x000bb01c01007387 */ /* 0x000fe80000100a00 */
[----:B------:R3:W-:Y:S01]  /*3ebc0*/  STL.64 [R1+0xbb8], R30 ;  /* 0x000bb81e01007387 */ /* 0x0007e20000100a00 */
[C---:B--2---:R-:W-:Y:S06]  /*3ebd0*/  HMMA.1688.F32.TF32 R24, R76.reuse, R18, R132 ;  /* 0x000000124c18723c */ /* 0x044fec0000081084 */
        /* <DEDUP_REMOVED lines=13> */
[----:B------:R-:W-:Y:S04]  /*3ecb0*/  STL.64 [R1+0xf68], R34 ;  /* 0x000f682201007387 */ /* 0x000fe80000100a00 */
[----:B------:R-:W2:Y:S04]  /*3ecc0*/  LDL.LU R96, [R1+0x2d20] ;  /* 0x002d200001607983 */ /* 0x000ea80000300800 */
[----:B------:R-:W-:Y:S04]  /*3ecd0*/  STL.64 [R1+0x1f50], R28 ;  /* 0x001f501c01007387 */ /* 0x000fe80000100a00 */
[----:B------:R3:W-:Y:S05]  /*3ece0*/  STL.64 [R1+0x1f58], R30 ;  /* 0x001f581e01007387 */ /* 0x0007ea0000100a00 */
[----:B------:R-:W-:Y:S04]  /*3ecf0*/  STL.64 [R1+0x1f40], R24 ;  /* 0x001f401801007387 */ /* 0x000fe80000100a00 */
        /* <DEDUP_REMOVED lines=80> */
[----:B------:R-:W2:Y:S04]  /*3f200*/  LDL.LU R84, [R1+0x2ce0] ;  /* 0x002ce00001547983 */ /* 0x000ea80000300800 */
[----:B------:R-:W2:Y:S04]  /*3f210*/  LDL.LU R85, [R1+0x2ce4] ;  /* 0x002ce40001557983 */ /* 0x000ea80000300800 */
[----:B------:R-:W2:Y:S04]  /*3f220*/  LDL.LU R86, [R1+0x2ce8] ;  /* 0x002ce80001567983 */ /* 0x000ea80000300800 */
[----:B------:R-:W2:Y:S01]  /*3f230*/  LDL.LU R87, [R1+0x2cec] ;  /* 0x002cec0001577983 */ /* 0x000ea20000300800 */
[C---:B---3--:R-:W-:Y:S06]  /*3f240*/  HMMA.1688.F32.TF32 R28, R76.reuse, R130, R72 ;  /* 0x000000824c1c723c */ /* 0x048fec0000081048 */
[C---:B----4-:R-:W-:Y:S06]  /*3f250*/  HMMA.1688.F32.TF32 R32, R76.reuse, R198, R112 ;  /* 0x000000c64c20723c */ /* 0x050fec0000081070 */
[----:B--2---:R-:W-:-:S15]  /*3f260*/  HMMA.1688.F32.TF32 R24, R76, R126, R68 ;  /* 0x0000007e4c18723c */ /* 0x004fde0000081044 */
[----:B------:R-:W-:-:S02]  /*3f270*/  NOP ;  /* 0x0000000000007918 */ /* 0x000fc40000000000 */
[----:B------:R-:W-:Y:S04]  /*3f280*/  STL.64 [R1+0x1f30], R32 ;  /* 0x001f302001007387 */ /* 0x000fe80000100a00 */
[----:B------:R2:W-:Y:S04]  /*3f290*/  STL.64 [R1+0x1f38], R34 ;  /* 0x001f382201007387 */ /* 0x0005e80000100a00 */
[----:B------:R-:W-:Y:S04]  /*3f2a0*/  STL.64 [R1+0x1f20], R28 ;  /* 0x001f201c01007387 */ /* 0x000fe80000100a00 */
[----:B------:R3:W-:Y:S01]  /*3f2b0*/  STL.64 [R1+0x1f28], R30 ;  /* 0x001f281e01007387 */ /* 0x0007e20000100a00 */
[C---:B--2---:R-:W-:Y:S03]  /*3f2c0*/  HMMA.1688.F32.TF32 R32, R76.reuse, R194, R64 ;  /* 0x000000c24c20723c */ /* 0x044fe60000081040 */
[----:B------:R-:W-:Y:S04]  /*3f2d0*/  STL.64 [R1+0x1f10], R24 ;  /* 0x001f101801007387 */ /* 0x000fe80000100a00 */
[----:B------:R2:W-:Y:S01]  /*3f2e0*/  STL.64 [R1+0x1f18], R26 ;  /* 0x001f181a01007387 */ /* 0x0005e20000100a00 */
[C---:B---3--:R-:W-:Y:S06]  /*3f2f0*/  HMMA.1688.F32.TF32 R28, R76.reuse, R190, R60 ;  /* 0x000000be4c1c723c */ /* 0x048fec000008103c */
[C---:B--2---:R-:W-:Y:S09]  /*3f300*/  HMMA.1688.F32.TF32 R24, R76.reuse, R186, R56 ;  /* 0x000000ba4c18723c */ /* 0x044ff20000081038 */
        /* <DEDUP_REMOVED lines=17> */
[----:B--2---:R-:W-:Y:S09]  /*3f420*/  HMMA.1688.F32.TF32 R24, R76, R162, R236 ;  /* 0x000000a24c18723c */ /* 0x004ff200000810ec */
[----:B------:R-:W-:Y:S04]  /*3f430*/  STL.64 [R1+0x1ea0], R32 ;  /* 0x001ea02001007387 */ /* 0x000fe80000100a00 */
[----:B------:R-:W-:Y:S04]  /*3f440*/  STL.64 [R1+0x1ea8], R34 ;  /* 0x001ea82201007387 */ /* 0x000fe80000100a00 */
[----:B------:R-:W-:Y:S04]  /*3f450*/  STL.64 [R1+0x1e80], R28 ;  /* 0x001e801c01007387 */ /* 0x000fe80000100a00 */
[----:B------:R-:W-:Y:S04]  /*3f460*/  STL.64 [R1+0x1e88], R30 ;  /* 0x001e881e01007387 */ /* 0x000fe80000100a00 */
[----:B------:R2:W-:Y:S01]  /*3f470*/  STL.64 [R1+0x1da8], R26 ;  /* 0x001da81a01007387 */ /* 0x0005e20000100a00 */
[----:B------:R-:W-:-:S02]  /*3f480*/  IMAD.MOV.U32 R124, RZ, RZ, R24 ;  /* 0x000000ffff7c7224 */ /* 0x000fc400078e0018 */
[----:B------:R-:W-:Y:S02]  /*3f490*/  IMAD.MOV.U32 R125, RZ, RZ, R25 ;  /* 0x000000ffff7d7224 */ /* 0x000fe400078e0019 */
[----:B--2---:R-:W-:-:S15]  /*3f4a0*/  HMMA.1688.F32.TF32 R24, R76, R158, R232 ;  /* 0x0000009e4c18723c */ /* 0x004fde00000810e8 */
[----:B------:R-:W-:-:S08]  /*3f4b0*/  NOP ;  /* 0x0000000000007918 */ /* 0x000fd00000000000 */
[----:B------:R2:W-:Y:S01]  /*3f4c0*/  STL.64 [R1+0x1d98], R26 ;  /* 0x001d981a01007387 */ /* 0x0005e20000100a00 */
[----:B------:R-:W-:Y:S02]  /*3f4d0*/  IMAD.MOV.U32 R196, RZ, RZ, R24 ;  /* 0x000000ffffc47224 */ /* 0x000fe400078e0018 */
[----:B------:R-:W-:Y:S02]  /*3f4e0*/  IMAD.MOV.U32 R197, RZ, RZ, R25 ;  /* 0x000000ffffc57224 */ /* 0x000fe400078e0019 */
[----:B--2---:R-:W-:-:S15]  /*3f4f0*/  HMMA.1688.F32.TF32 R24, R76, R154, R228 ;  /* 0x0000009a4c18723c */ /* 0x004fde00000810e4 */
[----:B------:R-:W-:-:S08]  /*3f500*/  NOP ;  /* 0x0000000000007918 */ /* 0x000fd00000000000 */
[----:B------:R2:W-:Y:S01]  /*3f510*/  STL.64 [R1+0x1d78], R26 ;  /* 0x001d781a01007387 */ /* 0x0005e20000100a00 */
[----:B------:R-:W-:Y:S02]  /*3f520*/  IMAD.MOV.U32 R200, RZ, RZ, R24 ;  /* 0x000000ffffc87224 */ /* 0x000fe400078e0018 */
[----:B------:R-:W-:Y:S02]  /*3f530*/  IMAD.MOV.U32 R201, RZ, RZ, R25 ;  /* 0x000000ffffc97224 */ /* 0x000fe400078e0019 */
[C---:B--2---:R-:W-:Y:S06]  /*3f540*/  HMMA.1688.F32.TF32 R24, R76.reuse, R150, R224 ;  /* 0x000000964c18723c */ /* 0x044fec00000810e0 */
[C---:B------:R-:W-:Y:S06]  /*3f550*/  HMMA.1688.F32.TF32 R32, R76.reuse, R146, R220 ;  /* 0x000000924c20723c */ /* 0x040fec00000810dc */
[C---:B------:R-:W-:Y:S11]  /*3f560*/  HMMA.1688.F32.TF32 R28, R76.reuse, R142, R132 ;  /* 0x0000008e4c1c723c */ /* 0x040ff60000081084 */
[----:B------:R-:W-:Y:S04]  /*3f570*/  STL.64 [R1+0x1d50], R24 ;  /* 0x001d501801007387 */ /* 0x000fe80000100a00 */
[----:B------:R2:W-:Y:S02]  /*3f580*/  STL.64 [R1+0x1d58], R26 ;  /* 0x001d581a01007387 */ /* 0x0005e40000100a00 */
[----:B--2---:R-:W-:Y:S02]  /*3f590*/  HMMA.1688.F32.TF32 R24, R76, R138, R120 ;  /* 0x0000008a4c18723c */ /* 0x004fe40000081078 */
[----:B------:R-:W-:Y:S04]  /*3f5a0*/  STL.64 [R1+0x1d30], R32 ;  /* 0x001d302001007387 */ /* 0x000fe80000100a00 */
[----:B------:R1:W-:Y:S04]  /*3f5b0*/  STL.64 [R1+0x1d38], R34 ;  /* 0x001d382201007387 */ /* 0x0003e80000100a00 */
[----:B------:R-:W-:Y:S04]  /*3f5c0*/  STL.64 [R1+0x1ce0], R28 ;  /* 0x001ce01c01007387 */ /* 0x000fe80000100a00 */
[----:B------:R2:W-:Y:S01]  /*3f5d0*/  STL.64 [R1+0x1ce8], R30 ;  /* 0x001ce81e01007387 */ /* 0x0005e20000100a00 */
[C---:B-1----:R-:W-:Y:S03]  /*3f5e0*/  HMMA.1688.F32.TF32 R32, R80.reuse, R54, R100 ;  /* 0x000000365020723c */ /* 0x042fe60000081064 */
[----:B------:R-:W-:Y:S04]  /*3f5f0*/  LDS R76, [R3+UR11+0x4680] ;  /* 0x0046800b034c7984 */ /* 0x000fe80008000800 */
[----:B------:R-:W-:Y:S01]  /*3f600*/  LDS R78, [R3+UR11+0x6680] ;  /* 0x0066800b034e7984 */ /* 0x000fe20008000800 */
[C---:B--2---:R-:W-:Y:S03]  /*3f610*/  HMMA.1688.F32.TF32 R28, R80.reuse, R50, R96 ;  /* 0x00000032501c723c */ /* 0x044fe60000081060 */
[----:B------:R-:W-:Y:S04]  /*3f620*/  STL.64 [R1+0xf70], R24 ;  /* 0x000f701801007387 */ /* 0x000fe80000100a00 */
[----:B------:R1:W-:Y:S04]  /*3f630*/  STL.64 [R1+0xf78], R26 ;  /* 0x000f781a01007387 */ /* 0x0003e80000100a00 */
[----:B------:R-:W-:Y:S04]  /*3f640*/  LDS R77, [R247+UR11+0x4680] ;  /* 0x0046800bf74d7984 */ /* 0x000fe80008000800 */
[----:B------:R-:W2:Y:S01]  /*3f650*/  LDS R79, [R247+UR11+0x6680] ;  /* 0x0066800bf74f7984 */ /* 0x000ea20008000800 */
[C---:B-1----:R-:W-:Y:S03]  /*3f660*/  HMMA.1688.F32.TF32 R24, R80.reuse, R46, R84 ;  /* 0x0000002e5018723c */ /* 0x042fe60000081054 */
        /* <DEDUP_REMOVED lines=130> */
[----:B----4-:R-:W-:-:S15]  /*3fe90*/  HMMA.1688.F32.TF32 R36, R80, R42, R36 ;  /* 0x0000002a5024723c */ /* 0x010fde0000081024 */
[----:B------:R-:W-:-:S08]  /*3fea0*/  NOP ;  /* 0x0000000000007918 */ /* 0x000fd00000000000 */
[----:B------:R-:W-:Y:S04]  /*3feb0*/  STL.64 [R1+0x1e50], R36 ;  /* 0x001e502401007387 */ /* 0x000fe80000100a00 */
[----:B------:R1:W-:Y:S04]  /*3fec0*/  STL.64 [R1+0x1e58], R38 ;  /* 0x001e582601007387 */ /* 0x0003e80000100a00 */
[----:B-1----:R-:W3:Y:S04]  /*3fed0*/  LDL.LU.64 R38, [R1+0x4570] ;  /* 0x0045700001267983 */ /* 0x002ee80000300a00 */
[----:B------:R-:W4:Y:S01]  /*3fee0*/  LDL.LU.64 R36, [R1+0x4568] ;  /* 0x0045680001247983 */ /* 0x000f220000300a00 */
[----:B---3--:R-:W-:-:S15]  /*3fef0*/  HMMA.1688.F32.TF32 R32, R80, R38, R32 ;  /* 0x000000265020723c */ /* 0x008fde0000081020 */
[----:B------:R-:W-:-:S08]  /*3ff00*/  NOP ;  /* 0x0000000000007918 */ /* 0x000fd00000000000 */
[----:B------:R-:W-:Y:S04]  /*3ff10*/  STL.64 [R1+0x1e60], R32 ;  /* 0x001e602001007387 */ /* 0x000fe80000100a00 */
[----:B------:R1:W-:Y:S04]  /*3ff20*/  STL.64 [R1+0x1e68], R34 ;  /* 0x001e682201007387 */ /* 0x0003e80000100a00 */
[----:B-1----:R-:W2:Y:S04]  /*3ff30*/  LDL.LU.64 R34, [R1+0x4560] ;  /* 0x0045600001227983 */ /* 0x002ea80000300a00 */
[----:B------:R-:W3:Y:S01]  /*3ff40*/  LDL.LU.64 R32, [R1+0x4558] ;  /* 0x0045580001207983 */ /* 0x000ee20000300a00 */
[----:B--2---:R-:W-:-:S15]  /*3ff50*/  HMMA.1688.F32.TF32 R28, R80, R34, R28 ;  /* 0x00000022501c723c */ /* 0x004fde000008101c */
        /* <DEDUP_REMOVED lines=9> */
[----:B-1----:R-:W2:Y:S04]  /*3fff0*/  LDL.LU.64 R26, [R1+0x4540] ;  /* 0x00454000011a7983 */ /* 0x002ea80000300a00 */
[----:B------:R-:W3:Y:S01]  /*40000*/  LDL.LU.64 R24, [R1+0x4538] ;  /* 0x0045380001187983 */ /* 0x000ee20000300a00 */
[C---:B------:R-:W-:Y:S06]  /*40010*/  HMMA.1688.F32.TF32 R72, R80.reuse, R198, R72 ;  /* 0x000000c65048723c */ /* 0x040fec0000081048 */
[C---:B------:R-:W-:Y:S06]  /*40020*/  HMMA.1688.F32.TF32 R68, R80.reuse, R130, R68 ;  /* 0x000000825044723c */ /* 0x040fec0000081044 */
[C---:B------:R-:W-:Y:S06]  /*40030*/  HMMA.1688.F32.TF32 R64, R80.reuse, R126, R64 ;  /* 0x0000007e5040723c */ /* 0x040fec0000081040 */
[C---:B------:R-:W-:Y:S06]  /*40040*/  HMMA.1688.F32.TF32 R60, R80.reuse, R194, R60 ;  /* 0x000000c2503c723c */ /* 0x040fec000008103c */
[C---:B------:R-:W-:Y:S06]  /*40050*/  HMMA.1688.F32.TF32 R56, R80.reuse, R190, R56 ;  /* 0x000000be5038723c */ /* 0x040fec0000081038 */
[----:B--2---:R-:W-:-:S15]  /*40060*/  HMMA.1688.F32.TF32 R104, R80, R26, R104 ;  /* 0x0000001a5068723c */ /* 0x004fde0000081068 */
        /* <DEDUP_REMOVED lines=65> */
[----:B-1----:R-:W-:Y:S03]  /*40480*/  HMMA.1688.F32.TF32 R64, R80, R138, R100 ;  /* 0x0000008a5040723c */ /* 0x002fe60000081064 */
        /* <DEDUP_REMOVED lines=54> */
[----:B-1----:R-:W3:Y:S04]  /*407f0*/  LDL.LU R56, [R1+0x1c50] ;  /* 0x001c500001387983 */ /* 0x002ee80000300800 */
        /* <DEDUP_REMOVED lines=68> */
[C---:B------:R-:W-:Y:S06]  /*40c40*/  HMMA.1688.F32.TF32 R80, R76.reuse, R38, R88 ;  /* 0x000000264c50723c */ /* 0x040fec0000081058 */
[C---:B------:R-:W-:Y:S11]  /*40c50*/  HMMA.1688.F32.TF32 R88, R76.reuse, R34, R204 ;  /* 0x000000224c58723c */ /* 0x040ff600000810cc */
        /* <DEDUP_REMOVED lines=10> */
[C---:B-1----:R-:W-:Y:S06]  /*40d00*/  HMMA.1688.F32.TF32 R88, R76.reuse, R22, R112 ;  /* 0x000000164c58723c */ /* 0x042fec0000081070 */
        /* <DEDUP_REMOVED lines=19> */
[C---:B--2---:R-:W-:Y:S03]  /*40e40*/  HMMA.1688.F32.TF32 R60, R76.reuse, R130, R216 ;  /* 0x000000824c3c723c */ /* 0x044fe600000810d8 */
[----:B------:R-:W-:Y:S04]  /*40e50*/  LDS R80, [R3+UR11+0x4700] ;  /* 0x0047000b03507984 */ /* 0x000fe80008000800 */
[----:B------:R-:W-:Y:S01]  /*40e60*/  LDS R82, [R3+UR11+0x6700] ;  /* 0x0067000b03527984 */ /* 0x000fe20008000800 */
[C---:B-1----:R-:W-:Y:S03]  /*40e70*/  HMMA.1688.F32.TF32 R56, R76.reuse, R126, R212 ;  /* 0x0000007e4c38723c */ /* 0x042fe600000810d4 */
[----:B------:R-:W-:Y:S04]  /*40e80*/  LDS R81, [R247+UR11+0x4700] ;  /* 0x0047000bf7517984 */ /* 0x000fe80008000800 */
[----:B------:R-:W1:Y:S04]  /*40e90*/  LDS R83, [R247+UR11+0x6700] ;  /* 0x0067000bf7537984 */ /* 0x000e680008000800 */
        /* <DEDUP_REMOVED lines=82> */
[----:B---3--:R-:W1:Y:S04]  /*413c0*/  LDL.LU R56, [R1+0x2d40] ;  /* 0x002d400001387983 */ /* 0x008e680000300800 */
[----:B------:R-:W1:Y:S04]  /*413d0*/  LDL.LU R57, [R1+0x2d44] ;  /* 0x002d440001397983 */ /* 0x000e680000300800 */
[----:B----4-:R-:W1:Y:S04]  /*413e0*/  LDL.LU R58, [R1+0x2d48] ;  /* 0x002d4800013a7983 */ /* 0x010e680000300800 */
        /* <DEDUP_REMOVED lines=52> */
[----:B------:R-:W-:Y:S01]  /*41730*/  IMAD.MOV.U32 R87, RZ, RZ, R244 ;  /* 0x000000ffff577224 */ /* 0x000fe200078e00f4 */
[C---:B-1----:R-:W-:Y:S06]  /*41740*/  HMMA.1688.F32.TF32 R56, R80.reuse, R34, R56 ;  /* 0x000000225038723c */ /* 0x042fec0000081038 */
[C---:B---3--:R-:W-:Y:S06]  /*41750*/  HMMA.1688.F32.TF32 R60, R80.reuse, R38, R60 ;  /* 0x00000026503c723c */ /* 0x048fec000008103c */
[----:B----4-:R-:W-:Y:S06]  /*41760*/  HMMA.1688.F32.TF32 R68, R80, R46, R68 ;  /* 0x0000002e5044723c */ /* 0x010fec0000081044 */
[C---:B--2---:R-:W-:Y:S06]  /*41770*/  HMMA.1688.F32.TF32 R92, R76.reuse, R142, R116 ;  /* 0x0000008e4c5c723c */ /* 0x044fec0000081074 */
[C---:B------:R-:W-:Y:S06]  /*41780*/  HMMA.1688.F32.TF32 R104, R76.reuse, R146, R204 ;  /* 0x000000924c68723c */ /* 0x040fec00000810cc */
[----:B------:R-:W-:Y:S06]  /*41790*/  HMMA.1688.F32.TF32 R88, R76, R138, R108 ;  /* 0x0000008a4c58723c */ /* 0x000fec000008106c */
[C---:B------:R-:W-:Y:S11]  /*417a0*/  HMMA.1688.F32.TF32 R72, R80.reuse, R50, R72 ;  /* 0x000000325048723c */ /* 0x040ff60000081048 */
[----:B------:R-:W-:Y:S04]  /*417b0*/  STL.64 [R1+0x2320], R104 ;  /* 0x0023206801007387 */ /* 0x000fe80000100a00 */
[----:B------:R-:W-:Y:S04]  /*417c0*/  STL.64 [R1+0x2328], R106 ;  /* 0x0023286a01007387 */ /* 0x000fe80000100a00 */
[----:B------:R-:W-:Y:S04]  /*417d0*/  STL.64 [R1+0x2310], R92 ;  /* 0x0023105c01007387 */ /* 0x000fe80000100a00 */
[----:B------:R-:W-:Y:S04]  /*417e0*/  STL.64 [R1+0x2318], R94 ;  /* 0x0023185e01007387 */ /* 0x000fe80000100a00 */
[----:B------:R-:W-:Y:S04]  /*417f0*/  STL.64 [R1+0x22e0], R88 ;  /* 0x0022e05801007387 */ /* 0x000fe80000100a00 */
[----:B------:R1:W-:Y:S01]  /*41800*/  STL.64 [R1+0x22e8], R90 ;  /* 0x0022e85a01007387 */ /* 0x0003e20000100a00 */
[----:B------:R-:W-:Y:S01]  /*41810*/  HMMA.1688.F32.TF32 R64, R80, R42, R64 ;  /* 0x0000002a5040723c */ /* 0x000fe20000081040 */
[----:B------:R-:W-:-:S02]  /*41820*/  IMAD.MOV.U32 R246, RZ, RZ, R57 ;  /* 0x000000fffff67224 */ /* 0x000fc400078e0039 */
[----:B------:R-:W-:Y:S01]  /*41830*/  LDS R76, [R3+UR11+0x4780] ;  /* 0x0047800b034c7984 */ /* 0x000fe20008000800 */
[----:B------:R-:W-:Y:S02]  /*41840*/  IMAD.MOV.U32 R245, RZ, RZ, R58 ;  /* 0x000000fffff57224 */ /* 0x000fe400078e003a */
[----:B------:R-:W-:Y:S01]  /*41850*/  IMAD.MOV.U32 R244, RZ, RZ, R59 ;  /* 0x000000fffff47224 */ /* 0x000fe200078e003b */
[----:B------:R-:W-:Y:S01]  /*41860*/  LDS R78, [R3+UR11+0x6780] ;  /* 0x0067800b034e7984 */ /* 0x000fe20008000800 */
[----:B-1----:R-:W-:Y:S03]  /*41870*/  HMMA.1688.F32.TF32 R88, R80, R54, R112 ;  /* 0x000000365058723c */ /* 0x002fe60000081070 */
[----:B------:R-:W-:Y:S04]  /*41880*/  LDS R77, [R247+UR11+0x4780] ;  /* 0x0047800bf74d7984 */ /* 0x000fe80008000800 */
[----:B------:R-:W1:-:S15]  /*41890*/  LDS R79, [R247+UR11+0x6780] ;  /* 0x0067800bf74f7984 */ /* 0x000e5e0008000800 */
[----:B------:R-:W-:-:S01]  /*418a0*/  NOP ;  /* 0x0000000000007918 */ /* 0x000fc20000000000 */
        /* <DEDUP_REMOVED lines=10> */
[C---:B--2---:R-:W-:Y:S03]  /*41950*/  HMMA.1688.F32.TF32 R64, R80.reuse, R30, R240 ;  /* 0x0000001e5040723c */ /* 0x044fe600000810f0 */
[----:B------:R2:W-:Y:S03]  /*41960*/  STL [R1+0x24f0], R56 ;  /* 0x0024f03801007387 */ /* 0x0005e60000100800 */
[C---:B---3--:R-:W-:Y:S06]  /*41970*/  HMMA.1688.F32.TF32 R60, R80.reuse, R26, R216 ;  /* 0x0000001a503c723c */ /* 0x048fec00000810d8 */
[C---:B--2---:R-:W-:Y:S11]  /*41980*/  HMMA.1688.F32.TF32 R56, R80.reuse, R22, R212 ;  /* 0x000000165038723c */ /* 0x044ff600000810d4 */
        /* <DEDUP_REMOVED lines=138> */
[C---:B---3--:R-:W-:Y:S06]  /*42230*/  HMMA.1688.F32.TF32 R56, R80.reuse, R146, R56 ;  /* 0x000000925038723c */ /* 0x048fec0000081038 */
[C---:B--2---:R-:W-:Y:S06]  /*42240*/  HMMA.1688.F32.TF32 R68, R80.reuse, R158, R68 ;  /* 0x0000009e5044723c */ /* 0x044fec0000081044 */
[C---:B----4-:R-:W-:Y:S06]  /*42250*/  HMMA.1688.F32.TF32 R72, R80.reuse, R162, R72 ;  /* 0x000000a25048723c */ /* 0x050fec0000081048 */
[C---:B------:R-:W-:Y:S06]  /*42260*/  HMMA.1688.F32.TF32 R88, R80.reuse, R178, R204 ;  /* 0x000000b25058723c */ /* 0x040fec00000810cc */
[C---:B------:R-:W-:Y:S06]  /*42270*/  HMMA.1688.F32.TF32 R104, R80.reuse, R174, R116 ;  /* 0x000000ae5068723c */ /* 0x040fec0000081074 */
[C---:B------:R-:W-:Y:S11]  /*42280*/  HMMA.1688.F32.TF32 R92, R80.reuse, R170, R108 ;  /* 0x000000aa505c723c */ /* 0x040ff6000008106c */
[----:B------:R-:W-:Y:S04]  /*42290*/  STL.64 [R1+0x2730], R88 ;  /* 0x0027305801007387 */ /* 0x000fe80000100a00 */
[----:B------:R2:W-:Y:S01]  /*422a0*/  STL.64 [R1+0x2738], R90 ;  /* 0x0027385a01007387 */ /* 0x0005e20000100a00 */
[C---:B------:R-:W-:Y:S06]  /*422b0*/  HMMA.1688.F32.TF32 R64, R80.reuse, R154, R64 ;  /* 0x0000009a5040723c */ /* 0x040fec0000081040 */
[C---:B--2---:R-:W-:Y:S01]  /*422c0*/  HMMA.1688.F32.TF32 R88, R80.reuse, R166, R112 ;  /* 0x000000a65058723c */ /* 0x044fe20000081070 */
[----:B------:R-:W-:Y:S04]  /*422d0*/  STL.64 [R1+0x2720], R104 ;  /* 0x0027206801007387 */ /* 0x000fe80000100a00 */
[----:B------:R-:W-:Y:S04]  /*422e0*/  STL.64 [R1+0x2728], R106 ;  /* 0x0027286a01007387 */ /* 0x000fe80000100a00 */
[----:B------:R-:W-:Y:S04]  /*422f0*/  STL.64 [R1+0x2710], R92 ;  /* 0x0027105c01007387 */ /* 0x000fe80000100a00 */
[----:B------:R-:W-:Y:S01]  /*42300*/  STL.64 [R1+0x2718], R94 ;  /* 0x0027185e01007387 */ /* 0x000fe20000100a00 */
[C---:B------:R-:W-:Y:S09]  /*42310*/  HMMA.1688.F32.TF32 R60, R80.reuse, R150, R60 ;  /* 0x00000096503c723c */ /* 0x040ff2000008103c */
[----:B------:R-:W-:Y:S04]  /*42320*/  STL.64 [R1+0x2700], R88 ;  /* 0x0027005801007387 */ /* 0x000fe80000100a00 */
[----:B------:R-:W-:Y:S04]  /*42330*/  STL.64 [R1+0x2708], R90 ;  /* 0x0027085a01007387 */ /* 0x000fe80000100a00 */
        /* <DEDUP_REMOVED lines=8> */
[----:B------:R2:W-:Y:S04]  /*423c0*/  STL.64 [R1+0x26c8], R62 ;  /* 0x0026c83e01007387 */ /* 0x0005e80000100a00 */
[----:B------:R-:W-:Y:S04]  /*423d0*/  STL.64 [R1+0x26b0], R56 ;  /* 0x0026b03801007387 */ /* 0x000fe80000100a00 */
[----:B------:R1:W-:Y:S01]  /*423e0*/  STL.64 [R1+0x26b8], R58 ;  /* 0x0026b83a01007387 */ /* 0x0003e20000100a00 */
[----:B--2---:R-:W-:Y:S08]  /*423f0*/  HMMA.1688.F32.TF32 R60, R80, R138, R216 ;  /* 0x0000008a503c723c */ /* 0x004ff000000810d8 */
[----:B------:R-:W-:Y:S01]  /*42400*/  STL.64 [R1+0x26a0], R64 ;  /* 0x0026a04001007387 */ /* 0x000fe20000100a00 */
[C---:B-1----:R-:W-:Y:S03]  /*42410*/  HMMA.1688.F32.TF32 R56, R76.reuse, R54, R212 ;  /* 0x000000364c38723c */ /* 0x042fe600000810d4 */
[----:B------:R1:W-:Y:S03]  /*42420*/  STL.64 [R1+0x26a8], R66 ;  /* 0x0026a84201007387 */ /* 0x0003e60000100a00 */
[C---:B-1----:R-:W-:Y:S08]  /*42430*/  HMMA.1688.F32.TF32 R64, R76.reuse, R50, R208 ;  /* 0x000000324c40723c */ /* 0x042ff000000810d0 */
[----:B------:R-:W-:Y:S04]  /*42440*/  STL.64 [R1+0x2680], R60 ;  /* 0x0026803c01007387 */ /* 0x000fe80000100a00 */
[----:B------:R1:W-:Y:S05]  /*42450*/  STL.64 [R1+0x2688], R62 ;  /* 0x0026883e01007387 */ /* 0x0003ea0000100a00 */
[----:B------:R-:W-:Y:S04]  /*42460*/  STL.64 [R1+0x2670], R56 ;  /* 0x0026703801007387 */ /* 0x000fe80000100a00 */
[----:B------:R2:W-:Y:S01]  /*42470*/  STL.64 [R1+0x2678], R58 ;  /* 0x0026783a01007387 */ /* 0x0005e20000100a00 */
[C---:B-1----:R-:W-:Y:S03]  /*42480*/  HMMA.1688.F32.TF32 R60, R76.reuse, R46, R248 ;  /* 0x0000002e4c3c723c */ /* 0x042fe600000810f8 */
[----:B------:R-:W-:Y:S03]  /*42490*/  STL.64 [R1+0x2660], R64 ;  /* 0x0026604001007387 */ /* 0x000fe60000100a00 */
[C---:B--2---:R-:W-:Y:S01]  /*424a0*/  HMMA.1688.F32.TF32 R56, R76.reuse, R42, R236 ;  /* 0x0000002a4c38723c */ /* 0x044fe200000810ec */
[----:B------:R-:W-:Y:S04]  /*424b0*/  STL.64 [R1+0x2668], R66 ;  /* 0x0026684201007387 */ /* 0x000fe80000100a00 */
[----:B------:R1:W-:Y:S02]  /*424c0*/  STL.64 [R1+0x41e0], R40 ;  /* 0x0041e02801007387 */ /* 0x0003e40000100a00 */
[----:B-1----:R-:W-:Y:S10]  /*424d0*/  HMMA.1688.F32.TF32 R40, R76, R38, R84 ;  /* 0x000000264c28723c */ /* 0x002ff40000081054 */
[----:B------:R-:W-:Y:S04]  /*424e0*/  STL.64 [R1+0x2650], R60 ;  /* 0x0026503c01007387 */ /* 0x000fe80000100a00 */
[----:B------:R-:W-:Y:S04]  /*424f0*/  STL.64 [R1+0x2658], R62 ;  /* 0x0026583e01007387 */ /* 0x000fe80000100a00 */
[----:B------:R-:W-:Y:S04]  /*42500*/  STL.64 [R1+0x2640], R56 ;  /* 0x0026403801007387 */ /* 0x000fe80000100a00 */
[----:B------:R1:W-:Y:S01]  /*42510*/  STL.64 [R1+0x2648], R58 ;  /* 0x0026483a01007387 */ /* 0x0003e20000100a00 */
[----:B------:R-:W-:-:S02]  /*42520*/  IMAD.MOV.U32 R84, RZ, RZ, R29 ;  /* 0x000000ffff547224 */ /* 0x000fc400078e001d */
[----:B------:R-:W-:Y:S01]  /*42530*/  IMAD.MOV.U32 R85, RZ, RZ, R28 ;  /* 0x000000ffff557224 */ /* 0x000fe200078e001c */
[----:B------:R-:W-:Y:S01]  /*42540*/  STL.64 [R1+0x2630], R40 ;  /* 0x0026302801007387 */ /* 0x000fe20000100a00 */
[----:B-1----:R-:W-:Y:S03]  /*42550*/  HMMA.1688.F32.TF32 R56, R76, R34, R232 ;  /* 0x000000224c38723c */ /* 0x002fe600000810e8 */
[----:B------:R1:W-:Y:S04]  /*42560*/  STL.64 [R1+0x2638], R42 ;  /* 0x0026382a01007387 */ /* 0x0003e80000100a00 */
[----:B------:R2:W-:Y:S01]  /*42570*/  STL.64 [R1+0x41e8], R36 ;  /* 0x0041e82401007387 */ /* 0x0005e20000100a00 */
[----:B------:R-:W-:-:S02]  /*42580*/  IMAD.MOV.U32 R86, RZ, RZ, R5 ;  /* 0x000000ffff567224 */ /* 0x000fc400078e0005 */
[----:B------:R-:W-:Y:S01]  /*42590*/  IMAD.MOV.U32 R87, RZ, RZ, R4 ;  /* 0x000000ffff577224 */ /* 0x000fe200078e0004 */
[----:B------:R-:W-:Y:S01]  /*425a0*/  LDS R34, [R3+UR11+0xa080] ;  /* 0x00a0800b03227984 */ /* 0x000fe20008000800 */
[C---:B-1----:R-:W-:Y:S01]  /*425b0*/  HMMA.1688.F32.TF32 R40, R76.reuse, R26, R224 ;  /* 0x0000001a4c28723c */ /* 0x042fe200000810e0 */
[----:B------:R-:W-:Y:S02]  /*425c0*/  IMAD.MOV.U32 R236, RZ, RZ, R177 ;  /* 0x000000ffffec7224 */ /* 0x000fe400078e00b1 */
[----:B------:R-:W-:Y:S03]  /*425d0*/  LDS R35, [R247+UR11+0xa080] ;  /* 0x00a0800bf7237984 */ /* 0x000fe60008000800 */
[C---:B--2---:R-:W-:Y:S06]  /*425e0*/  HMMA.1688.F32.TF32 R36, R76.reuse, R30, R228 ;  /* 0x0000001e4c24723c */ /* 0x044fec00000810e4 */
[----:B------:R-:W-:Y:S01]  /*425f0*/  HMMA.1688.F32.TF32 R28, R76, R22, R220 ;  /* 0x000000164c1c723c */ /* 0x000fe200000810dc */
[----:B------:R-:W-:Y:S04]  /*42600*/  STL.64 [R1+0x2620], R56 ;  /* 0x0026203801007387 */ /* 0x000fe80000100a00 */
[----:B------:R-:W-:-:S12]  /*42610*/  STL.64 [R1+0x2628], R58 ;  /* 0x0026283a01007387 */ /* 0x000fd80000100a00 */
[----:B------:R-:W-:Y:S04]  /*42620*/  STL.64 [R1+0x2610], R36 ;  /* 0x0026102401007387 */ /* 0x000fe80000100a00 */
[----:B------:R1:W-:Y:S04]  /*42630*/  STL.64 [R1+0x2618], R38 ;  /* 0x0026182601007387 */ /* 0x0003e80000100a00 */
[----:B------:R-:W-:Y:S04]  /*42640*/  STL.64 [R1+0x2600], R40 ;  /* 0x0026002801007387 */ /* 0x000fe80000100a00 */
[----:B------:R-:W-:Y:S04]  /*42650*/  STL.64 [R1+0x2608], R42 ;  /* 0x0026082a01007387 */ /* 0x000fe80000100a00 */
[----:B------:R2:W-:Y:S01]  /*42660*/  STL.64 [R1+0x25f0], R28 ;  /* 0x0025f01c01007387 */ /* 0x0005e20000100a00 */
[C---:B-1----:R-:W-:Y:S06]  /*42670*/  HMMA.1688.F32.TF32 R36, R76.reuse, R18, R132 ;  /* 0x000000124c24723c */ /* 0x042fec0000081084 */
[C---:B------:R-:W-:Y:S01]  /*42680*/  HMMA.1688.F32.TF32 R4, R76.reuse, R6, R96 ;  /* 0x000000064c04723c */ /* 0x040fe20000081060 */
[----:B------:R-:W-:Y:S01]  /*42690*/  IMAD.MOV.U32 R220, RZ, RZ, R169 ;  /* 0x000000ffffdc7224 */ /* 0x000fe200078e00a9 */
[----:B------:R-:W-:Y:S01]  /*426a0*/  LDS R28, [R3+UR11+0x8000] ;  /* 0x0080000b031c7984 */ /* 0x000fe20008000800 */
[----:B--2---:R-:W1:Y:S03]  /*426b0*/  S2R R29, SR_TID.X ;  /* 0x00000000001d7919 */ /* 0x004e660000002100 */
[----:B------:R-:W-:Y:S01]  /*426c0*/  HMMA.1688.F32.TF32 R40, R76, R14, R120 ;  /* 0x0000000e4c28723c */ /* 0x000fe20000081078 */
[----:B------:R-:W-:Y:S01]  /*426d0*/  STL.64 [R1+0x25f8], R30 ;  /* 0x0025f81e01007387 */ /* 0x000fe20000100a00 */
[----:B------:R-:W-:-:S02]  /*426e0*/  IMAD.MOV.U32 R221, RZ, RZ, R252 ;  /* 0x000000ffffdd7224 */ /* 0x000fc400078e00fc */
[----:B------:R-:W-:Y:S01]  /*426f0*/  IMAD.MOV.U32 R222, RZ, RZ, R185 ;  /* 0x000000ffffde7224 */ /* 0x000fe200078e00b9 */
[----:B------:R-:W-:Y:S06]  /*42700*/  LDS R30, [R3+UR11+0xa000] ;  /* 0x00a0000b031e7984 */ /* 0x000fec0008000800 */
[----:B------:R-:W-:Y:S04]  /*42710*/  STL.64 [R1+0x25e0], R36 ;  /* 0x0025e02401007387 */ /* 0x000fe80000100a00 */
[----:B------:R2:W-:Y:S01]  /*42720*/  STL.64 [R1+0x25e8], R38 ;  /* 0x0025e82601007387 */ /* 0x0005e20000100a00 */
[----:B------:R-:W-:-:S02]  /*42730*/  IMAD.MOV.U32 R223, RZ, RZ, R128 ;  /* 0x000000ffffdf7224 */ /* 0x000fc400078e0080 */
[----:B------:R-:W-:Y:S01]  /*42740*/  IMAD.MOV.U32 R224, RZ, RZ, R129 ;  /* 0x000000ffffe07224 */ /* 0x000fe200078e0081 */
[----:B------:R-:W-:Y:S01]  /*42750*/  LDS R31, [R247+UR11+0xa000] ;  /* 0x00a0000bf71f7984 */ /* 0x000fe20008000800 */
[----:B--2---:R-:W-:Y:S01]  /*42760*/  HMMA.1688.F32.TF32 R36, R76, R10, R100 ;  /* 0x0000000a4c24723c */ /* 0x004fe20000081064 */
[C---:B-1----:R-:W-:Y:S01]  /*42770*/  LOP3.LUT R56, R29.reuse, 0x7, RZ, 0xc0, !PT ;  /* 0x000000071d387812 */ /* 0x042fe200078ec0ff */
[----:B------:R-:W-:Y:S01]  /*42780*/  IMAD.SHL.U32 R57, R29, 0x2, RZ ;  /* 0x000000021d397824 */ /* 0x000fe200078e00ff */
[----:B------:R-:W-:Y:S03]  /*42790*/  STL.64 [R1+0x25d0], R40 ;  /* 0x0025d02801007387 */ /* 0x000fe60000100a00 */
[----:B------:R-:W-:Y:S01]  /*427a0*/  IMAD R56, R56, 0x90, RZ ;  /* 0x0000009038387824 */ /* 0x000fe200078e02ff */
[----:B------:R-:W-:Y:S04]  /*427b0*/  LDS R29, [R247+UR11+0x8000] ;  /* 0x0080000bf71d7984 */ /* 0x000fe80008000800 */
[----:B------:R-:W-:Y:S01]  /*427c0*/  LOP3.LUT R56, R56, 0x30, R57, 0x78, !PT ;  /* 0x0000003038387812 */ /* 0x000fe200078e7839 */
[----:B------:R-:W-:Y:S03]  /*427d0*/  STL.64 [R1+0x25d8], R42 ;  /* 0x0025d82a01007387 */ /* 0x000fe60000100a00 */
[----:B------:R-:W-:-:S08]  /*427e0*/  LOP3.LUT R56, R56, 0x40, RZ, 0x3c, !PT ;  /* 0x0000004038387812 */ /* 0x000fd000078e3cff */
[----:B------:R-:W-:Y:S04]  /*427f0*/  STL.64 [R1+0x25c0], R36 ;  /* 0x0025c02401007387 */ /* 0x000fe80000100a00 */
[----:B------:R1:W-:Y:S04]  /*42800*/  STL.64 [R1+0x25c8], R38 ;  /* 0x0025c82601007387 */ /* 0x0003e80000100a00 */
[----:B------:R-:W-:Y:S04]  /*42810*/  STL.64 [R1+0x25b0], R4 ;  /* 0x0025b00401007387 */ /* 0x000fe80000100a00 */
[----:B------:R-:W2:Y:S04]  /*42820*/  LDSM.16.M88.4 R120, [R56+UR13+0x20000] ;  /* 0x0200000d3878783b */ /* 0x000ea80008000200 */
[----:B------:R-:W-:Y:S04]  /*42830*/  STL.64 [R1+0x25b8], R6 ;  /* 0x0025b80601007387 */ /* 0x000fe80000100a00 */
[----:B------:R-:W3:Y:S04]  /*42840*/  LDSM.16.M88.4 R4, [R56+UR13+0x20400] ;  /* 0x0204000d3804783b */ /* 0x000ee80008000200 */
[----:B------:R-:W4:Y:S04]  /*42850*/  LDSM.16.M88.4 R96, [R56+UR13+0x20800] ;  /* 0x0208000d3860783b */ /* 0x000f280008000200 */
[----:B------:R-:W4:Y:S01]  /*42860*/  LDSM.16.M88.4 R100, [R56+UR13+0x20c00] ;  /* 0x020c000d3864783b */ /* 0x000f220008000200 */
[----:B-1----:R-:W-:Y:S01]  /*42870*/  HMMA.1688.F32.TF32 R36, R76, R202, R84 ;  /* 0x000000ca4c24723c */ /* 0x002fe20000081054 */
[----:B------:R-:W-:-:S02]  /*42880*/  IMAD.MOV.U32 R225, RZ, RZ, R172 ;  /* 0x000000ffffe17224 */ /* 0x000fc400078e00ac */
[----:B------:R-:W-:Y:S01]  /*42890*/  IMAD.MOV.U32 R226, RZ, RZ, R173 ;  /* 0x000000ffffe27224 */ /* 0x000fe200078e00ad */
[----:B------:R-:W-:Y:S04]  /*428a0*/  LDSM.16.M88.4 R80, [R56+UR13+0x22c00] ;  /* 0x022c000d3850783b */ /* 0x000fe80008000200 */
[----:B--2---:R-:W-:Y:S04]  /*428b0*/  STL [R1+0x4174], R122 ;  /* 0x0041747a01007387 */ /* 0x004fe80000100800 */
[----:B------:R-:W-:Y:S04]  /*428c0*/  STL [R1+0x4170], R123 ;  /* 0x0041707b01007387 */ /* 0x000fe80000100800 */
[----:B---3--:R-:W-:Y:S04]  /*428d0*/  STL [R1+0x417c], R6 ;  /* 0x00417c0601007387 */ /* 0x008fe80000100800 */
[----:B------:R-:W-:Y:S04]  /*428e0*/  STL [R1+0x4178], R7 ;  /* 0x0041780701007387 */ /* 0x000fe80000100800 */
[----:B----4-:R-:W-:Y:S04]  /*428f0*/  STL [R1+0x4184], R98 ;  /* 0x0041846201007387 */ /* 0x010fe80000100800 */
[----:B------:R-:W-:Y:S04]  /*42900*/  STL [R1+0x4180], R99 ;  /* 0x0041806301007387 */ /* 0x000fe80000100800 */
[----:B------:R-:W-:Y:S04]  /*42910*/  STL [R1+0x418c], R102 ;  /* 0x00418c6601007387 */ /* 0x000fe80000100800 */
[----:B------:R-:W-:Y:S04]  /*42920*/  STL [R1+0x4188], R103 ;  /* 0x0041886701007387 */ /* 0x000fe80000100800 */
[----:B------:R-:W2:Y:S04]  /*42930*/  LDL.LU R169, [R1+0x4530] ;  /* 0x0045300001a97983 */ /* 0x000ea80000300800 */
[----:B------:R-:W-:Y:S04]  /*42940*/  STL.64 [R1+0x2590], R36 ;  /* 0x0025902401007387 */ /* 0x000fe80000100a00 */
[----:B------:R-:W-:Y:S04]  /*42950*/  STL.64 [R1+0x2598], R38 ;  /* 0x0025982601007387 */ /* 0x000fe80000100a00 */
[----:B------:R-:W3:Y:S04]  /*42960*/  LDL.LU R252, [R1+0x452c] ;  /* 0x00452c0001fc7983 */ /* 0x000ee80000300800 */
[----:B------:R-:W4:Y:S01]  /*42970*/  LDL.LU R185, [R1+0x4528] ;  /* 0x0045280001b97983 */ /* 0x000f220000300800 */
[----:B------:R-:W-:-:S03]  /*42980*/  IMAD.MOV.U32 R227, RZ, RZ, R176 ;  /* 0x000000ffffe37224 */ /* 0x000fc600078e00b0 */
[----:B------:R-:W2:Y:S04]  /*42990*/  LDL.LU R128, [R1+0x4524] ;  /* 0x0045240001807983 */ /* 0x000ea80000300800 */
        /* <DEDUP_REMOVED lines=14> */
[----:B------:R-:W2:Y:S04]  /*42a80*/  LDL.LU R180, [R1+0x4504] ;  /* 0x0045040001b47983 */ /* 0x000ea80000300800 */
[----:B------:R-:W2:Y:S04]  /*42a90*/  LDL.LU R181, [R1+0x4500] ;  /* 0x0045000001b57983 */ /* 0x000ea80000300800 */
[----:B------:R-:W2:Y:S04]  /*42aa0*/  LDL.LU R193, [R1+0x44fc] ;  /* 0x0044fc0001c17983 */ /* 0x000ea80000300800 */
[----:B------:R-:W2:Y:S04]  /*42ab0*/  LDL.LU R192, [R1+0x44f8] ;  /* 0x0044f80001c07983 */ /* 0x000ea80000300800 */
[----:B------:R-:W2:Y:S01]  /*42ac0*/  LDL.LU R184, [R1+0x44f4] ;  /* 0x0044f40001b87983 */ /* 0x000ea20000300800 */
[----:B---3--:R-:W-:-:S02]  /*42ad0*/  IMAD.MOV.U32 R61, RZ, RZ, R252 ;  /* 0x000000ffff3d7224 */ /* 0x008fc400078e00fc */
[----:B----4-:R-:W-:Y:S02]  /*42ae0*/  IMAD.MOV.U32 R60, RZ, RZ, R185 ;  /* 0x000000ffff3c7224 */ /* 0x010fe400078e00b9 */
[----:B------:R-:W3:Y:S04]  /*42af0*/  LDL.LU R185, [R1+0x44f0] ;  /* 0x0044f00001b97983 */ /* 0x000ee80000300800 */
[----:B------:R-:W4:Y:S01]  /*42b00*/  LDL.LU R252, [R1+0x44ec] ;  /* 0x0044ec0001fc7983 */ /* 0x000f220000300800 */
[----:B--2---:R-:W-:Y:S02]  /*42b10*/  IMAD.MOV.U32 R69, RZ, RZ, R189 ;  /* 0x000000ffff457224 */ /* 0x004fe400078e00bd */
[----:B------:R-:W-:Y:S02]  /*42b20*/  IMAD.MOV.U32 R68, RZ, RZ, R188 ;  /* 0x000000ffff447224 */ /* 0x000fe400078e00bc */
[----:B------:R-:W2:Y:S04]  /*42b30*/  LDL.LU R188, [R1+0x44e8] ;  /* 0x0044e80001bc7983 */ /* 0x000ea80000300800 */
[----:B------:R-:W3:Y:S01]  /*42b40*/  LDL.LU R189, [R1+0x44e4] ;  /* 0x0044e40001bd7983 */ /* 0x000ee20000300800 */
[----:B------:R-:W-:-:S02]  /*42b50*/  IMAD.MOV.U32 R73, RZ, RZ, R193 ;  /* 0x000000ffff497224 */ /* 0x000fc400078e00c1 */
[----:B------:R-:W-:Y:S02]  /*42b60*/  IMAD.MOV.U32 R72, RZ, RZ, R192 ;  /* 0x000000ffff487224 */ /* 0x000fe400078e00c0 */
[----:B------:R-:W2:Y:S04]  /*42b70*/  LDL.LU R192, [R1+0x44e0] ;  /* 0x0044e00001c07983 */ /* 0x000ea80000300800 */
[----:B------:R-:W3:Y:S04]  /*42b80*/  LDL.LU R193, [R1+0x44dc] ;  /* 0x0044dc0001c17983 */ /* 0x000ee80000300800 */
[----:B------:R-:W2:Y:S01]  /*42b90*/  LDL.LU R112, [R1+0x1840] ;  /* 0x0018400001707983 */ /* 0x000ea20000300800 */
[----:B----4-:R-:W-:-:S03]  /*42ba0*/  IMAD.MOV.U32 R113, RZ, RZ, R252 ;  /* 0x000000ffff717224 */ /* 0x010fc600078e00fc */
        /* <DEDUP_REMOVED lines=17> */
[----:B------:R-:W-:Y:S01]  /*42cc0*/  IMAD.MOV.U32 R135, RZ, RZ, R20 ;  /* 0x000000ffff877224 */ /* 0x000fe200078e0014 */
[----:B------:R-:W-:Y:S01]  /*42cd0*/  STL.64 [R1+0x41f0], R200 ;  /* 0x0041f0c801007387 */ /* 0x000fe20000100a00 */
[----:B---3--:R-:W-:Y:S02]  /*42ce0*/  IMAD.MOV.U32 R108, RZ, RZ, R193 ;  /* 0x000000ffff6c7224 */ /* 0x008fe400078e00c1 */
[----:B--2---:R-:W-:Y:S02]  /*42cf0*/  IMAD.MOV.U32 R109, RZ, RZ, R192 ;  /* 0x000000ffff6d7224 */ /* 0x004fe400078e00c0 */
        /* <DEDUP_REMOVED lines=22> */
[----:B------:R-:W-:Y:S01]  /*42e60*/  IMAD.MOV.U32 R214, RZ, RZ, R49 ;  /* 0x000000ffffd67224 */ /* 0x000fe200078e0031 */
[----:B------:R-:W-:Y:S01]  /*42e70*/  LDSM.16.M88.4 R52, [R56+UR13+0x23c00] ;  /* 0x023c000d3834783b */ /* 0x000fe20008000200 */
[----:B------:R-:W-:Y:S02]  /*42e80*/  IMAD.MOV.U32 R215, RZ, RZ, R48 ;  /* 0x000000ffffd77224 */ /* 0x000fe400078e0030 */
[----:B------:R-:W-:Y:S01]  /*42e90*/  IMAD.MOV.U32 R208, RZ, RZ, R157 ;  /* 0x000000ffffd07224 */ /* 0x000fe200078e009d */
[----:B------:R-:W-:Y:S01]  /*42ea0*/  LDSM.16.M88.4 R48, [R56+UR13+0x23800] ;  /* 0x0238000d3830783b */ /* 0x000fe20008000200 */
        /* <DEDUP_REMOVED lines=13> */
[----:B------:R-:W-:Y:S01]  /*42f80*/  LDS R32, [R3+UR11+0x8080] ;  /* 0x0080800b03207984 */ /* 0x000fe20008000800 */
[----:B------:R-:W-:Y:S02]  /*42f90*/  IMAD.MOV.U32 R229, RZ, RZ, R140 ;  /* 0x000000ffffe57224 */ /* 0x000fe400078e008c */
[----:B------:R-:W-:Y:S01]  /*42fa0*/  IMAD.MOV.U32 R230, RZ, RZ, R137 ;  /* 0x000000ffffe67224 */ /* 0x000fe200078e0089 */
[----:B------:R-:W-:Y:S01]  /*42fb0*/  LDS R33, [R247+UR11+0x8080] ;  /* 0x0080800bf7217984 */ /* 0x000fe20008000800 */
[----:B------:R-:W-:Y:S01]  /*42fc0*/  IMAD.MOV.U32 R231, RZ, RZ, R136 ;  /* 0x000000ffffe77224 */ /* 0x000fe200078e0088 */
[----:B----4-:R-:W-:Y:S01]  /*42fd0*/  HMMA.1688.F32.TF32 R20, R76, R198, R88 ;  /* 0x000000c64c14723c */ /* 0x010fe20000081058 */
[----:B------:R-:W-:-:S15]  /*42fe0*/  IMAD.MOV.U32 R119, RZ, RZ, R252 ;  /* 0x000000ffff777224 */ /* 0x000fde00078e00fc */
[----:B------:R-:W-:-:S07]  /*42ff0*/  NOP ;  /* 0x0000000000007918 */ /* 0x000fce0000000000 */
[----:B------:R-:W-:Y:S01]  /*43000*/  STL.64 [R1+0x2570], R20 ;  /* 0x0025701401007387 */ /* 0x000fe20000100a00 */
[----:B------:R-:W-:-:S03]  /*43010*/  IMAD.MOV.U32 R252, RZ, RZ, R23 ;  /* 0x000000fffffc7224 */ /* 0x000fc600078e0017 */
[----:B------:R1:W-:Y:S02]  /*43020*/  STL [R1+0x2578], R22 ;  /* 0x0025781601007387 */ /* 0x0003e40000100800 */
[----:B-1----:R-:W-:Y:S02]  /*43030*/  HMMA.1688.F32.TF32 R20, R76, R130, R84 ;  /* 0x000000824c14723c */ /* 0x002fe40000081054 */
[----:B------:R-:W-:Y:S04]  /*43040*/  STL.64 [R1+0x41f8], R196 ;  /* 0x0041f8c401007387 */ /* 0x000fe80000100a00 */
[----:B------:R-:W-:Y:S01]  /*43050*/  LDSM.16.M88.4 R128, [R56+UR13+0x24000] ;  /* 0x0240000d3880783b */ /* 0x000fe20008000200 */
[----:B------:R-:W-:Y:S02]  /*43060*/  IMAD.MOV.U32 R84, RZ, RZ, R17 ;  /* 0x000000ffff547224 */ /* 0x000fe400078e0011 */
[----:B------:R-:W-:-:S02]  /*43070*/  IMAD.MOV.U32 R85, RZ, RZ, R16 ;  /* 0x000000ffff557224 */ /* 0x000fc400078e0010 */
[----:B------:R-:W-:Y:S01]  /*43080*/  HMMA.1688.F32.TF32 R16, R76, R126, R204 ;  /* 0x0000007e4c10723c */ /* 0x000fe200000810cc */
[----:B------:R-:W-:Y:S02]  /*43090*/  IMAD.MOV.U32 R86, RZ, RZ, R2 ;  /* 0x000000ffff567224 */ /* 0x000fe400078e0002 */
[----:B------:R-:W-:-:S03]  /*430a0*/  IMAD.MOV.U32 R87, RZ, RZ, R0 ;  /* 0x000000ffff577224 */ /* 0x000fc600078e0000 */
[----:B------:R-:W-:Y:S01]  /*430b0*/  HMMA.1688.F32.TF32 R24, R76, R194, R116 ;  /* 0x000000c24c18723c */ /* 0x000fe20000081074 */
[----:B------:R-:W-:Y:S05]  /*430c0*/  LDSM.16.M88.4 R192, [R56+UR13+0x22400] ;  /* 0x0224000d38c0783b */ /* 0x000fea0008000200 */
[----:B------:R-:W-:Y:S04]  /*430d0*/  STL.64 [R1+0x2560], R20 ;  /* 0x0025601401007387 */ /* 0x000fe80000100a00 */
[----:B------:R1:W-:Y:S07]  /*430e0*/  STL.64 [R1+0x2568], R22 ;  /* 0x0025681601007387 */ /* 0x0003ee0000100a00 */
[----:B------:R2:W-:Y:S01]  /*430f0*/  STL.64 [R1+0x2540], R16 ;  /* 0x0025401001007387 */ /* 0x0005e20000100a00 */
[----:B------:R-:W-:-:S02]  /*43100*/  IMAD.MOV.U32 R2, RZ, RZ, R18 ;  /* 0x000000ffff027224 */ /* 0x000fc400078e0012 */
[----:B------:R-:W-:Y:S01]  /*43110*/  IMAD.MOV.U32 R0, RZ, RZ, R19 ;  /* 0x000000ffff007224 */ /* 0x000fe200078e0013 */
[C---:B-1----:R-:W-:Y:S01]  /*43120*/  HMMA.1688.F32.TF32 R20, R76.reuse, R190, R108 ;  /* 0x000000be4c14723c */ /* 0x042fe2000008106c */
[----:B------:R-:W-:Y:S05]  /*43130*/  STL.64 [R1+0x4200], R124 ;  /* 0x0042007c01007387 */ /* 0x000fea0000100a00 */
[C---:B--2---:R-:W-:Y:S01]  /*43140*/  HMMA.1688.F32.TF32 R16, R76.reuse, R186, R112 ;  /* 0x000000ba4c10723c */ /* 0x044fe20000081070 */
[----:B------:R-:W-:Y:S04]  /*43150*/  STL.64 [R1+0x2520], R24 ;  /* 0x0025201801007387 */ /* 0x000fe80000100a00 */
[----:B------:R1:W-:Y:S04]  /*43160*/  STL.64 [R1+0x2528], R26 ;  /* 0x0025281a01007387 */ /* 0x0003e80000100a00 */
[----:B------:R-:W-:Y:S04]  /*43170*/  LDSM.16.M88.4 R184, [R56+UR13+0x27800] ;  /* 0x0278000d38b8783b */ /* 0x000fe80008000200 */
[----:B------:R-:W-:Y:S01]  /*43180*/  LDSM.16.M88.4 R188, [R56+UR13+0x27c00] ;  /* 0x027c000d38bc783b */ /* 0x000fe20008000200 */
[C---:B-1----:R-:W-:Y:S03]  /*43190*/  HMMA.1688.F32.TF32 R24, R76.reuse, R182, R72 ;  /* 0x000000b64c18723c */ /* 0x042fe60000081048 */
[----:B------:R-:W-:Y:S04]  /*431a0*/  STL.64 [R1+0x2500], R20 ;  /* 0x0025001401007387 */ /* 0x000fe80000100a00 */
[----:B------:R1:W-:Y:S04]  /*431b0*/  STL.64 [R1+0x2508], R22 ;  /* 0x0025081601007387 */ /* 0x0003e80000100a00 */
[----:B------:R-:W-:Y:S04]  /*431c0*/  STL.64 [R1+0x24e0], R16 ;  /* 0x0024e01001007387 */ /* 0x000fe80000100a00 */
[----:B------:R2:W-:Y:S01]  /*431d0*/  STL.64 [R1+0x24e8], R18 ;  /* 0x0024e81201007387 */ /* 0x0005e20000100a00 */
[C---:B-1----:R-:W-:Y:S03]  /*431e0*/  HMMA.1688.F32.TF32 R20, R76.reuse, R178, R68 ;  /* 0x000000b24c14723c */ /* 0x042fe60000081044 */
[----:B------:R-:W-:Y:S04]  /*431f0*/  LDSM.16.M88.4 R176, [R56+UR13+0x27000] ;  /* 0x0270000d38b0783b */ /* 0x000fe80008000200 */
[----:B------:R-:W-:Y:S01]  /*43200*/  LDSM.16.M88.4 R180, [R56+UR13+0x27400] ;  /* 0x0274000d38b4783b */ /* 0x000fe20008000200 */
[C---:B--2---:R-:W-:Y:S03]  /*43210*/  HMMA.1688.F32.TF32 R16, R76.reuse, R174, R64 ;  /* 0x000000ae4c10723c */ /* 0x044fe60000081040 */
[----:B------:R-:W-:Y:S04]  /*43220*/  STL.64 [R1+0x24c0], R24 ;  /* 0x0024c01801007387 */ /* 0x000fe80000100a00 */
[----:B------:R1:W-:Y:S04]  /*43230*/  STL.64 [R1+0x24c8], R26 ;  /* 0x0024c81a01007387 */ /* 0x0003e80000100a00 */
[----:B------:R-:W-:Y:S04]  /*43240*/  LDSM.16.M88.4 R172, [R56+UR13+0x26c00] ;  /* 0x026c000d38ac783b */ /* 0x000fe80008000200 */
[----:B------:R-:W-:Y:S01]  /*43250*/  STL.64 [R1+0x24a0], R20 ;  /* 0x0024a01401007387 */ /* 0x000fe20000100a00 */
[C---:B-1----:R-:W-:Y:S03]  /*43260*/  HMMA.1688.F32.TF32 R24, R76.reuse, R170, R60 ;  /* 0x000000aa4c18723c */ /* 0x042fe6000008103c */
        /* <DEDUP_REMOVED lines=30> */
[----:B--2---:R-:W-:Y:S03]  /*43450*/  HMMA.1688.F32.TF32 R16, R76, R138, R228 ;  /* 0x0000008a4c10723c */ /* 0x004fe600000810e4 */
[----:B------:R-:W-:Y:S04]  /*43460*/  STL.64 [R1+0x2280], R24 ;  /* 0x0022801801007387 */ /* 0x000fe80000100a00 */
[----:B------:R-:W-:Y:S04]  /*43470*/  STL.64 [R1+0x2288], R26 ;  /* 0x0022881a01007387 */ /* 0x000fe80000100a00 */
[----:B------:R-:W-:Y:S04]  /*43480*/  LDSM.16.M88.4 R76, [R56+UR13+0x23000] ;  /* 0x0230000d384c783b */ /* 0x000fe80008000200 */
[----:B------:R-:W-:Y:S04]  /*43490*/  LDSM.16.M88.4 R136, [R56+UR13+0x24800] ;  /* 0x0248000d3888783b */ /* 0x000fe80008000200 */
[----:B------:R-:W-:Y:S04]  /*434a0*/  STL.64 [R1+0x2260], R20 ;  /* 0x0022601401007387 */ /* 0x000fe80000100a00 */
[----:B------:R-:W-:Y:S04]  /*434b0*/  STL.64 [R1+0x2268], R22 ;  /* 0x0022681601007387 */ /* 0x000fe80000100a00 */
[----:B------:R-:W-:Y:S04]  /*434c0*/  STL.64 [R1+0x1930], R16 ;  /* 0x0019301001007387 */ /* 0x000fe80000100a00 */
[----:B------:R1:W-:Y:S02]  /*434d0*/  STL.64 [R1+0x1938], R18 ;  /* 0x0019381201007387 */ /* 0x0003e40000100a00 */
[C---:B-1----:R-:W-:Y:S02]  /*434e0*/  HMMA.1688.F32.TF32 R16, R28.reuse, R96, R132 ;  /* 0x000000601c10723c */ /* 0x042fe40000081084 */
[----:B------:R-:W-:Y:S04]  /*434f0*/  LDSM.16.M88.4 R132, [R56+UR13+0x24400] ;  /* 0x0244000d3884783b */ /* 0x000fe80008000200 */
[C---:B------:R-:W-:Y:S06]  /*43500*/  HMMA.1688.F32.TF32 R24, R28.reuse, R120, R224 ;  /* 0x000000781c18723c */ /* 0x040fec00000810e0 */
[----:B------:R-:W-:-:S12]  /*43510*/  HMMA.1688.F32.TF32 R20, R28, R4, R220 ;  /* 0x000000041c14723c */ /* 0x000fd800000810dc */
[----:B------:R-:W-:Y:S02]  /*43520*/  IMAD.MOV.U32 R102, RZ, RZ, R16 ;  /* 0x000000ffff667224 */ /* 0x000fe400078e0010 */
[----:B------:R-:W-:Y:S02]  /*43530*/  IMAD.MOV.U32 R103, RZ, RZ, R17 ;  /* 0x000000ffff677224 */ /* 0x000fe400078e0011 */
[----:B------:R-:W-:Y:S02]  /*43540*/  IMAD.MOV.U32 R98, RZ, RZ, R18 ;  /* 0x000000ffff627224 */ /* 0x000fe400078e0012 */
[----:B------:R-:W-:Y:S02]  /*43550*/  IMAD.MOV.U32 R99, RZ, RZ, R19 ;  /* 0x000000ffff637224 */ /* 0x000fe400078e0013 */
[----:B------:R-:W-:Y:S01]  /*43560*/  HMMA.1688.F32.TF32 R16, R28, R100, R84 ;  /* 0x000000641c10723c */ /* 0x000fe20000081054 */
[----:B------:R-:W-:Y:S04]  /*43570*/  STL.64 [R1+0x2240], R24 ;  /* 0x0022401801007387 */ /* 0x000fe80000100a00 */
[----:B------:R-:W-:Y:S04]  /*43580*/  STL.64 [R1+0x2248], R26 ;  /* 0x0022481a01007387 */ /* 0x000fe80000100a00 */
[----:B------:R-:W-:Y:S04]  /*43590*/  STL.64 [R1+0x2230], R20 ;  /* 0x0022301401007387 */ /* 0x000fe80000100a00 */
[----:B------:R-:W-:Y:S04]  /*435a0*/  STL.64 [R1+0x2238], R22 ;  /* 0x0022381601007387 */ /* 0x000fe80000100a00 */
[----:B------:R-:W-:Y:S04]  /*435b0*/  STL [R1+0x419c], R99 ;  /* 0x00419c6301007387 */ /* 0x000fe80000100800 */
[----:B------:R-:W-:Y:S04]  /*435c0*/  STL [R1+0x4198], R98 ;  /* 0x0041986201007387 */ /* 0x000fe80000100800 */
[----:B------:R-:W-:Y:S04]  /*435d0*/  STL [R1+0x4194], R103 ;  /* 0x0041946701007387 */ /* 0x000fe80000100800 */
[----:B------:R-:W1:Y:S04]  /*435e0*/  LDSM.16.M88.4 R24, [R56+UR13+0x21000] ;  /* 0x0210000d3818783b */ /* 0x000e680008000200 */
[----:B------:R-:W-:Y:S01]  /*435f0*/  STL [R1+0x4190], R102 ;  /* 0x0041906601007387 */ /* 0x000fe20000100800 */
[----:B------:R-:W-:-:S03]  /*43600*/  IMAD.MOV.U32 R220, RZ, RZ, R13 ;  /* 0x000000ffffdc7224 */ /* 0x000fc600078e000d */
[----:B------:R-:W-:Y:S01]  /*43610*/  STL.64 [R1+0x2210], R16 ;  /* 0x0022101001007387 */ /* 0x000fe20000100a00 */
[----:B------:R-:W-:-:S03]  /*43620*/  IMAD.MOV.U32 R221, RZ, RZ, R12 ;  /* 0x000000ffffdd7224 */ /* 0x000fc600078e000c */
[----:B------:R-:W2:Y:S04]  /*43630*/  LDSM.16.M88.4 R20, [R56+UR13+0x21400] ;  /* 0x0214000d3814783b */ /* 0x000ea80008000200 */
[----:B------:R-:W-:Y:S01]  /*43640*/  STL.64 [R1+0x2218], R18 ;  /* 0x0022181201007387 */ /* 0x000fe20000100a00 */
[----:B------:R-:W-:-:S03]  /*43650*/  IMAD.MOV.U32 R222, RZ, RZ, R9 ;  /* 0x000000ffffde7224 */ /* 0x000fc600078e0009 */
[----:B------:R-:W3:Y:S01]  /*43660*/  LDSM.16.M88.4 R16, [R56+UR13+0x21800] ;  /* 0x0218000d3810783b */ /* 0x000ee20008000200 */
[----:B------:R-:W-:-:S03]  /*43670*/  IMAD.MOV.U32 R223, RZ, RZ, R8 ;  /* 0x000000ffffdf7224 */ /* 0x000fc600078e0008 */
[----:B------:R-:W4:Y:S04]  /*43680*/  LDSM.16.M88.4 R12, [R56+UR13+0x21c00] ;  /* 0x021c000d380c783b */ /* 0x000f280008000200 */
[----:B------:R-:W4:Y:S04]  /*43690*/  LDSM.16.M88.4 R8, [R56+UR13+0x22000] ;  /* 0x0220000d3808783b */ /* 0x000f280008000200 */
[----:B------:R-:W4:Y:S04]  /*436a0*/  LDSM.16.M88.4 R84, [R56+UR13+0x22800] ;  /* 0x0228000d3854783b */ /* 0x000f280008000200 */
[----:B-1----:R-:W-:Y:S04]  /*436b0*/  STL [R1+0x41a4], R26 ;  /* 0x0041a41a01007387 */ /* 0x002fe80000100800 */
[----:B------:R-:W-:Y:S04]  /*436c0*/  STL [R1+0x41a0], R27 ;  /* 0x0041a01b01007387 */ /* 0x000fe80000100800 */
[----:B--2---:R1:W-:Y:S04]  /*436d0*/  STL [R1+0x41ac], R22 ;  /* 0x0041ac1601007387 */ /* 0x0043e80000100800 */
[----:B------:R2:W-:Y:S04]  /*436e0*/  STL [R1+0x41a8], R23 ;  /* 0x0041a81701007387 */ /* 0x0005e80000100800 */
[----:B---3--:R-:W-:Y:S04]  /*436f0*/  STL [R1+0x41b4], R18 ;  /* 0x0041b41201007387 */ /* 0x008fe80000100800 */
[----:B------:R-:W-:Y:S04]  /*43700*/  STL [R1+0x41b0], R19 ;  /* 0x0041b01301007387 */ /* 0x000fe80000100800 */
[----:B----4-:R3:W-:Y:S04]  /*43710*/  STL [R1+0x41bc], R14 ;  /* 0x0041bc0e01007387 */ /* 0x0107e80000100800 */
[----:B------:R4:W-:Y:S04]  /*43720*/  STL [R1+0x41b8], R15 ;  /* 0x0041b80f01007387 */ /* 0x0009e80000100800 */
[----:B------:R-:W-:Y:S04]  /*43730*/  STL [R1+0x41c4], R10 ;  /* 0x0041c40a01007387 */ /* 0x000fe80000100800 */
[----:B------:R-:W-:Y:S04]  /*43740*/  STL [R1+0x41c0], R11 ;  /* 0x0041c00b01007387 */ /* 0x000fe80000100800 */
[----:B------:R4:W-:Y:S04]  /*43750*/  STL [R1+0x41cc], R194 ;  /* 0x0041ccc201007387 */ /* 0x0009e80000100800 */
        /* <DEDUP_REMOVED lines=51> */
[----:B------:R-:W-:Y:S04]  /*43a90*/  STL [R1+0x406c], R190 ;  /* 0x00406cbe01007387 */ /* 0x000fe80000100800 */
[----:B------:R-:W-:Y:S04]  /*43aa0*/  STL [R1+0x4068], R191 ;  /* 0x004068bf01007387 */ /* 0x000fe80000100800 */
        /* <DEDUP_REMOVED lines=8> */
[----:B------:R-:W-:Y:S03]  /*43b30*/  HMMA.1688.F32.TF32 R36, R28, R24, R220 ;  /* 0x000000181c24723c */ /* 0x000fe600000810dc */
        /* <DEDUP_REMOVED lines=11> */
[----:B------:R-:W-:-:S05]  /*43bf0*/  IMAD.MOV.U32 R102, RZ, RZ, R39 ;  /* 0x000000ffff667224 */ /* 0x000fca00078e0027 */
[----:B------:R4:W-:Y:S04]  /*43c00*/  STL [R1+0x41dc], R102 ;  /* 0x0041dc6601007387 */ /* 0x0009e80000100800 */
[----:B------:R4:W-:Y:S04]  /*43c10*/  STL [R1+0x41d8], R103 ;  /* 0x0041d86701007387 */ /* 0x0009e80000100800 */
[----:B------:R4:W-:Y:S04]  /*43c20*/  STL [R1+0x41d4], R98 ;  /* 0x0041d46201007387 */ /* 0x0009e80000100800 */
[----:B------:R4:W-:Y:S01]  /*43c30*/  STL [R1+0x41d0], R99 ;  /* 0x0041d06301007387 */ /* 0x0009e20000100800 */
[----:B--2---:R-:W-:-:S15]  /*43c40*/  HMMA.1688.F32.TF32 R36, R28, R20, R248 ;  /* 0x000000141c24723c */ /* 0x004fde00000810f8 */
[----:B------:R-:W-:-:S09]  /*43c50*/  NOP ;  /* 0x0000000000007918 */ /* 0x000fd20000000000 */
[----:B-1----:R-:W-:Y:S02]  /*43c60*/  IMAD.MOV.U32 R22, RZ, RZ, R36 ;  /* 0x000000ffff167224 */ /* 0x002fe400078e0024 */
[----:B------:R-:W-:Y:S02]  /*43c70*/  IMAD.MOV.U32 R23, RZ, RZ, R37 ;  /* 0x000000ffff177224 */ /* 0x000fe400078e0025 */
[----:B------:R-:W-:Y:S02]  /*43c80*/  IMAD.MOV.U32 R26, RZ, RZ, R38 ;  /* 0x000000ffff1a7224 */ /* 0x000fe400078e0026 */
[----:B------:R-:W-:Y:S02]  /*43c90*/  IMAD.MOV.U32 R27, RZ, RZ, R39 ;  /* 0x000000ffff1b7224 */ /* 0x000fe400078e0027 */
[----:B---3--:R-:W-:Y:S01]  /*43ca0*/  HMMA.1688.F32.TF32 R36, R28, R16, R224 ;  /* 0x000000101c24723c */ /* 0x008fe200000810e0 */
[----:B------:R-:W2:Y:S04]  /*43cb0*/  LDL.LU R224, [R1+0x18c0] ;  /* 0x0018c00001e07983 */ /* 0x000ea80000300800 */
[----:B------:R-:W2:Y:S04]  /*43cc0*/  LDL.LU R225, [R1+0x18c4] ;  /* 0x0018c40001e17983 */ /* 0x000ea80000300800 */
[----:B------:R-:W2:Y:S04]  /*43cd0*/  LDL.LU R226, [R1+0x18c8] ;  /* 0x0018c80001e27983 */ /* 0x000ea80000300800 */
[----:B------:R-:W2:Y:S11]  /*43ce0*/  LDL.LU R227, [R1+0x18cc] ;  /* 0x0018cc0001e37983 */ /* 0x000eb60000300800 */
[----:B------:R-:W-:-:S02]  /*43cf0*/  IMAD.MOV.U32 R6, RZ, RZ, R36 ;  /* 0x000000ffff067224 */ /* 0x000fc400078e0024 */
[----:B------:R-:W-:Y:S02]  /*43d00*/  IMAD.MOV.U32 R7, RZ, RZ, R37 ;  /* 0x000000ffff077224 */ /* 0x000fe400078e0025 */
[----:B------:R-:W-:Y:S02]  /*43d10*/  IMAD.MOV.U32 R122, RZ, RZ, R38 ;  /* 0x000000ffff7a7224 */ /* 0x000fe400078e0026 */
[----:B------:R-:W-:Y:S02]  /*43d20*/  IMAD.MOV.U32 R123, RZ, RZ, R39 ;  /* 0x000000ffff7b7224 */ /* 0x000fe400078e0027 */
[----:B----4-:R-:W-:-:S15]  /*43d30*/  HMMA.1688.F32.TF32 R36, R28, R12, R236 ;  /* 0x0000000c1c24723c */ /* 0x010fde00000810ec */
[----:B------:R-:W-:-:S09]  /*43d40*/  NOP ;  /* 0x0000000000007918 */ /* 0x000fd20000000000 */
[----:B------:R-:W-:Y:S02]  /*43d50*/  IMAD.MOV.U32 R14, RZ, RZ, R36 ;  /* 0x000000ffff0e7224 */ /* 0x000fe400078e0024 */
[----:B------:R-:W-:Y:S02]  /*43d60*/  IMAD.MOV.U32 R15, RZ, RZ, R37 ;  /* 0x000000ffff0f7224 */ /* 0x000fe400078e0025 */
[----:B------:R-:W-:Y:S02]  /*43d70*/  IMAD.MOV.U32 R18, RZ, RZ, R38 ;  /* 0x000000ffff127224 */ /* 0x000fe400078e0026 */
[----:B------:R-:W-:Y:S02]  /*43d80*/  IMAD.MOV.U32 R19, RZ, RZ, R39 ;  /* 0x000000ffff137224 */ /* 0x000fe400078e0027 */
[----:B------:R-:W-:Y:S01]  /*43d90*/  HMMA.1688.F32.TF32 R36, R28, R8, R228 ;  /* 0x000000081c24723c */ /* 0x000fe200000810e4 */
[----:B------:R-:W3:Y:S04]  /*43da0*/  LDL.LU R228, [R1+0x18a0] ;  /* 0x0018a00001e47983 */ /* 0x000ee80000300800 */
[----:B------:R-:W3:Y:S04]  /*43db0*/  LDL.LU R229, [R1+0x18a4] ;  /* 0x0018a40001e57983 */ /* 0x000ee80000300800 */
[----:B------:R-:W3:Y:S04]  /*43dc0*/  LDL.LU R230, [R1+0x18a8] ;  /* 0x0018a80001e67983 */ /* 0x000ee80000300800 */
[----:B------:R-:W3:Y:S11]  /*43dd0*/  LDL.LU R231, [R1+0x18ac] ;  /* 0x0018ac0001e77983 */ /* 0x000ef60000300800 */
[----:B------:R-:W-:-:S02]  /*43de0*/  IMAD.MOV.U32 R194, RZ, RZ, R36 ;  /* 0x000000ffffc27224 */ /* 0x000fc400078e0024 */
        /* <DEDUP_REMOVED lines=9> */
[----:B------:R-:W-:Y:S01]  /*43e80*/  HMMA.1688.F32.TF32 R36, R28, R84, R220 ;  /* 0x000000541c24723c */ /* 0x000fe200000810dc */
[----:B------:R-:W4:Y:S04]  /*43e90*/  LDL.LU R220, [R1+0x1870] ;  /* 0x0018700001dc7983 */ /* 0x000f280000300800 */
[----:B------:R-:W4:Y:S04]  /*43ea0*/  LDL.LU R221, [R1+0x1874] ;  /* 0x0018740001dd7983 */ /* 0x000f280000300800 */
[----:B------:R-:W4:Y:S04]  /*43eb0*/  LDL.LU R222, [R1+0x1878] ;  /* 0x0018780001de7983 */ /* 0x000f280000300800 */
[----:B------:R-:W4:Y:S11]  /*43ec0*/  LDL.LU R223, [R1+0x187c] ;  /* 0x00187c0001df7983 */ /* 0x000f360000300800 */
[----:B------:R-:W-:-:S02]  /*43ed0*/  IMAD.MOV.U32 R171, RZ, RZ, R39 ;  /* 0x000000ffffab7224 */ /* 0x000fc400078e0027 */
[----:B------:R-:W-:Y:S02]  /*43ee0*/  IMAD.MOV.U32 R170, RZ, RZ, R38 ;  /* 0x000000ffffaa7224 */ /* 0x000fe400078e0026 */
[----:B------:R-:W-:Y:S02]  /*43ef0*/  IMAD.MOV.U32 R175, RZ, RZ, R37 ;  /* 0x000000ffffaf7224 */ /* 0x000fe400078e0025 */
[----:B------:R-:W-:Y:S01]  /*43f00*/  IMAD.MOV.U32 R174, RZ, RZ, R36 ;  /* 0x000000ffffae7224 */ /* 0x000fe200078e0024 */
[----:B------:R-:W-:Y:S04]  /*43f10*/  STL [R1+0x407c], R171 ;  /* 0x00407cab01007387 */ /* 0x000fe80000100800 */
[----:B------:R-:W-:Y:S04]  /*43f20*/  STL [R1+0x4078], R170 ;  /* 0x004078aa01007387 */ /* 0x000fe80000100800 */
[----:B------:R-:W-:Y:S04]  /*43f30*/  STL [R1+0x4074], R175 ;  /* 0x004074af01007387 */ /* 0x000fe80000100800 */
[----:B------:R1:W-:Y:S01]  /*43f40*/  STL [R1+0x4070], R174 ;  /* 0x004070ae01007387 */ /* 0x0003e20000100800 */
[----:B--2---:R-:W-:Y:S03]  /*43f50*/  HMMA.1688.F32.TF32 R36, R28, R80, R224 ;  /* 0x000000501c24723c */ /* 0x004fe600000810e0 */
[----:B------:R-:W2:Y:S04]  /*43f60*/  LDL.LU R224, [R1+0x1850] ;  /* 0x0018500001e07983 */ /* 0x000ea80000300800 */
[----:B------:R-:W2:Y:S04]  /*43f70*/  LDL.LU R225, [R1+0x1854] ;  /* 0x0018540001e17983 */ /* 0x000ea80000300800 */
[----:B------:R-:W2:Y:S04]  /*43f80*/  LDL.LU R226, [R1+0x1858] ;  /* 0x0018580001e27983 */ /* 0x000ea80000300800 */
[----:B------:R-:W2:Y:S09]  /*43f90*/  LDL.LU R227, [R1+0x185c] ;  /* 0x00185c0001e37983 */ /* 0x000eb20000300800 */
        /* <DEDUP_REMOVED lines=8> */
[----:B---3--:R-:W-:Y:S03]  /*44020*/  HMMA.1688.F32.TF32 R36, R28, R76, R228 ;  /* 0x0000004c1c24723c */ /* 0x008fe600000810e4 */
[----:B------:R-:W3:Y:S04]  /*44030*/  LDL.LU R228, [R1+0x1830] ;  /* 0x0018300001e47983 */ /* 0x000ee80000300800 */
[----:B------:R-:W3:Y:S04]  /*44040*/  LDL.LU R229, [R1+0x1834] ;  /* 0x0018340001e57983 */ /* 0x000ee80000300800 */
[----:B------:R-:W3:Y:S04]  /*44050*/  LDL.LU R230, [R1+0x1838] ;  /* 0x0018380001e67983 */ /* 0x000ee80000300800 */
[----:B------:R-:W3:Y:S09]  /*44060*/  LDL.LU R231, [R1+0x183c] ;  /* 0x00183c0001e77983 */ /* 0x000ef20000300800 */
        /* <DEDUP_REMOVED lines=8> */
[----:B----4-:R-:W-:Y:S03]  /*440f0*/  HMMA.1688.F32.TF32 R36, R28, R44, R220 ;  /* 0x0000002c1c24723c */ /* 0x010fe600000810dc */
[----:B------:R-:W4:Y:S04]  /*44100*/  LDL.LU R220, [R1+0x1810] ;  /* 0x0018100001dc7983 */ /* 0x000f280000300800 */
[----:B------:R-:W4:Y:S04]  /*44110*/  LDL.LU R221, [R1+0x1814] ;  /* 0x0018140001dd7983 */ /* 0x000f280000300800 */
[----:B------:R-:W4:Y:S04]  /*44120*/  LDL.LU R222, [R1+0x1818] ;  /* 0x0018180001de7983 */ /* 0x000f280000300800 */
[----:B------:R-:W4:Y:S09]  /*44130*/  LDL.LU R223, [R1+0x181c] ;  /* 0x00181c0001df7983 */ /* 0x000f320000300800 */
        /* <DEDUP_REMOVED lines=13> */
[----:B-1----:R-:W-:-:S02]  /*44210*/  IMAD.MOV.U32 R174, RZ, RZ, R39 ;  /* 0x000000ffffae7224 */ /* 0x002fc400078e0027 */
        /* <DEDUP_REMOVED lines=42> */
[----:B------:R2:W-:Y:S04]  /*444c0*/  STL [R1+0x40ec], R166 ;  /* 0x0040eca601007387 */ /* 0x0005e80000100800 */
[----:B------:R2:W-:Y:S04]  /*444d0*/  STL [R1+0x40e8], R167 ;  /* 0x0040e8a701007387 */ /* 0x0005e80000100800 */
[----:B------:R2:W-:Y:S04]  /*444e0*/  STL [R1+0x40e4], R162 ;  /* 0x0040e4a201007387 */ /* 0x0005e80000100800 */
        /* <DEDUP_REMOVED lines=19> */
[----:B-1----:R-:W-:-:S02]  /*44620*/  IMAD.MOV.U32 R171, RZ, RZ, R39 ;  /* 0x000000ffffab7224 */ /* 0x002fc400078e0027 */
[----:B------:R-:W-:Y:S02]  /*44630*/  IMAD.MOV.U32 R170, RZ, RZ, R38 ;  /* 0x000000ffffaa7224 */ /* 0x000fe400078e0026 */
[----:B------:R-:W-:Y:S02]  /*44640*/  IMAD.MOV.U32 R175, RZ, RZ, R37 ;  /* 0x000000ffffaf7224 */ /* 0x000fe400078e0025 */
[----:B------:R-:W-:Y:S01]  /*44650*/  IMAD.MOV.U32 R174, RZ, RZ, R36 ;  /* 0x000000ffffae7224 */ /* 0x000fe200078e0024 */
[----:B------:R1:W-:Y:S04]  /*44660*/  STL [R1+0x410c], R171 ;  /* 0x00410cab01007387 */ /* 0x0003e80000100800 */
[----:B------:R1:W-:Y:S04]  /*44670*/  STL [R1+0x4108], R170 ;  /* 0x004108aa01007387 */ /* 0x0003e80000100800 */
[----:B------:R1:W-:Y:S04]  /*44680*/  STL [R1+0x4104], R175 ;  /* 0x004104af01007387 */ /* 0x0003e80000100800 */
        /* <DEDUP_REMOVED lines=9> */
[----:B------:R-:W-:-:S05]  /*44720*/  IMAD.MOV.U32 R147, RZ, RZ, R39 ;  /* 0x000000ffff937224 */ /* 0x000fca00078e0027 */
[----:B------:R1:W-:Y:S04]  /*44730*/  STL [R1+0x411c], R147 ;  /* 0x00411c9301007387 */ /* 0x0003e80000100800 */
[----:B------:R1:W-:Y:S04]  /*44740*/  STL [R1+0x4118], R146 ;  /* 0x0041189201007387 */ /* 0x0003e80000100800 */
[----:B------:R1:W-:Y:S04]  /*44750*/  STL [R1+0x4114], R151 ;  /* 0x0041149701007387 */ /* 0x0003e80000100800 */
[----:B------:R1:W-:Y:S04]  /*44760*/  STL [R1+0x4110], R150 ;  /* 0x0041109601007387 */ /* 0x0003e80000100800 */
[----:B------:R-:W2:Y:S04]  /*44770*/  LDL.LU R232, [R1+0x1710] ;  /* 0x0017100001e87983 */ /* 0x000ea80000300800 */
[----:B------:R-:W2:Y:S04]  /*44780*/  LDL.LU R233, [R1+0x1714] ;  /* 0x0017140001e97983 */ /* 0x000ea80000300800 */
[----:B------:R-:W2:Y:S04]  /*44790*/  LDL.LU R234, [R1+0x1718] ;  /* 0x0017180001ea7983 */ /* 0x000ea80000300800 */
[----:B------:R-:W2:Y:S01]  /*447a0*/  LDL.LU R235, [R1+0x171c] ;  /* 0x00171c0001eb7983 */ /* 0x000ea20000300800 */
[----:B---3--:R-:W-:-:S15]  /*447b0*/  HMMA.1688.F32.TF32 R36, R28, R148, R228 ;  /* 0x000000941c24723c */ /* 0x008fde00000810e4 */
[----:B------:R-:W-:-:S09]  /*447c0*/  NOP ;  /* 0x0000000000007918 */ /* 0x000fd20000000000 */
[----:B------:R-:W-:Y:S02]  /*447d0*/  IMAD.MOV.U32 R179, RZ, RZ, R39 ;  /* 0x000000ffffb37224 */ /* 0x000fe400078e0027 */
[----:B------:R-:W-:Y:S02]  /*447e0*/  IMAD.MOV.U32 R178, RZ, RZ, R38 ;  /* 0x000000ffffb27224 */ /* 0x000fe400078e0026 */
[----:B------:R-:W-:Y:S02]  /*447f0*/  IMAD.MOV.U32 R183, RZ, RZ, R37 ;  /* 0x000000ffffb77224 */ /* 0x000fe400078e0025 */
[----:B------:R-:W-:Y:S01]  /*44800*/  IMAD.MOV.U32 R182, RZ, RZ, R36 ;  /* 0x000000ffffb67224 */ /* 0x000fe200078e0024 */
[----:B------:R3:W-:Y:S04]  /*44810*/  STL [R1+0x412c], R179 ;  /* 0x00412cb301007387 */ /* 0x0007e80000100800 */
[----:B------:R3:W-:Y:S04]  /*44820*/  STL [R1+0x4128], R178 ;  /* 0x004128b201007387 */ /* 0x0007e80000100800 */
[----:B------:R3:W-:Y:S04]  /*44830*/  STL [R1+0x4124], R183 ;  /* 0x004124b701007387 */ /* 0x0007e80000100800 */
        /* <DEDUP_REMOVED lines=13> */
[----:B------:R-:W-:Y:S04]  /*44910*/  STL [R1+0x4130], R155 ;  /* 0x0041309b01007387 */ /* 0x000fe80000100800 */
        /* <DEDUP_REMOVED lines=12> */
[----:B------:R-:W-:Y:S02]  /*449e0*/  IMAD.MOV.U32 R163, RZ, RZ, R39 ;  /* 0x000000ffffa37224 */ /* 0x000fe400078e0027 */
[----:B------:R-:W-:Y:S03]  /*449f0*/  HMMA.1688.F32.TF32 R36, R28, R160, R232 ;  /* 0x000000a01c24723c */ /* 0x000fe600000810e8 */
[----:B------:R2:W-:Y:S04]  /*44a00*/  STL [R1+0x414c], R163 ;  /* 0x00414ca301007387 */ /* 0x0005e80000100800 */
[----:B------:R2:W-:Y:S04]  /*44a10*/  STL [R1+0x4148], R162 ;  /* 0x004148a201007387 */ /* 0x0005e80000100800 */
[----:B------:R2:W-:Y:S04]  /*44a20*/  STL [R1+0x4144], R167 ;  /* 0x004144a701007387 */ /* 0x0005e80000100800 */
[----:B------:R2:W-:Y:S09]  /*44a30*/  STL [R1+0x4140], R166 ;  /* 0x004140a601007387 */ /* 0x0005f20000100800 */
        /* <DEDUP_REMOVED lines=17> */
[----:B------:R4:W-:Y:S04]  /*44b50*/  STL [R1+0x416c], R187 ;  /* 0x00416cbb01007387 */ /* 0x0009e80000100800 */
[----:B------:R4:W-:Y:S04]  /*44b60*/  STL [R1+0x4168], R186 ;  /* 0x004168ba01007387 */ /* 0x0009e80000100800 */
[----:B------:R4:W-:Y:S04]  /*44b70*/  STL [R1+0x4164], R191 ;  /* 0x004164bf01007387 */ /* 0x0009e80000100800 */
[----:B------:R4:W-:Y:S04]  /*44b80*/  STL [R1+0x4160], R190 ;  /* 0x004160be01007387 */ /* 0x0009e80000100800 */
        /* <DEDUP_REMOVED lines=16> */
[----:B---3--:R-:W-:Y:S03]  /*44c90*/  HMMA.1688.F32.TF32 R36, R28, R168, R228 ;  /* 0x000000a81c24723c */ /* 0x008fe600000810e4 */
[----:B------:R-:W3:Y:S04]  /*44ca0*/  LDL.LU R228, [R1+0x1610] ;  /* 0x0016100001e47983 */ /* 0x000ee80000300800 */
[----:B------:R-:W3:Y:S04]  /*44cb0*/  LDL.LU R229, [R1+0x1614] ;  /* 0x0016140001e57983 */ /* 0x000ee80000300800 */
[----:B------:R-:W3:Y:S04]  /*44cc0*/  LDL.LU R230, [R1+0x1618] ;  /* 0x0016180001e67983 */ /* 0x000ee80000300800 */
[----:B------:R-:W3:Y:S09]  /*44cd0*/  LDL.LU R231, [R1+0x161c] ;  /* 0x00161c0001e77983 */ /* 0x000ef20000300800 */
[----:B-1----:R-:W-:-:S02]  /*44ce0*/  IMAD.MOV.U32 R171, RZ, RZ, R36 ;  /* 0x000000ffffab7224 */ /* 0x002fc400078e0024 */
[----:B------:R-:W-:Y:S02]  /*44cf0*/  IMAD.MOV.U32 R170, RZ, RZ, R37 ;  /* 0x000000ffffaa7224 */ /* 0x000fe400078e0025 */
[----:B------:R-:W-:Y:S02]  /*44d00*/  IMAD.MOV.U32 R175, RZ, RZ, R38 ;  /* 0x000000ffffaf7224 */ /* 0x000fe400078e0026 */
[----:B------:R-:W-:Y:S02]  /*44d10*/  IMAD.MOV.U32 R174, RZ, RZ, R39 ;  /* 0x000000ffffae7224 */ /* 0x000fe400078e0027 */
[----:B--2---:R-:W-:Y:S01]  /*44d20*/  HMMA.1688.F32.TF32 R36, R28, R172, R224 ;  /* 0x000000ac1c24723c */ /* 0x004fe200000810e0 */
        /* <DEDUP_REMOVED lines=8> */
[----:B----4-:R-:W-:Y:S01]  /*44db0*/  HMMA.1688.F32.TF32 R36, R28, R176, R220 ;  /* 0x000000b01c24723c */ /* 0x010fe200000810dc */
[----:B------:R-:W4:Y:S04]  /*44dc0*/  LDL.LU R220, [R1+0x15f0] ;  /* 0x0015f00001dc7983 */ /* 0x000f280000300800 */
[----:B------:R-:W4:Y:S04]  /*44dd0*/  LDL.LU R221, [R1+0x15f4] ;  /* 0x0015f40001dd7983 */ /* 0x000f280000300800 */
[----:B------:R-:W4:Y:S04]  /*44de0*/  LDL.LU R222, [R1+0x15f8] ;  /* 0x0015f80001de7983 */ /* 0x000f280000300800 */
[----:B------:R-:W4:Y:S11]  /*44df0*/  LDL.LU R223, [R1+0x15fc] ;  /* 0x0015fc0001df7983 */ /* 0x000f360000300800 */
        /* <DEDUP_REMOVED lines=11> */
[----:B------:R-:W-:-:S15]  /*44eb0*/  HMMA.1688.F32.TF32 R28, R28, R188, R236 ;  /* 0x000000bc1c1c723c */ /* 0x000fde00000810ec */
        /* <DEDUP_REMOVED lines=11> */
[----:B---3--:R-:W-:-:S15]  /*44f70*/  HMMA.1688.F32.TF32 R28, R32, R4, R228 ;  /* 0x00000004201c723c */ /* 0x008fde00000810e4 */
[----:B------:R-:W-:-:S09]  /*44f80*/  NOP ;  /* 0x0000000000007918 */ /* 0x000fd20000000000 */
[----:B------:R-:W-:Y:S02]  /*44f90*/  IMAD.MOV.U32 R139, RZ, RZ, R28 ;  /* 0x000000ffff8b7224 */ /* 0x000fe400078e001c */
[----:B------:R-:W-:Y:S02]  /*44fa0*/  IMAD.MOV.U32 R138, RZ, RZ, R29 ;  /* 0x000000ffff8a7224 */ /* 0x000fe400078e001d */
[----:B------:R-:W-:Y:S02]  /*44fb0*/  IMAD.MOV.U32 R143, RZ, RZ, R30 ;  /* 0x000000ffff8f7224 */ /* 0x000fe400078e001e */
[----:B------:R-:W-:Y:S02]  /*44fc0*/  IMAD.MOV.U32 R142, RZ, RZ, R31 ;  /* 0x000000ffff8e7224 */ /* 0x000fe400078e001f */
[----:B--2---:R-:W-:Y:S01]  /*44fd0*/  HMMA.1688.F32.TF32 R28, R32, R96, R224 ;  /* 0x00000060201c723c */ /* 0x004fe200000810e0 */
        /* <DEDUP_REMOVED lines=96> */
[----:B------:R-:W4:Y:S01]  /*455e0*/  LDL.LU R223, [R1+0x144c] ;  /* 0x00144c0001df7983 */ /* 0x000f220000300800 */
[----:B------:R-:W-:-:S02]  /*455f0*/  IMAD.MOV.U32 R158, RZ, RZ, R36 ;  /* 0x000000ffff9e7224 */ /* 0x000fc400078e0024 */
[----:B------:R-:W-:Y:S02]  /*45600*/  IMAD.MOV.U32 R159, RZ, RZ, R37 ;  /* 0x000000ffff9f7224 */ /* 0x000fe400078e0025 */
[----:B------:R-:W-:Y:S02]  /*45610*/  IMAD.MOV.U32 R154, RZ, RZ, R38 ;  /* 0x000000ffff9a7224 */ /* 0x000fe400078e0026 */
[----:B------:R-:W-:-:S04]  /*45620*/  IMAD.MOV.U32 R155, RZ, RZ, R39 ;  /* 0x000000ffff9b7224 */ /* 0x000fc800078e0027 */
[----:B------:R-:W-:Y:S02]  /*45630*/  IMAD.MOV.U32 R187, RZ, RZ, R28 ;  /* 0x000000ffffbb7224 */ /* 0x000fe400078e001c */
[----:B------:R-:W-:Y:S02]  /*45640*/  IMAD.MOV.U32 R186, RZ, RZ, R29 ;  /* 0x000000ffffba7224 */ /* 0x000fe400078e001d */
[----:B------:R-:W-:Y:S02]  /*45650*/  IMAD.MOV.U32 R191, RZ, RZ, R30 ;  /* 0x000000ffffbf7224 */ /* 0x000fe400078e001e */
[----:B------:R-:W-:Y:S02]  /*45660*/  IMAD.MOV.U32 R190, RZ, RZ, R31 ;  /* 0x000000ffffbe7224 */ /* 0x000fe400078e001f */
[C---:B--2---:R-:W-:Y:S06]  /*45670*/  HMMA.1688.F32.TF32 R28, R32.reuse, R24, R40 ;  /* 0x00000018201c723c */ /* 0x044fec0000081028 */
[C---:B---3--:R-:W-:Y:S06]  /*45680*/  HMMA.1688.F32.TF32 R40, R32.reuse, R20, R104 ;  /* 0x000000142028723c */ /* 0x048fec0000081068 */
[----:B------:R-:W-:-:S12]  /*45690*/  HMMA.1688.F32.TF32 R36, R32, R16, R92 ;  /* 0x000000102024723c */ /* 0x000fd8000008105c */
[----:B------:R-:W-:Y:S02]  /*456a0*/  IMAD.MOV.U32 R79, RZ, RZ, R28 ;  /* 0x000000ffff4f7224 */ /* 0x000fe400078e001c */
[----:B------:R-:W-:Y:S02]  /*456b0*/  IMAD.MOV.U32 R50, RZ, RZ, R29 ;  /* 0x000000ffff327224 */ /* 0x000fe400078e001d */
[----:B------:R-:W-:Y:S02]  /*456c0*/  IMAD.MOV.U32 R51, RZ, RZ, R30 ;  /* 0x000000ffff337224 */ /* 0x000fe400078e001e */
[----:B------:R-:W-:Y:S01]  /*456d0*/  IMAD.MOV.U32 R55, RZ, RZ, R31 ;  /* 0x000000ffff377224 */ /* 0x000fe200078e001f */
[----:B------:R-:W-:Y:S01]  /*456e0*/  STL.64 [R1+0x1c80], R40 ;  /* 0x001c802801007387 */ /* 0x000fe20000100a00 */
[C---:B------:R-:W-:Y:S03]  /*456f0*/  HMMA.1688.F32.TF32 R28, R32.reuse, R12, R88 ;  /* 0x0000000c201c723c */ /* 0x040fe60000081058 */
[----:B------:R1:W-:Y:S04]  /*45700*/  STL.64 [R1+0x1c88], R42 ;  /* 0x001c882a01007387 */ /* 0x0003e80000100a00 */
[----:B------:R-:W-:Y:S01]  /*45710*/  STL.64 [R1+0x1c70], R36 ;  /* 0x001c702401007387 */ /* 0x000fe20000100a00 */
[C---:B-1----:R-:W-:Y:S03]  /*45720*/  HMMA.1688.F32.TF32 R40, R32.reuse, R8, R204 ;  /* 0x000000082028723c */ /* 0x042fe600000810cc */
[----:B------:R1:W-:Y:S03]  /*45730*/  STL.64 [R1+0x1c78], R38 ;  /* 0x001c782601007387 */ /* 0x0003e60000100a00 */
[C---:B-1----:R-:W-:Y:S09]  /*45740*/  HMMA.1688.F32.TF32 R36, R32.reuse, R192, R116 ;  /* 0x000000c02024723c */ /* 0x042ff20000081074 */
[----:B------:R-:W-:Y:S04]  /*45750*/  STL.64 [R1+0x1c60], R28 ;  /* 0x001c601c01007387 */ /* 0x000fe80000100a00 */
[----:B------:R-:W-:Y:S04]  /*45760*/  STL.64 [R1+0x1c68], R30 ;  /* 0x001c681e01007387 */ /* 0x000fe80000100a00 */
[----:B------:R-:W-:Y:S04]  /*45770*/  STL.64 [R1+0x1c50], R40 ;  /* 0x001c502801007387 */ /* 0x000fe80000100a00 */
[----:B------:R1:W-:Y:S01]  /*45780*/  STL.64 [R1+0x1c58], R42 ;  /* 0x001c582a01007387 */ /* 0x0003e20000100a00 */
[C---:B------:R-:W-:Y:S03]  /*45790*/  HMMA.1688.F32.TF32 R72, R32.reuse, R76, R72 ;  /* 0x0000004c2048723c */ /* 0x040fe60000081048 */
[----:B------:R-:W-:Y:S03]  /*457a0*/  LDS R28, [R3+UR11+0x8100] ;  /* 0x0081000b031c7984 */ /* 0x000fe60008000800 */
[C---:B------:R-:W-:Y:S01]  /*457b0*/  HMMA.1688.F32.TF32 R60, R32.reuse, R52, R60 ;  /* 0x00000034203c723c */ /* 0x040fe2000008103c */
[----:B------:R-:W-:Y:S04]  /*457c0*/  LDS R30, [R3+UR11+0xa100] ;  /* 0x00a1000b031e7984 */ /* 0x000fe80008000800 */
[----:B------:R-:W-:Y:S01]  /*457d0*/  STL.64 [R1+0x1c40], R36 ;  /* 0x001c402401007387 */ /* 0x000fe20000100a00 */
[C---:B-1----:R-:W-:Y:S03]  /*457e0*/  HMMA.1688.F32.TF32 R40, R32.reuse, R84, R108 ;  /* 0x000000542028723c */ /* 0x042fe6000008106c */
[----:B------:R1:W-:Y:S04]  /*457f0*/  STL.64 [R1+0x1c48], R38 ;  /* 0x001c482601007387 */ /* 0x0003e80000100a00 */
[----:B------:R-:W-:Y:S04]  /*45800*/  LDS R29, [R247+UR11+0x8100] ;  /* 0x0081000bf71d7984 */ /* 0x000fe80008000800 */
[----:B------:R-:W2:Y:S01]  /*45810*/  LDS R31, [R247+UR11+0xa100] ;  /* 0x00a1000bf71f7984 */ /* 0x000ea20008000800 */
[C---:B-1----:R-:W-:Y:S11]  /*45820*/  HMMA.1688.F32.TF32 R36, R32.reuse, R80, R112 ;  /* 0x000000502024723c */ /* 0x042ff60000081070 */
[----:B------:R-:W-:Y:S04]  /*45830*/  STL.64 [R1+0x1c30], R40 ;  /* 0x001c302801007387 */ /* 0x000fe80000100a00 */
[----:B------:R1:W-:Y:S08]  /*45840*/  STL.64 [R1+0x1c38], R42 ;  /* 0x001c382a01007387 */ /* 0x0003f00000100a00 */
[----:B------:R-:W-:Y:S01]  /*45850*/  STL.64 [R1+0x1c20], R36 ;  /* 0x001c202401007387 */ /* 0x000fe20000100a00 */
[C---:B-1----:R-:W-:Y:S03]  /*45860*/  HMMA.1688.F32.TF32 R40, R32.reuse, R44, R68 ;  /* 0x0000002c2028723c */ /* 0x042fe60000081044 */
[----:B------:R1:W-:Y:S03]  /*45870*/  STL.64 [R1+0x1c28], R38 ;  /* 0x001c282601007387 */ /* 0x0003e60000100a00 */
[----:B-1----:R-:W-:Y:S01]  /*45880*/  HMMA.1688.F32.TF32 R36, R32, R48, R64 ;  /* 0x000000302024723c */ /* 0x002fe20000081040 */
[----:B------:R-:W-:Y:S04]  /*45890*/  STL.64 [R1+0x1c10], R72 ;  /* 0x001c104801007387 */ /* 0x000fe80000100a00 */
[----:B------:R-:W-:-:S12]  /*458a0*/  STL.64 [R1+0x1c18], R74 ;  /* 0x001c184a01007387 */ /* 0x000fd80000100a00 */
[----:B------:R-:W-:Y:S04]  /*458b0*/  STL.64 [R1+0x1c00], R40 ;  /* 0x001c002801007387 */ /* 0x000fe80000100a00 */
[----:B------:R1:W-:Y:S04]  /*458c0*/  STL.64 [R1+0x1c08], R42 ;  /* 0x001c082a01007387 */ /* 0x0003e80000100a00 */
[----:B------:R-:W-:Y:S01]  /*458d0*/  STL.64 [R1+0x1bf0], R36 ;  /* 0x001bf02401007387 */ /* 0x000fe20000100a00 */
[C---:B-1----:R-:W-:Y:S03]  /*458e0*/  HMMA.1688.F32.TF32 R40, R32.reuse, R128, R56 ;  /* 0x000000802028723c */ /* 0x042fe60000081038 */
[----:B------:R1:W-:Y:S03]  /*458f0*/  STL.64 [R1+0x1bf8], R38 ;  /* 0x001bf82601007387 */ /* 0x0003e60000100a00 */
[C---:B-1----:R-:W-:Y:S01]  /*45900*/  HMMA.1688.F32.TF32 R36, R32.reuse, R132, R240 ;  /* 0x000000842024723c */ /* 0x042fe200000810f0 */
[----:B------:R-:W-:Y:S04]  /*45910*/  STL.64 [R1+0x1be0], R60 ;  /* 0x001be03c01007387 */ /* 0x000fe80000100a00 */
[----:B------:R-:W-:Y:S01]  /*45920*/  STL.64 [R1+0x1be8], R62 ;  /* 0x001be83e01007387 */ /* 0x000fe20000100a00 */
[C---:B------:R-:W-:Y:S11]  /*45930*/  HMMA.1688.F32.TF32 R56, R32.reuse, R136, R216 ;  /* 0x000000882038723c */ /* 0x040ff600000810d8 */
[----:B------:R-:W-:Y:S04]  /*45940*/  STL.64 [R1+0x1bd0], R40 ;  /* 0x001bd02801007387 */ /* 0x000fe80000100a00 */
[----:B------:R1:W-:Y:S04]  /*45950*/  STL.64 [R1+0x1bd8], R42 ;  /* 0x001bd82a01007387 */ /* 0x0003e80000100a00 */
[----:B------:R-:W-:Y:S01]  /*45960*/  STL.64 [R1+0x1bc0], R36 ;  /* 0x001bc02401007387 */ /* 0x000fe20000100a00 */
[C---:B-1----:R-:W-:Y:S03]  /*45970*/  HMMA.1688.F32.TF32 R40, R32.reuse, R140, R212 ;  /* 0x0000008c2028723c */ /* 0x042fe600000810d4 */
[----:B------:R1:W-:Y:S03]  /*45980*/  STL.64 [R1+0x1bc8], R38 ;  /* 0x001bc82601007387 */ /* 0x0003e60000100a00 */
[----:B-1----:R-:W-:Y:S01]  /*45990*/  HMMA.1688.F32.TF32 R36, R32, R144, R208 ;  /* 0x000000902024723c */ /* 0x002fe200000810d0 */
[----:B------:R-:W-:Y:S04]  /*459a0*/  STL.64 [R1+0x1bb0], R56 ;  /* 0x001bb03801007387 */ /* 0x000fe80000100a00 */
[----:B------:R1:W-:-:S12]  /*459b0*/  STL.64 [R1+0x1bb8], R58 ;  /* 0x001bb83a01007387 */ /* 0x0003d80000100a00 */
        /* <DEDUP_REMOVED lines=15> */
[C---:B----4-:R-:W-:Y:S11]  /*45ab0*/  HMMA.1688.F32.TF32 R36, R32.reuse, R168, R220 ;  /* 0x000000a82024723c */ /* 0x050ff600000810dc */
[----:B------:R1:W-:Y:S04]  /*45ac0*/  STL.64 [R1+0x1b50], R56 ;  /* 0x001b503801007387 */ /* 0x0003e80000100a00 */
[----:B------:R3:W-:Y:S04]  /*45ad0*/  STL.64 [R1+0x1b58], R58 ;  /* 0x001b583a01007387 */ /* 0x0007e80000100a00 */
[----:B------:R-:W4:Y:S04]  /*45ae0*/  LDL.LU R224, [R1+0x11a0] ;  /* 0x0011a00001e07983 */ /* 0x000f280000300800 */
[----:B------:R2:W-:Y:S04]  /*45af0*/  STL.64 [R1+0x1b40], R40 ;  /* 0x001b402801007387 */ /* 0x0005e80000100a00 */
[----:B------:R2:W-:Y:S04]  /*45b00*/  STL.64 [R1+0x1b48], R42 ;  /* 0x001b482a01007387 */ /* 0x0005e80000100a00 */
[----:B------:R2:W-:Y:S04]  /*45b10*/  STL.64 [R1+0x1b30], R36 ;  /* 0x001b302401007387 */ /* 0x0005e80000100a00 */
        /* <DEDUP_REMOVED lines=108> */
[----:B--2---:R-:W-:-:S15]  /*461e0*/  HMMA.1688.F32.TF32 R124, R32, R172, R124 ;  /* 0x000000ac207c723c */ /* 0x004fde000008107c */
[----:B------:R-:W-:-:S08]  /*461f0*/  NOP ;  /* 0x0000000000007918 */ /* 0x000fd00000000000 */
[----:B------:R-:W-:Y:S04]  /*46200*/  STL.64 [R1+0x1b20], R124 ;  /* 0x001b207c01007387 */ /* 0x000fe80000100a00 */
[----:B------:R4:W-:Y:S02]  /*46210*/  STL.64 [R1+0x1b28], R126 ;  /* 0x001b287e01007387 */ /* 0x0009e40000100a00 */
[C---:B----4-:R-:W-:Y:S06]  /*46220*/  HMMA.1688.F32.TF32 R124, R32.reuse, R176, R196 ;  /* 0x000000b0207c723c */ /* 0x050fec00000810c4 */
[----:B---3--:R-:W-:-:S15]  /*46230*/  HMMA.1688.F32.TF32 R196, R32, R180, R200 ;  /* 0x000000b420c4723c */ /* 0x008fde00000810c8 */
[----:B------:R-:W-:-:S02]  /*46240*/  NOP ;  /* 0x0000000000007918 */ /* 0x000fc40000000000 */
[----:B------:R-:W-:Y:S04]  /*46250*/  STL.64 [R1+0x1b10], R124 ;  /* 0x001b107c01007387 */ /* 0x000fe80000100a00 */
[----:B------:R1:W-:Y:S02]  /*46260*/  STL.64 [R1+0x1b18], R126 ;  /* 0x001b187e01007387 */ /* 0x0003e40000100a00 */
[C---:B-1----:R-:W-:Y:S06]  /*46270*/  HMMA.1688.F32.TF32 R124, R32.reuse, R184, R36 ;  /* 0x000000b8207c723c */ /* 0x042fec0000081024 */
[----:B------:R-:W-:Y:S01]  /*46280*/  HMMA.1688.F32.TF32 R36, R32, R188, R40 ;  /* 0x000000bc2024723c */ /* 0x000fe20000081028 */
        /* <DEDUP_REMOVED lines=11> */
[----:B------:R-:W-:Y:S04]  /*46340*/  LDS R33, [R247+UR11+0x8180] ;  /* 0x0081800bf7217984 */ /* 0x000fe80008000800 */
[----:B------:R-:W2:Y:S01]  /*46350*/  LDS R35, [R247+UR11+0xa180] ;  /* 0x00a1800bf7237984 */ /* 0x000ea20008000800 */
        /* <DEDUP_REMOVED lines=10> */
[----:B------:R1:W-:Y:S09]  /*46400*/  STL.64 [R1+0x1738], R42 ;  /* 0x0017382a01007387 */ /* 0x0003f20000100a00 */
        /* <DEDUP_REMOVED lines=171> */
[C---:B------:R-:W-:Y:S01]  /*46ec0*/  HMMA.1688.F32.TF32 R36, R28.reuse, R168, R40 ;  /* 0x000000a81c24723c */ /* 0x040fe20000081028 */
[----:B------:R-:W-:Y:S04]  /*46ed0*/  STL.64 [R1+0x1980], R196 ;  /* 0x001980c401007387 */ /* 0x000fe80000100a00 */
[----:B------:R-:W-:Y:S01]  /*46ee0*/  STL.64 [R1+0x1988], R198 ;  /* 0x001988c601007387 */ /* 0x000fe20000100a00 */
[C---:B------:R-:W-:Y:S06]  /*46ef0*/  HMMA.1688.F32.TF32 R104, R28.reuse, R172, R104 ;  /* 0x000000ac1c68723c */ /* 0x040fec0000081068 */
[C---:B------:R-:W-:Y:S05]  /*46f00*/  HMMA.1688.F32.TF32 R40, R28.reuse, R176, R92 ;  /* 0x000000b01c28723c */ /* 0x040fea000008105c */
        /* <DEDUP_REMOVED lines=11> */
[----:B-1----:R-:W-:Y:S03]  /*46fc0*/  HMMA.1688.F32.TF32 R40, R28, R188, R116 ;  /* 0x000000bc1c28723c */ /* 0x002fe60000081074 */
        /* <DEDUP_REMOVED lines=17> */
[C---:B--2---:R-:W-:Y:S01]  /*470e0*/  HMMA.1688.F32.TF32 R40, R32.reuse, R20, R60 ;  /* 0x000000142028723c */ /* 0x044fe2000008103c */
        /* <DEDUP_REMOVED lines=12> */
[----:B------:R-:W-:Y:S04]  /*471b0*/  STL.64 [R1+0x1898], R30 ;  /* 0x0018981e01007387 */ /* 0x000fe80000100a00 */
[----:B------:R-:W-:Y:S04]  /*471c0*/  STL.64 [R1+0x1880], R40 ;  /* 0x0018802801007387 */ /* 0x000fe80000100a00 */
[----:B------:R-:W-:Y:S01]  /*471d0*/  STL.64 [R1+0x1888], R42 ;  /* 0x0018882a01007387 */ /* 0x000fe20000100a00 */
[C---:B------:R-:W-:Y:S03]  /*471e0*/  HMMA.1688.F32.TF32 R56, R32.reuse, R80, R248 ;  /* 0x000000502038723c */ /* 0x040fe600000810f8 */
[----:B------:R-:W-:Y:S04]  /*471f0*/  LDS R28, [R3+UR11+0x8200] ;  /* 0x0082000b031c7984 */ /* 0x000fe80008000800 */
[----:B------:R-:W-:Y:S04]  /*47200*/  LDS R30, [R3+UR11+0xa200] ;  /* 0x00a2000b031e7984 */ /* 0x000fe80008000800 */
[----:B------:R-:W-:Y:S04]  /*47210*/  STL.64 [R1+0x1870], R36 ;  /* 0x0018702401007387 */ /* 0x000fe80000100a00 */
[----:B------:R1:W-:Y:S04]  /*47220*/  STL.64 [R1+0x1878], R38 ;  /* 0x0018782601007387 */ /* 0x0003e80000100a00 */
        /* <DEDUP_REMOVED lines=13> */
[----:B------:R-:W-:Y:S01]  /*47300*/  STL.64 [R1+0x1830], R36 ;  /* 0x0018302401007387 */ /* 0x000fe20000100a00 */
[C---:B---3--:R-:W-:Y:S03]  /*47310*/  HMMA.1688.F32.TF32 R40, R32.reuse, R52, R224 ;  /* 0x000000342028723c */ /* 0x048fe600000810e0 */
[----:B------:R1:W-:Y:S03]  /*47320*/  STL.64 [R1+0x1838], R38 ;  /* 0x0018382601007387 */ /* 0x0003e60000100a00 */
[C---:B-1----:R-:W-:Y:S08]  /*47330*/  HMMA.1688.F32.TF32 R36, R32.reuse, R128, R220 ;  /* 0x000000802024723c */ /* 0x042ff000000810dc */
        /* <DEDUP_REMOVED lines=114> */
[C---:B----4-:R-:W-:Y:S06]  /*47a60*/  HMMA.1688.F32.TF32 R72, R32.reuse, R180, R72 ;  /* 0x000000b42048723c */ /* 0x050fec0000081048 */
[----:B---3--:R-:W-:-:S15]  /*47a70*/  HMMA.1688.F32.TF32 R124, R32, R132, R124 ;  /* 0x00000084207c723c */ /* 0x008fde000008107c */
[----:B------:R-:W-:-:S08]  /*47a80*/  NOP ;  /* 0x0000000000007918 */ /* 0x000fd00000000000 */
[----:B------:R-:W-:Y:S04]  /*47a90*/  STL.64 [R1+0x17f0], R124 ;  /* 0x0017f07c01007387 */ /* 0x000fe80000100a00 */
[----:B------:R2:W-:Y:S02]  /*47aa0*/  STL.64 [R1+0x17f8], R126 ;  /* 0x0017f87e01007387 */ /* 0x0005e40000100a00 */
[C---:B--2---:R-:W-:Y:S06]  /*47ab0*/  HMMA.1688.F32.TF32 R124, R32.reuse, R136, R196 ;  /* 0x00000088207c723c */ /* 0x044fec00000810c4 */
[C---:B------:R-:W-:Y:S06]  /*47ac0*/  HMMA.1688.F32.TF32 R196, R32.reuse, R140, R200 ;  /* 0x0000008c20c4723c */ /* 0x040fec00000810c8 */
[C---:B------:R-:W-:Y:S11]  /*47ad0*/  HMMA.1688.F32.TF32 R40, R32.reuse, R148, R40 ;  /* 0x000000942028723c */ /* 0x040ff60000081028 */
[----:B------:R-:W-:Y:S04]  /*47ae0*/  STL.64 [R1+0x17e0], R124 ;  /* 0x0017e07c01007387 */ /* 0x000fe80000100a00 */
[----:B------:R1:W-:Y:S02]  /*47af0*/  STL.64 [R1+0x17e8], R126 ;  /* 0x0017e87e01007387 */ /* 0x0003e40000100a00 */
[C---:B-1----:R-:W-:Y:S06]  /*47b00*/  HMMA.1688.F32.TF32 R124, R32.reuse, R144, R36 ;  /* 0x00000090207c723c */ /* 0x042fec0000081024 */
[C---:B------:R-:W-:Y:S01]  /*47b10*/  HMMA.1688.F32.TF32 R36, R32.reuse, R152, R104 ;  /* 0x000000982024723c */ /* 0x040fe20000081068 */
[----:B------:R-:W-:Y:S04]  /*47b20*/  STL.64 [R1+0x17d0], R196 ;  /* 0x0017d0c401007387 */ /* 0x000fe80000100a00 */
[----:B------:R-:W-:Y:S01]  /*47b30*/  STL.64 [R1+0x17d8], R198 ;  /* 0x0017d8c601007387 */ /* 0x000fe20000100a00 */
[C---:B------:R-:W-:Y:S11]  /*47b40*/  HMMA.1688.F32.TF32 R92, R32.reuse, R156, R92 ;  /* 0x0000009c205c723c */ /* 0x040ff6000008105c */
[----:B------:R-:W-:Y:S04]  /*47b50*/  STL.64 [R1+0x17c0], R124 ;  /* 0x0017c07c01007387 */ /* 0x000fe80000100a00 */
[----:B------:R-:W-:Y:S04]  /*47b60*/  STL.64 [R1+0x17c8], R126 ;  /* 0x0017c87e01007387 */ /* 0x000fe80000100a00 */
        /* <DEDUP_REMOVED lines=8> */
[C---:B------:R-:W-:Y:S11]  /*47bf0*/  HMMA.1688.F32.TF32 R88, R32.reuse, R168, R116 ;  /* 0x000000a82058723c */ /* 0x040ff60000081074 */
[----:B------:R-:W-:Y:S04]  /*47c00*/  STL.64 [R1+0x1780], R40 ;  /* 0x0017802801007387 */ /* 0x000fe80000100a00 */
[----:B------:R1:W-:Y:S04]  /*47c10*/  STL.64 [R1+0x1788], R42 ;  /* 0x0017882a01007387 */ /* 0x0003e80000100a00 */
[----:B------:R-:W-:Y:S04]  /*47c20*/  STL.64 [R1+0x1770], R36 ;  /* 0x0017702401007387 */ /* 0x000fe80000100a00 */
[----:B------:R2:W-:Y:S01]  /*47c30*/  STL.64 [R1+0x1778], R38 ;  /* 0x0017782601007387 */ /* 0x0005e20000100a00 */
[C---:B-1----:R-:W-:Y:S06]  /*47c40*/  HMMA.1688.F32.TF32 R40, R32.reuse, R172, R108 ;  /* 0x000000ac2028723c */ /* 0x042fec000008106c */
[----:B--2---:R-:W-:Y:S01]  /*47c50*/  HMMA.1688.F32.TF32 R36, R32, R176, R112 ;  /* 0x000000b02024723c */ /* 0x004fe20000081070 */
[----:B------:R-:W-:Y:S04]  /*47c60*/  STL.64 [R1+0x1760], R88 ;  /* 0x0017605801007387 */ /* 0x000fe80000100a00 */
[----:B------:R-:W-:-:S12]  /*47c70*/  STL.64 [R1+0x1768], R90 ;  /* 0x0017685a01007387 */ /* 0x000fd80000100a00 */
[----:B------:R-:W-:Y:S04]  /*47c80*/  STL.64 [R1+0x1750], R40 ;  /* 0x0017502801007387 */ /* 0x000fe80000100a00 */
[----:B------:R1:W-:Y:S04]  /*47c90*/  STL.64 [R1+0x1758], R42 ;  /* 0x0017582a01007387 */ /* 0x0003e80000100a00 */
[----:B------:R-:W-:Y:S04]  /*47ca0*/  STL.64 [R1+0x1740], R36 ;  /* 0x0017402401007387 */ /* 0x000fe80000100a00 */
[----:B------:R2:W-:Y:S01]  /*47cb0*/  STL.64 [R1+0x1748], R38 ;  /* 0x0017482601007387 */ /* 0x0005e20000100a00 */
[C---:B-1----:R-:W-:Y:S06]  /*47cc0*/  HMMA.1688.F32.TF32 R40, R32.reuse, R184, R68 ;  /* 0x000000b82028723c */ /* 0x042fec0000081044 */
[----:B--2---:R-:W-:Y:S01]  /*47cd0*/  HMMA.1688.F32.TF32 R36, R32, R188, R64 ;  /* 0x000000bc2024723c */ /* 0x004fe20000081040 */
[----:B------:R-:W-:Y:S04]  /*47ce0*/  STL.64 [R1+0x16f0], R72 ;  /* 0x0016f04801007387 */ /* 0x000fe80000100a00 */
[----:B------:R-:W-:Y:S01]  /*47cf0*/  STL.64 [R1+0x16f8], R74 ;  /* 0x0016f84a01007387 */ /* 0x000fe20000100a00 */
[C---:B------:R-:W-:Y:S03]  /*47d00*/  HMMA.1688.F32.TF32 R60, R28.reuse, R120, R60 ;  /* 0x000000781c3c723c */ /* 0x040fe6000008103c */
[----:B------:R-:W-:Y:S04]  /*47d10*/  LDS R32, [R3+UR11+0x8280] ;  /* 0x0082800b03207984 */ /* 0x000fe80008000800 */
[----:B------:R-:W-:Y:S04]  /*47d20*/  LDS R34, [R3+UR11+0xa280] ;  /* 0x00a2800b03227984 */ /* 0x000fe80008000800 */
[----:B------:R-:W-:Y:S04]  /*47d30*/  STL.64 [R1+0x16e0], R40 ;  /* 0x0016e02801007387 */ /* 0x000fe80000100a00 */
[----:B------:R1:W-:Y:S04]  /*47d40*/  STL.64 [R1+0x16e8], R42 ;  /* 0x0016e82a01007387 */ /* 0x0003e80000100a00 */
[----:B------:R-:W-:Y:S04]  /*47d50*/  STL.64 [R1+0x16d0], R36 ;  /* 0x0016d02401007387 */ /* 0x000fe80000100a00 */
[----:B------:R2:W-:Y:S01]  /*47d60*/  STL.64 [R1+0x16d8], R38 ;  /* 0x0016d82601007387 */ /* 0x0005e20000100a00 */
[C---:B-1----:R-:W-:Y:S03]  /*47d70*/  HMMA.1688.F32.TF32 R40, R28.reuse, R4, R56 ;  /* 0x000000041c28723c */ /* 0x042fe60000081038 */
[----:B------:R-:W-:Y:S04]  /*47d80*/  LDS R33, [R247+UR11+0x8280] ;  /* 0x0082800bf7217984 */ /* 0x000fe80008000800 */
[----:B------:R-:W1:Y:S01]  /*47d90*/  LDS R35, [R247+UR11+0xa280] ;  /* 0x00a2800bf7237984 */ /* 0x000e620008000800 */
[C---:B--2---:R-:W-:Y:S03]  /*47da0*/  HMMA.1688.F32.TF32 R36, R28.reuse, R96, R240 ;  /* 0x000000601c24723c */ /* 0x044fe600000810f0 */
[----:B------:R-:W-:Y:S04]  /*47db0*/  STL.64 [R1+0x1290], R60 ;  /* 0x0012903c01007387 */ /* 0x000fe80000100a00 */
[----:B------:R-:W-:Y:S01]  /*47dc0*/  STL.64 [R1+0x1298], R62 ;  /* 0x0012983e01007387 */ /* 0x000fe20000100a00 */
[C---:B------:R-:W-:Y:S07]  /*47dd0*/  HMMA.1688.F32.TF32 R56, R28.reuse, R100, R216 ;  /* 0x000000641c38723c */ /* 0x040fee00000810d8 */
        /* <DEDUP_REMOVED lines=14> */
[C---:B---3--:R-:W-:Y:S05]  /*47ec0*/  HMMA.1688.F32.TF32 R36, R28.reuse, R8, R232 ;  /* 0x000000081c24723c */ /* 0x048fea00000810e8 */
[----:B------:R-:W-:Y:S04]  /*47ed0*/  STL.64 [R1+0x1680], R56 ;  /* 0x0016803801007387 */ /* 0x000fe80000100a00 */
[----:B------:R2:W-:Y:S08]  /*47ee0*/  STL.64 [R1+0x1688], R58 ;  /* 0x0016883a01007387 */ /* 0x0005f00000100a00 */
        /* <DEDUP_REMOVED lines=117> */
[C---:B------:R-:W-:Y:S11]  /*48640*/  HMMA.1688.F32.TF32 R104, R28.reuse, R52, R104 ;  /* 0x000000341c68723c */ /* 0x040ff60000081068 */
[----:B------:R-:W-:Y:S04]  /*48650*/  STL.64 [R1+0x1620], R196 ;  /* 0x001620c401007387 */ /* 0x000fe80000100a00 */
[----:B------:R-:W-:Y:S01]  /*48660*/  STL.64 [R1+0x1628], R198 ;  /* 0x001628c601007387 */ /* 0x000fe20000100a00 */
[C---:B------:R-:W-:Y:S03]  /*48670*/  HMMA.1688.F32.TF32 R40, R28.reuse, R128, R92 ;  /* 0x000000801c28723c */ /* 0x040fe6000008105c */
        /* <DEDUP_REMOVED lines=9> */
[----:B------:R2:W-:Y:S09]  /*48710*/  STL.64 [R1+0x15e8], R42 ;  /* 0x0015e82a01007387 */ /* 0x0005f20000100a00 */
[----:B------:R-:W-:Y:S01]  /*48720*/  STL.64 [R1+0x15d0], R36 ;  /* 0x0015d02401007387 */ /* 0x000fe20000100a00 */
[C---:B--2---:R-:W-:Y:S03]  /*48730*/  HMMA.1688.F32.TF32 R40, R28.reuse, R140, R116 ;  /* 0x0000008c1c28723c */ /* 0x044fe60000081074 */
[----:B------:R2:W-:Y:S03]  /*48740*/  STL.64 [R1+0x15d8], R38 ;  /* 0x0015d82601007387 */ /* 0x0005e60000100a00 */
[----:B--2---:R-:W-:Y:S01]  /*48750*/  HMMA.1688.F32.TF32 R36, R28, R144, R108 ;  /* 0x000000901c24723c */ /* 0x004fe2000008106c */
[----:B------:R-:W-:Y:S04]  /*48760*/  STL.64 [R1+0x15c0], R88 ;  /* 0x0015c05801007387 */ /* 0x000fe80000100a00 */
[----:B------:R2:W-:-:S12]  /*48770*/  STL.64 [R1+0x15c8], R90 ;  /* 0x0015c85a01007387 */ /* 0x0005d80000100a00 */
        /* <DEDUP_REMOVED lines=8> */
[----:B------:R-:W-:Y:S04]  /*48800*/  STL.64 [R1+0x1598], R90 ;  /* 0x0015985a01007387 */ /* 0x000fe80000100a00 */
[----:B------:R-:W-:Y:S04]  /*48810*/  STL.64 [R1+0x1580], R40 ;  /* 0x0015802801007387 */ /* 0x000fe80000100a00 */
[----:B------:R2:W-:Y:S04]  /*48820*/  STL.64 [R1+0x1588], R42 ;  /* 0x0015882a01007387 */ /* 0x0005e80000100a00 */
[----:B------:R-:W-:Y:S01]  /*48830*/  STL.64 [R1+0x1570], R36 ;  /* 0x0015702401007387 */ /* 0x000fe20000100a00 */
[C---:B--2---:R-:W-:Y:S03]  /*48840*/  HMMA.1688.F32.TF32 R40, R28.reuse, R164, R60 ;  /* 0x000000a41c28723c */ /* 0x044fe6000008103c */
[----:B------:R2:W-:Y:S03]  /*48850*/  STL.64 [R1+0x1578], R38 ;  /* 0x0015782601007387 */ /* 0x0005e60000100a00 */
[C---:B--2---:R-:W-:Y:S01]  /*48860*/  HMMA.1688.F32.TF32 R36, R28.reuse, R168, R56 ;  /* 0x000000a81c24723c */ /* 0x044fe20000081038 */
[----:B------:R-:W-:Y:S04]  /*48870*/  STL.64 [R1+0x1560], R64 ;  /* 0x0015604001007387 */ /* 0x000fe80000100a00 */
[----:B------:R-:W-:Y:S01]  /*48880*/  STL.64 [R1+0x1568], R66 ;  /* 0x0015684201007387 */ /* 0x000fe20000100a00 */
[C---:B------:R-:W-:Y:S11]  /*48890*/  HMMA.1688.F32.TF32 R56, R28.reuse, R172, R240 ;  /* 0x000000ac1c38723c */ /* 0x040ff600000810f0 */
[----:B------:R-:W-:Y:S04]  /*488a0*/  STL.64 [R1+0x1550], R40 ;  /* 0x0015502801007387 */ /* 0x000fe80000100a00 */
[----:B------:R2:W-:Y:S04]  /*488b0*/  STL.64 [R1+0x1558], R42 ;  /* 0x0015582a01007387 */ /* 0x0005e80000100a00 */
        /* <DEDUP_REMOVED lines=10> */
[----:B---3--:R-:W-:Y:S01]  /*48960*/  HMMA.1688.F32.TF32 R40, R28, R188, R248 ;  /* 0x000000bc1c28723c */ /* 0x008fe200000810f8 */
        /* <DEDUP_REMOVED lines=12> */
[----:B------:R-:W-:Y:S04]  /*48a30*/  STL.64 [R1+0x1490], R28 ;  /* 0x0014901c01007387 */ /* 0x000fe80000100a00 */
[----:B------:R-:W-:Y:S04]  /*48a40*/  STL.64 [R1+0x1498], R30 ;  /* 0x0014981e01007387 */ /* 0x000fe80000100a00 */
[----:B------:R-:W-:Y:S04]  /*48a50*/  STL.64 [R1+0x44c0], R98 ;  /* 0x0044c06201007387 */ /* 0x000fe80000100a00 */
[----:B------:R-:W-:Y:S09]  /*48a60*/  STL.64 [R1+0x44b8], R96 ;  /* 0x0044b86001007387 */ /* 0x000ff20000100a00 */
[----:B------:R-:W-:Y:S04]  /*48a70*/  STL.64 [R1+0x1480], R4 ;  /* 0x0014800401007387 */ /* 0x000fe80000100a00 */
[----:B------:R1:W-:Y:S02]  /*48a80*/  STL.64 [R1+0x1488], R6 ;  /* 0x0014880601007387 */ /* 0x0003e40000100a00 */
[----:B-1----:R-:W-:Y:S02]  /*48a90*/  HMMA.1688.F32.TF32 R4, R32, R100, R224 ;  /* 0x000000642004723c */ /* 0x002fe400000810e0 */
[----:B------:R-:W-:Y:S04]  /*48aa0*/  STL.64 [R1+0x44b0], R102 ;  /* 0x0044b06601007387 */ /* 0x000fe80000100a00 */
[----:B------:R-:W-:-:S15]  /*48ab0*/  STL.64 [R1+0x44a8], R100 ;  /* 0x0044a86401007387 */ /* 0x000fde0000100a00 */
[----:B------:R-:W-:-:S02]  /*48ac0*/  NOP ;  /* 0x0000000000007918 */ /* 0x000fc40000000000 */
[----:B------:R-:W-:Y:S04]  /*48ad0*/  STL.64 [R1+0x1470], R4 ;  /* 0x0014700401007387 */ /* 0x000fe80000100a00 */
[----:B------:R1:W-:Y:S04]  /*48ae0*/  STL.64 [R1+0x1478], R6 ;  /* 0x0014780601007387 */ /* 0x0003e80000100a00 */
[----:B------:R-:W2:Y:S01]  /*48af0*/  LDL.LU R224, [R1+0x4c0] ;  /* 0x0004c00001e07983 */ /* 0x000ea20000300800 */
[----:B-1----:R-:W-:-:S15]  /*48b00*/  HMMA.1688.F32.TF32 R4, R32, R24, R220 ;  /* 0x000000182004723c */ /* 0x002fde00000810dc */
[----:B------:R-:W-:-:S08]  /*48b10*/  NOP ;  /* 0x0000000000007918 */ /* 0x000fd00000000000 */
[----:B------:R-:W-:Y:S04]  /*48b20*/  STL.64 [R1+0x1460], R4 ;  /* 0x0014600401007387 */ /* 0x000fe80000100a00 */
        /* <DEDUP_REMOVED lines=108> */
[C---:B-1----:R-:W-:Y:S06]  /*491f0*/  HMMA.1688.F32.TF32 R4, R32.reuse, R16, R196 ;  /* 0x000000102004723c */ /* 0x042fec00000810c4 */
[C---:B----4-:R-:W-:Y:S06]  /*49200*/  HMMA.1688.F32.TF32 R96, R32.reuse, R20, R124 ;  /* 0x000000142060723c */ /* 0x050fec000008107c */
[C---:B---3--:R-:W-:Y:S06]  /*49210*/  HMMA.1688.F32.TF32 R36, R32.reuse, R8, R36 ;  /* 0x000000082024723c */ /* 0x048fec0000081024 */
[C---:B--2---:R-:W-:Y:S11]  /*49220*/  HMMA.1688.F32.TF32 R28, R32.reuse, R12, R200 ;  /* 0x0000000c201c723c */ /* 0x044ff600000810c8 */
        /* <DEDUP_REMOVED lines=75> */
[----:B-1----:R-:W-:Y:S11]  /*496e0*/  HMMA.1688.F32.TF32 R4, R32, R188, R220 ;  /* 0x000000bc2004723c */ /* 0x002ff600000810dc */
[----:B------:R1:W-:Y:S04]  /*496f0*/  STL.64 [R1+0x12d0], R40 ;  /* 0x0012d02801007387 */ /* 0x0003e80000100a00 */
[----:B------:R3:W-:Y:S04]  /*49700*/  STL.64 [R1+0x12d8], R42 ;  /* 0x0012d82a01007387 */ /* 0x0007e80000100a00 */
[----:B------:R-:W4:Y:S04]  /*49710*/  LDL.LU R220, [R1+0xd0] ;  /* 0x0000d00001dc7983 */ /* 0x000f280000300800 */
[----:B------:R2:W-:Y:S04]  /*49720*/  STL.64 [R1+0x12c0], R36 ;  /* 0x0012c02401007387 */ /* 0x0005e80000100a00 */
[----:B------:R2:W-:Y:S04]  /*49730*/  STL.64 [R1+0x12c8], R38 ;  /* 0x0012c82601007387 */ /* 0x0005e80000100a00 */
[----:B------:R-:W-:Y:S04]  /*49740*/  LDS R32, [R3+UR11+0x8380] ;  /* 0x0083800b03207984 */ /* 0x000fe80008000800 */
        /* <DEDUP_REMOVED lines=55> */
[----:B---3--:R-:W3:Y:S04]  /*49ac0*/  LDL.LU R42, [R1+0x3e8] ;  /* 0x0003e800012a7983 */ /* 0x008ee80000300800 */
        /* <DEDUP_REMOVED lines=65> */
[----:B------:R-:W-:Y:S04]  /*49ee0*/  LDS R34, [R3+UR11+0xa380] ;  /* 0x00a3800b03227984 */ /* 0x000fe80008000800 */
[----:B------:R-:W-:Y:S04]  /*49ef0*/  LDS R33, [R247+UR11+0x8380] ;  /* 0x0083800bf7217984 */ /* 0x000fe80008000800 */
[----:B------:R-:W1:Y:S01]  /*49f00*/  LDS R35, [R247+UR11+0xa380] ;  /* 0x00a3800bf7237984 */ /* 0x000e620008000800 */
[----:B----4-:R-:W-:-:S15]  /*49f10*/  HMMA.1688.F32.TF32 R4, R28, R120, R4 ;  /* 0x000000781c04723c */ /* 0x010fde0000081004 */
[----:B------:R-:W-:-:S08]  /*49f20*/  NOP ;  /* 0x0000000000007918 */ /* 0x000fd00000000000 */
[----:B------:R-:W-:Y:S04]  /*49f30*/  STL.64 [R1+0x1260], R4 ;  /* 0x0012600401007387 */ /* 0x000fe80000100a00 */
[----:B------:R4:W-:Y:S04]  /*49f40*/  STL.64 [R1+0x1268], R6 ;  /* 0x0012680601007387 */ /* 0x0009e80000100a00 */
[----:B----4-:R-:W4:Y:S04]  /*49f50*/  LDL.LU.64 R6, [R1+0x44d0] ;  /* 0x0044d00001067983 */ /* 0x010f280000300a00 */
[----:B------:R-:W3:Y:S02]  /*49f60*/  LDL.LU.64 R4, [R1+0x44c8] ;  /* 0x0044c80001047983 */ /* 0x000ee40000300a00 */
[----:B---3--:R-:W-:-:S15]  /*49f70*/  HMMA.1688.F32.TF32 R96, R28, R4, R96 ;  /* 0x000000041c60723c */ /* 0x008fde0000081060 */
[----:B------:R-:W-:-:S08]  /*49f80*/  NOP ;  /* 0x0000000000007918 */ /* 0x000fd00000000000 */
[----:B------:R-:W-:Y:S04]  /*49f90*/  STL.64 [R1+0x1250], R96 ;  /* 0x0012506001007387 */ /* 0x000fe80000100a00 */
[----:B------:R3:W-:Y:S04]  /*49fa0*/  STL.64 [R1+0x1258], R98 ;  /* 0x0012586201007387 */ /* 0x0007e80000100a00 */
[----:B---3--:R-:W3:Y:S04]  /*49fb0*/  LDL.LU.64 R98, [R1+0x44c0] ;  /* 0x0044c00001627983 */ /* 0x008ee80000300a00 */
[----:B------:R-:W2:Y:S02]  /*49fc0*/  LDL.LU.64 R96, [R1+0x44b8] ;  /* 0x0044b80001607983 */ /* 0x000ea40000300a00 */
[----:B--2---:R-:W-:-:S15]  /*49fd0*/  HMMA.1688.F32.TF32 R100, R28, R96, R100 ;  /* 0x000000601c64723c */ /* 0x004fde0000081064 */
[----:B------:R-:W-:-:S08]  /*49fe0*/  NOP ;  /* 0x0000000000007918 */ /* 0x000fd00000000000 */
[----:B------:R-:W-:Y:S04]  /*49ff0*/  STL.64 [R1+0x1240], R100 ;  /* 0x0012406401007387 */ /* 0x000fe80000100a00 */
[----:B------:R2:W-:Y:S04]  /*4a000*/  STL.64 [R1+0x1248], R102 ;  /* 0x0012486601007387 */ /* 0x0005e80000100a00 */
[----:B--2---:R-:W2:Y:S04]  /*4a010*/  LDL.LU.64 R102, [R1+0x44b0] ;  /* 0x0044b00001667983 */ /* 0x004ea80000300a00 */
[----:B------:R-:W4:Y:S01]  /*4a020*/  LDL.LU.64 R100, [R1+0x44a8] ;  /* 0x0044a80001647983 */ /* 0x000f220000300a00 */
[C---:B------:R-:W-:Y:S06]  /*4a030*/  HMMA.1688.F32.TF32 R92, R28.reuse, R24, R92 ;  /* 0x000000181c5c723c */ /* 0x040fec000008105c */
[C---:B------:R-:W-:Y:S06]  /*4a040*/  HMMA.1688.F32.TF32 R104, R28.reuse, R20, R104 ;  /* 0x000000141c68723c */ /* 0x040fec0000081068 */
[C---:B------:R-:W-:Y:S06]  /*4a050*/  HMMA.1688.F32.TF32 R116, R28.reuse, R16, R116 ;  /* 0x000000101c74723c */ /* 0x040fec0000081074 */
[C---:B------:R-:W-:Y:S06]  /*4a060*/  HMMA.1688.F32.TF32 R204, R28.reuse, R12, R204 ;  /* 0x0000000c1ccc723c */ /* 0x040fec00000810cc */
[C---:B------:R-:W-:Y:S06]  /*4a070*/  HMMA.1688.F32.TF32 R124, R28.reuse, R8, R124 ;  /* 0x000000081c7c723c */ /* 0x040fec000008107c */
[C---:B------:R-:W-:Y:S06]  /*4a080*/  HMMA.1688.F32.TF32 R108, R28.reuse, R44, R108 ;  /* 0x0000002c1c6c723c */ /* 0x040fec000008106c */
[C---:B------:R-:W-:Y:S06]  /*4a090*/  HMMA.1688.F32.TF32 R68, R28.reuse, R128, R68 ;  /* 0x000000801c44723c */ /* 0x040fec0000081044 */
[C---:B------:R-:W-:Y:S06]  /*4a0a0*/  HMMA.1688.F32.TF32 R56, R28.reuse, R140, R56 ;  /* 0x0000008c1c38723c */ /* 0x040fec0000081038 */
[----:B----4-:R-:W-:-:S15]  /*4a0b0*/  HMMA.1688.F32.TF32 R88, R28, R100, R88 ;  /* 0x000000641c58723c */ /* 0x010fde0000081058 */
[----:B------:R-:W-:-:S08]  /*4a0c0*/  NOP ;  /* 0x0000000000007918 */ /* 0x000fd00000000000 */
[----:B------:R-:W-:Y:S04]  /*4a0d0*/  STL.64 [R1+0x1230], R88 ;  /* 0x0012305801007387 */ /* 0x000fe80000100a00 */
[----:B------:R4:W-:Y:S04]  /*4a0e0*/  STL.64 [R1+0x1238], R90 ;  /* 0x0012385a01007387 */ /* 0x0009e80000100a00 */
[----:B----4-:R-:W4:Y:S04]  /*4a0f0*/  LDL.LU.64 R90, [R1+0x44a0] ;  /* 0x0044a000015a7983 */ /* 0x010f280000300a00 */
[----:B------:R-:W3:Y:S04]  /*4a100*/  LDL.LU.64 R88, [R1+0x4498] ;  /* 0x0044980001587983 */ /* 0x000ee80000300a00 */
[----:B------:R-:W-:Y:S04]  /*4a110*/  STL.64 [R1+0x1220], R92 ;  /* 0x0012205c01007387 */ /* 0x000fe80000100a00 */
[----:B------:R1:W-:Y:S04]  /*4a120*/  STL.64 [R1+0x1228], R94 ;  /* 0x0012285e01007387 */ /* 0x0003e80000100a00 */
[----:B-1----:R-:W2:Y:S04]  /*4a130*/  LDL.LU.64 R94, [R1+0x4490] ;  /* 0x00449000015e7983 */ /* 0x002ea80000300a00 */
[----:B------:R-:W2:Y:S04]  /*4a140*/  LDL.LU.64 R92, [R1+0x4488] ;  /* 0x00448800015c7983 */ /* 0x000ea80000300a00 */
        /* <DEDUP_REMOVED lines=13> */
[----:B------:R1:W-:Y:S02]  /*4a220*/  STL.64 [R1+0x11e8], R126 ;  /* 0x0011e87e01007387 */ /* 0x0003e40000100a00 */
[C---:B-1----:R-:W-:Y:S06]  /*4a230*/  HMMA.1688.F32.TF32 R124, R28.reuse, R192, R196 ;  /* 0x000000c01c7c723c */ /* 0x042fec00000810c4 */
[----:B------:R-:W-:-:S15]  /*4a240*/  HMMA.1688.F32.TF32 R196, R28, R84, R200 ;  /* 0x000000541cc4723c */ /* 0x000fde00000810c8 */
[----:B------:R-:W-:-:S02]  /*4a250*/  NOP ;  /* 0x0000000000007918 */ /* 0x000fc40000000000 */
[----:B------:R-:W-:Y:S04]  /*4a260*/  STL.64 [R1+0x11d0], R124 ;  /* 0x0011d07c01007387 */ /* 0x000fe80000100a00 */
[----:B------:R1:W-:Y:S02]  /*4a270*/  STL.64 [R1+0x11d8], R126 ;  /* 0x0011d87e01007387 */ /* 0x0003e40000100a00 */
[C---:B-1----:R-:W-:Y:S06]  /*4a280*/  HMMA.1688.F32.TF32 R124, R28.reuse, R80, R36 ;  /* 0x000000501c7c723c */ /* 0x042fec0000081024 */
[C---:B------:R-:W-:Y:S06]  /*4a290*/  HMMA.1688.F32.TF32 R36, R28.reuse, R76, R40 ;  /* 0x0000004c1c24723c */ /* 0x040fec0000081028 */
[C---:B------:R-:W-:Y:S01]  /*4a2a0*/  HMMA.1688.F32.TF32 R40, R28.reuse, R48, R112 ;  /* 0x000000301c28723c */ /* 0x040fe20000081070 */
[----:B------:R-:W-:Y:S04]  /*4a2b0*/  STL.64 [R1+0x11c0], R196 ;  /* 0x0011c0c401007387 */ /* 0x000fe80000100a00 */
[----:B------:R-:W-:Y:S06]  /*4a2c0*/  STL.64 [R1+0x11c8], R198 ;  /* 0x0011c8c601007387 */ /* 0x000fec0000100a00 */
[----:B------:R-:W-:Y:S04]  /*4a2d0*/  STL.64 [R1+0x11b0], R124 ;  /* 0x0011b07c01007387 */ /* 0x000fe80000100a00 */
[----:B------:R-:W-:Y:S04]  /*4a2e0*/  STL.64 [R1+0x11b8], R126 ;  /* 0x0011b87e01007387 */ /* 0x000fe80000100a00 */
[----:B------:R-:W-:Y:S04]  /*4a2f0*/  STL.64 [R1+0x11a0], R36 ;  /* 0x0011a02401007387 */ /* 0x000fe80000100a00 */
[----:B------:R1:W-:Y:S04]  /*4a300*/  STL.64 [R1+0x11a8], R38 ;  /* 0x0011a82601007387 */ /* 0x0003e80000100a00 */
[----:B------:R-:W-:Y:S04]  /*4a310*/  STL.64 [R1+0x1190], R108 ;  /* 0x0011906c01007387 */ /* 0x000fe80000100a00 */
[----:B------:R-:W-:Y:S01]  /*4a320*/  STL.64 [R1+0x1198], R110 ;  /* 0x0011986e01007387 */ /* 0x000fe20000100a00 */
[C---:B-1----:R-:W-:Y:S03]  /*4a330*/  HMMA.1688.F32.TF32 R36, R28.reuse, R52, R72 ;  /* 0x000000341c24723c */ /* 0x042fe60000081048 */
[----:B------:R-:W-:Y:S04]  /*4a340*/  STL.64 [R1+0x1180], R40 ;  /* 0x0011802801007387 */ /* 0x000fe80000100a00 */
[----:B------:R1:W-:Y:S02]  /*4a350*/  STL.64 [R1+0x1188], R42 ;  /* 0x0011882a01007387 */ /* 0x0003e40000100a00 */
[----:B-1----:R-:W-:-:S14]  /*4a360*/  HMMA.1688.F32.TF32 R40, R28, R132, R64 ;  /* 0x000000841c28723c */ /* 0x002fdc0000081040 */
        /* <DEDUP_REMOVED lines=11> */
[----:B------:R1:W-:Y:S02]  /*4a420*/  STL.64 [R1+0x1138], R58 ;  /* 0x0011383a01007387 */ /* 0x0003e40000100a00 */
[C---:B-1----:R-:W-:Y:S02]  /*4a430*/  HMMA.1688.F32.TF32 R36, R28.reuse, R148, R216 ;  /* 0x000000941c24723c */ /* 0x042fe400000810d8 */
[----:B------:R-:W-:Y:S04]  /*4a440*/  STL.64 [R1+0x1120], R40 ;  /* 0x0011202801007387 */ /* 0x000fe80000100a00 */
[----:B------:R1:W-:Y:S01]  /*4a450*/  STL.64 [R1+0x1128], R42 ;  /* 0x0011282a01007387 */ /* 0x0003e20000100a00 */
[C---:B------:R-:W-:Y:S06]  /*4a460*/  HMMA.1688.F32.TF32 R56, R28.reuse, R152, R212 ;  /* 0x000000981c38723c */ /* 0x040fec00000810d4 */
[C---:B-1----:R-:W-:Y:S10]  /*4a470*/  HMMA.1688.F32.TF32 R40, R28.reuse, R156, R208 ;  /* 0x0000009c1c28723c */ /* 0x042ff400000810d0 */
[----:B------:R-:W-:Y:S04]  /*4a480*/  STL.64 [R1+0x1110], R36 ;  /* 0x0011102401007387 */ /* 0x000fe80000100a00 */
[----:B------:R1:W-:Y:S04]  /*4a490*/  STL.64 [R1+0x1118], R38 ;  /* 0x0011182601007387 */ /* 0x0003e80000100a00 */
[----:B------:R-:W-:Y:S04]  /*4a4a0*/  STL.64 [R1+0x1100], R56 ;  /* 0x0011003801007387 */ /* 0x000fe80000100a00 */
[----:B------:R4:W-:Y:S01]  /*4a4b0*/  STL.64 [R1+0x1108], R58 ;  /* 0x0011083a01007387 */ /* 0x0009e20000100a00 */
[C---:B-1----:R-:W-:Y:S03]  /*4a4c0*/  HMMA.1688.F32.TF32 R36, R28.reuse, R160, R248 ;  /* 0x000000a01c24723c */ /* 0x042fe600000810f8 */
[----:B------:R-:W-:Y:S04]  /*4a4d0*/  STL.64 [R1+0x10f0], R40 ;  /* 0x0010f02801007387 */ /* 0x000fe80000100a00 */
[----:B------:R1:W-:Y:S01]  /*4a4e0*/  STL.64 [R1+0x10f8], R42 ;  /* 0x0010f82a01007387 */ /* 0x0003e20000100a00 */
[C---:B----4-:R-:W-:Y:S06]  /*4a4f0*/  HMMA.1688.F32.TF32 R56, R28.reuse, R164, R236 ;  /* 0x000000a41c38723c */ /* 0x050fec00000810ec */
        /* <DEDUP_REMOVED lines=10> */
[----:B------:R1:W-:Y:S04]  /*4a5a0*/  STL.64 [R1+0x10b0], R36 ;  /* 0x0010b02401007387 */ /* 0x0003e80000100a00 */
[----:B------:R4:W-:Y:S04]  /*4a5b0*/  STL.64 [R1+0x10b8], R38 ;  /* 0x0010b82601007387 */ /* 0x0009e80000100a00 */
[----:B-1----:R-:W3:Y:S04]  /*4a5c0*/  LDL.LU R36, [R1+0x240] ;  /* 0x0002400001247983 */ /* 0x002ee80000300800 */
[----:B------:R1:W-:Y:S04]  /*4a5d0*/  STL.64 [R1+0x10a0], R56 ;  /* 0x0010a03801007387 */ /* 0x0003e80000100a00 */
[----:B------:R2:W-:Y:S04]  /*4a5e0*/  STL.64 [R1+0x10a8], R58 ;  /* 0x0010a83a01007387 */ /* 0x0005e80000100a00 */
[----:B------:R2:W-:Y:S04]  /*4a5f0*/  STL.64 [R1+0x1090], R40 ;  /* 0x0010902801007387 */ /* 0x0005e80000100a00 */
[----:B------:R2:W-:Y:S04]  /*4a600*/  STL.64 [R1+0x1098], R42 ;  /* 0x0010982a01007387 */ /* 0x0005e80000100a00 */
[----:B------:R-:W3:Y:S04]  /*4a610*/  LDL.LU R37, [R1+0x244] ;  /* 0x0002440001257983 */ /* 0x000ee80000300800 */
[----:B----4-:R-:W3:Y:S04]  /*4a620*/  LDL.LU R38, [R1+0x248] ;  /* 0x0002480001267983 */ /* 0x010ee80000300800 */
        /* <DEDUP_REMOVED lines=21> */
[----:B-1----:R-:W3:Y:S04]  /*4a780*/  LDL.LU R56, [R1+0x2d0] ;  /* 0x0002d00001387983 */ /* 0x002ee80000300800 */
[----:B------:R-:W3:Y:S04]  /*4a790*/  LDL.LU R57, [R1+0x2d4] ;  /* 0x0002d40001397983 */ /* 0x000ee80000300800 */
[----:B--2---:R-:W3:Y:S04]  /*4a7a0*/  LDL.LU R58, [R1+0x2d8] ;  /* 0x0002d800013a7983 */ /* 0x004ee80000300800 */
[----:B------:R-:W3:Y:S04]  /*4a7b0*/  LDL.LU R59, [R1+0x2dc] ;  /* 0x0002dc00013b7983 */ /* 0x000ee80000300800 */
        /* <DEDUP_REMOVED lines=61> */
[----:B---3--:R-:W-:-:S15]  /*4ab90*/  HMMA.1688.F32.TF32 R28, R28, R188, R112 ;  /* 0x000000bc1c1c723c */ /* 0x008fde0000081070 */
[----:B------:R-:W-:-:S02]  /*4aba0*/  NOP ;  /* 0x0000000000007918 */ /* 0x000fc40000000000 */
[----:B------:R-:W-:Y:S04]  /*4abb0*/  STL.64 [R1+0x1080], R108 ;  /* 0x0010806c01007387 */ /* 0x000fe80000100a00 */
[----:B------:R1:W-:Y:S04]  /*4abc0*/  STL.64 [R1+0x1088], R110 ;  /* 0x0010886e01007387 */ /* 0x0003e80000100a00 */
[----:B-1----:R-:W2:Y:S04]  /*4abd0*/  LDL.LU.64 R110, [R1+0x4450] ;  /* 0x00445000016e7983 */ /* 0x002ea80000300a00 */
[----:B------:R-:W3:Y:S04]  /*4abe0*/  LDL.LU.64 R108, [R1+0x4448] ;  /* 0x00444800016c7983 */ /* 0x000ee80000300a00 */
[----:B------:R-:W2:Y:S04]  /*4abf0*/  LDL.LU.64 R114, [R1+0x4440] ;  /* 0x0044400001727983 */ /* 0x000ea80000300a00 */
[----:B------:R-:W2:Y:S04]  /*4ac00*/  LDL.LU.64 R112, [R1+0x4438] ;  /* 0x0044380001707983 */ /* 0x000ea80000300a00 */
[----:B------:R1:W-:Y:S04]  /*4ac10*/  STL.64 [R1+0x1070], R28 ;  /* 0x0010701c01007387 */ /* 0x0003e80000100a00 */
[----:B------:R1:W-:Y:S04]  /*4ac20*/  STL.64 [R1+0x1078], R30 ;  /* 0x0010781e01007387 */ /* 0x0003e80000100a00 */
[----:B-1----:R-:W3:Y:S04]  /*4ac30*/  LDL.LU R28, [R1] ;  /* 0x00000000011c7983 */ /* 0x002ee80000300800 */
[----:B------:R-:W3:Y:S04]  /*4ac40*/  LDL.LU R29, [R1+0x4] ;  /* 0x00000400011d7983 */ /* 0x000ee80000300800 */
[----:B------:R-:W3:Y:S04]  /*4ac50*/  LDL.LU R30, [R1+0x8] ;  /* 0x00000800011e7983 */ /* 0x000ee80000300800 */
[----:B------:R-:W3:Y:S01]  /*4ac60*/  LDL.LU R31, [R1+0xc] ;  /* 0x00000c00011f7983 */ /* 0x000ee20000300800 */
[C---:B----4-:R-:W-:Y:S06]  /*4ac70*/  HMMA.1688.F32.TF32 R72, R32.reuse, R120, R72 ;  /* 0x000000782048723c */ /* 0x050fec0000081048 */
[C---:B------:R-:W-:Y:S06]  /*4ac80*/  HMMA.1688.F32.TF32 R68, R32.reuse, R4, R68 ;  /* 0x000000042044723c */ /* 0x040fec0000081044 */
[C---:B------:R-:W-:Y:S06]  /*4ac90*/  HMMA.1688.F32.TF32 R64, R32.reuse, R96, R64 ;  /* 0x000000602040723c */ /* 0x040fec0000081040 */
[C---:B------:R-:W-:Y:S06]  /*4aca0*/  HMMA.1688.F32.TF32 R60, R32.reuse, R100, R60 ;  /* 0x00000064203c723c */ /* 0x040fec000008103c */
[C---:B------:R-:W-:Y:S01]  /*4acb0*/  HMMA.1688.F32.TF32 R240, R32.reuse, R24, R240 ;  /* 0x0000001820f0723c */ /* 0x040fe200000810f0 */
[----:B------:R-:W-:Y:S05]  /*4acc0*/  STL.64 [R1+0x1060], R72 ;  /* 0x0010604801007387 */ /* 0x000fea0000100a00 */
[C---:B------:R-:W-:Y:S01]  /*4acd0*/  HMMA.1688.F32.TF32 R216, R32.reuse, R20, R216 ;  /* 0x0000001420d8723c */ /* 0x040fe200000810d8 */
[----:B------:R1:W-:Y:S05]  /*4ace0*/  STL.64 [R1+0x1068], R74 ;  /* 0x0010684a01007387 */ /* 0x0003ea0000100a00 */
[C---:B------:R-:W-:Y:S01]  /*4acf0*/  HMMA.1688.F32.TF32 R212, R32.reuse, R16, R212 ;  /* 0x0000001020d4723c */ /* 0x040fe200000810d4 */
[----:B-1----:R-:W4:Y:S05]  /*4ad00*/  LDL.LU.64 R74, [R1+0x4430] ;  /* 0x00443000014a7983 */ /* 0x002f2a0000300a00 */
[C---:B------:R-:W-:Y:S01]  /*4ad10*/  HMMA.1688.F32.TF32 R208, R32.reuse, R12, R208 ;  /* 0x0000000c20d0723c */ /* 0x040fe200000810d0 */
[----:B------:R-:W4:Y:S04]  /*4ad20*/  LDL.LU.64 R72, [R1+0x4428] ;  /* 0x0044280001487983 */ /* 0x000f280000300a00 */
[----:B------:R-:W-:Y:S04]  /*4ad30*/  STL.64 [R1+0x1050], R68 ;  /* 0x0010504401007387 */ /* 0x000fe80000100a00 */
[----:B------:R1:W-:Y:S01]  /*4ad40*/  STL.64 [R1+0x1058], R70 ;  /* 0x0010584601007387 */ /* 0x0003e20000100a00 */
[C---:B------:R-:W-:Y:S03]  /*4ad50*/  HMMA.1688.F32.TF32 R248, R32.reuse, R8, R248 ;  /* 0x0000000820f8723c */ /* 0x040fe600000810f8 */
        /* <DEDUP_REMOVED lines=12> */
[----:B-1----:R-:W2:Y:S04]  /*4ae20*/  LDL.LU.64 R242, [R1+0x43f0] ;  /* 0x0043f00001f27983 */ /* 0x002ea80000300a00 */
[----:B------:R-:W4:Y:S04]  /*4ae30*/  LDL.LU.64 R240, [R1+0x43e8] ;  /* 0x0043e80001f07983 */ /* 0x000f280000300a00 */
[----:B------:R-:W-:Y:S04]  /*4ae40*/  STL.64 [R1+0x1010], R216 ;  /* 0x001010d801007387 */ /* 0x000fe80000100a00 */
[----:B------:R1:W-:Y:S04]  /*4ae50*/  STL.64 [R1+0x1018], R218 ;  /* 0x001018da01007387 */ /* 0x0003e80000100a00 */
[----:B-1----:R-:W2:Y:S04]  /*4ae60*/  LDL.LU.64 R218, [R1+0x43e0] ;  /* 0x0043e00001da7983 */ /* 0x002ea80000300a00 */
        /* <DEDUP_REMOVED lines=14> */
[C---:B------:R-:W-:Y:S06]  /*4af50*/  HMMA.1688.F32.TF32 R236, R32.reuse, R80, R236 ;  /* 0x0000005020ec723c */ /* 0x040fec00000810ec */
[C---:B------:R-:W-:Y:S06]  /*4af60*/  HMMA.1688.F32.TF32 R232, R32.reuse, R76, R232 ;  /* 0x0000004c20e8723c */ /* 0x040fec00000810e8 */
[C---:B------:R-:W-:Y:S06]  /*4af70*/  HMMA.1688.F32.TF32 R228, R32.reuse, R44, R228 ;  /* 0x0000002c20e4723c */ /* 0x040fec00000810e4 */
[C---:B------:R-:W-:Y:S06]  /*4af80*/  HMMA.1688.F32.TF32 R224, R32.reuse, R48, R224 ;  /* 0x0000003020e0723c */ /* 0x040fec00000810e0 */
[C---:B------:R-:W-:Y:S06]  /*4af90*/  HMMA.1688.F32.TF32 R220, R32.reuse, R52, R220 ;  /* 0x0000003420dc723c */ /* 0x040fec00000810dc */
[C---:B---3--:R-:W-:Y:S06]  /*4afa0*/  HMMA.1688.F32.TF32 R28, R32.reuse, R192, R28 ;  /* 0x000000c0201c723c */ /* 0x048fec000008101c */
[----:B------:R-:W-:-:S15]  /*4afb0*/  HMMA.1688.F32.TF32 R124, R32, R128, R124 ;  /* 0x00000080207c723c */ /* 0x000fde000008107c */
[----:B------:R-:W-:-:S02]  /*4afc0*/  NOP ;  /* 0x0000000000007918 */ /* 0x000fc40000000000 */
[----:B------:R-:W-:Y:S04]  /*4afd0*/  STL.64 [R1+0xfd0], R28 ;  /* 0x000fd01c01007387 */ /* 0x000fe80000100a00 */
[----:B------:R-:W-:Y:S04]  /*4afe0*/  STL.64 [R1+0xfd8], R30 ;  /* 0x000fd81e01007387 */ /* 0x000fe80000100a00 */
[----:B------:R1:W-:Y:S04]  /*4aff0*/  STL.64 [R1+0xfc0], R56 ;  /* 0x000fc03801007387 */ /* 0x0003e80000100a00 */
[----:B------:R3:W-:Y:S01]  /*4b000*/  STL.64 [R1+0xfc8], R58 ;  /* 0x000fc83a01007387 */ /* 0x0007e20000100a00 */
[C---:B------:R-:W-:Y:S03]  /*4b010*/  HMMA.1688.F32.TF32 R40, R32.reuse, R144, R40 ;  /* 0x000000902028723c */ /* 0x040fe60000081028 */
[----:B------:R-:W-:Y:S04]  /*4b020*/  LDS R28, [R3+UR11+0x8400] ;  /* 0x0084000b031c7984 */ /* 0x000fe80008000800 */
[----:B-1----:R-:W4:Y:S04]  /*4b030*/  LDL.LU R56, [R1+0x220] ;  /* 0x0002200001387983 */ /* 0x002f280000300800 */
[----:B------:R-:W4:Y:S04]  /*4b040*/  LDL.LU R57, [R1+0x224] ;  /* 0x0002240001397983 */ /* 0x000f280000300800 */
[----:B---3--:R-:W3:Y:S04]  /*4b050*/  LDL.LU R58, [R1+0x228] ;  /* 0x00022800013a7983 */ /* 0x008ee80000300800 */
[----:B------:R-:W3:Y:S04]  /*4b060*/  LDL.LU R59, [R1+0x22c] ;  /* 0x00022c00013b7983 */ /* 0x000ee80000300800 */
[----:B------:R-:W-:Y:S04]  /*4b070*/  STL.64 [R1+0xfb0], R236 ;  /* 0x000fb0ec01007387 */ /* 0x000fe80000100a00 */
[----:B------:R1:W-:Y:S04]  /*4b080*/  STL.64 [R1+0xfb8], R238 ;  /* 0x000fb8ee01007387 */ /* 0x0003e80000100a00 */
[----:B------:R-:W-:Y:S04]  /*4b090*/  LDS R30, [R3+UR11+0xa400] ;  /* 0x00a4000b031e7984 */ /* 0x000fe80008000800 */
[----:B------:R-:W-:Y:S04]  /*4b0a0*/  LDS R29, [R247+UR11+0x8400] ;  /* 0x0084000bf71d7984 */ /* 0x000fe80008000800 */
[----:B-1----:R-:W3:Y:S04]  /*4b0b0*/  LDL.LU.64 R238, [R1+0x43a0] ;  /* 0x0043a00001ee7983 */ /* 0x002ee80000300a00 */
[----:B------:R-:W3:Y:S04]  /*4b0c0*/  LDL.LU.64 R236, [R1+0x4398] ;  /* 0x0043980001ec7983 */ /* 0x000ee80000300a00 */
[----:B------:R-:W-:Y:S04]  /*4b0d0*/  STL.64 [R1+0xfa0], R232 ;  /* 0x000fa0e801007387 */ /* 0x000fe80000100a00 */
[----:B------:R1:W-:Y:S04]  /*4b0e0*/  STL.64 [R1+0xfa8], R234 ;  /* 0x000fa8ea01007387 */ /* 0x0003e80000100a00 */
[----:B------:R-:W3:Y:S04]  /*4b0f0*/  LDS R31, [R247+UR11+0xa400] ;  /* 0x00a4000bf71f7984 */ /* 0x000ee80008000800 */
[----:B-1----:R-:W3:Y:S04]  /*4b100*/  LDL.LU.64 R234, [R1+0x4390] ;  /* 0x0043900001ea7983 */ /* 0x002ee80000300a00 */
[----:B------:R-:W3:Y:S04]  /*4b110*/  LDL.LU.64 R232, [R1+0x4388] ;  /* 0x0043880001e87983 */ /* 0x000ee80000300a00 */
[----:B------:R-:W-:Y:S04]  /*4b120*/  STL.64 [R1+0xf90], R228 ;  /* 0x000f90e401007387 */ /* 0x000fe80000100a00 */
[----:B------:R1:W-:Y:S04]  /*4b130*/  STL.64 [R1+0xf98], R230 ;  /* 0x000f98e601007387 */ /* 0x0003e80000100a00 */
        /* <DEDUP_REMOVED lines=11> */
[----:B------:R1:W-:Y:S02]  /*4b1f0*/  STL.64 [R1+0xf48], R126 ;  /* 0x000f487e01007387 */ /* 0x0003e40000100a00 */
[C---:B-1----:R-:W-:Y:S06]  /*4b200*/  HMMA.1688.F32.TF32 R124, R32.reuse, R132, R196 ;  /* 0x00000084207c723c */ /* 0x042fec00000810c4 */
[----:B------:R-:W-:-:S15]  /*4b210*/  HMMA.1688.F32.TF32 R196, R32, R136, R200 ;  /* 0x0000008820c4723c */ /* 0x000fde00000810c8 */
[----:B------:R-:W-:-:S02]  /*4b220*/  NOP ;  /* 0x0000000000007918 */ /* 0x000fc40000000000 */
[----:B------:R-:W-:Y:S04]  /*4b230*/  STL.64 [R1+0xf30], R124 ;  /* 0x000f307c01007387 */ /* 0x000fe80000100a00 */
[----:B------:R1:W-:Y:S02]  /*4b240*/  STL.64 [R1+0xf38], R126 ;  /* 0x000f387e01007387 */ /* 0x0003e40000100a00 */
[----:B-1----:R-:W-:Y:S02]  /*4b250*/  HMMA.1688.F32.TF32 R124, R32, R140, R36 ;  /* 0x0000008c207c723c */ /* 0x002fe40000081024 */
[----:B------:R1:W-:Y:S04]  /*4b260*/  STL.64 [R1+0xf20], R196 ;  /* 0x000f20c401007387 */ /* 0x0003e80000100a00 */
[----:B------:R1:W-:Y:S01]  /*4b270*/  STL.64 [R1+0xf28], R198 ;  /* 0x000f28c601007387 */ /* 0x0003e20000100a00 */
[----:B--2---:R-:W-:-:S02]  /*4b280*/  IMAD.MOV.U32 R36, RZ, RZ, R219 ;  /* 0x000000ffff247224 */ /* 0x004fc400078e00db */
[----:B------:R-:W-:Y:S02]  /*4b290*/  IMAD.MOV.U32 R37, RZ, RZ, R218 ;  /* 0x000000ffff257224 */ /* 0x000fe400078e00da */
[----:B----4-:R-:W-:Y:S02]  /*4b2a0*/  IMAD.MOV.U32 R38, RZ, RZ, R217 ;  /* 0x000000ffff267224 */ /* 0x010fe400078e00d9 */
[----:B------:R-:W-:Y:S02]  /*4b2b0*/  IMAD.MOV.U32 R39, RZ, RZ, R216 ;  /* 0x000000ffff277224 */ /* 0x000fe400078e00d8 */
[----:B------:R-:W-:-:S08]  /*4b2c0*/  IMAD.MOV.U32 R200, RZ, RZ, R215 ;  /* 0x000000ffffc87224 */ /* 0x000fd000078e00d7 */
[----:B------:R2:W-:Y:S04]  /*4b2d0*/  STL.64 [R1+0xf10], R124 ;  /* 0x000f107c01007387 */ /* 0x0005e80000100a00 */
[----:B------:R4:W-:Y:S04]  /*4b2e0*/  STL.64 [R1+0xf18], R126 ;  /* 0x000f187e01007387 */ /* 0x0009e80000100a00 */
[----:B------:R-:W3:Y:S04]  /*4b2f0*/  LDL.LU R219, [R1+0x4354] ;  /* 0x0043540001db7983 */ /* 0x000ee80000300800 */
[----:B------:R4:W-:Y:S04]  /*4b300*/  STL.64 [R1+0xf00], R40 ;  /* 0x000f002801007387 */ /* 0x0009e80000100a00 */
[----:B------:R4:W-:Y:S01]  /*4b310*/  STL.64 [R1+0xf08], R42 ;  /* 0x000f082a01007387 */ /* 0x0009e20000100a00 */
[----:B------:R-:W-:-:S03]  /*4b320*/  IMAD.MOV.U32 R201, RZ, RZ, R214 ;  /* 0x000000ffffc97224 */ /* 0x000fc600078e00d6 */
[----:B------:R-:W3:Y:S01]  /*4b330*/  LDL.LU R218, [R1+0x4350] ;  /* 0x0043500001da7983 */ /* 0x000ee20000300800 */
[----:B------:R-:W-:-:S03]  /*4b340*/  IMAD.MOV.U32 R202, RZ, RZ, R213 ;  /* 0x000000ffffca7224 */ /* 0x000fc600078e00d5 */
[----:B------:R-:W3:Y:S01]  /*4b350*/  LDL.LU R217, [R1+0x434c] ;  /* 0x00434c0001d97983 */ /* 0x000ee20000300800 */
[----:B------:R-:W-:-:S03]  /*4b360*/  IMAD.MOV.U32 R203, RZ, RZ, R212 ;  /* 0x000000ffffcb7224 */ /* 0x000fc600078e00d4 */
[----:B------:R-:W3:Y:S01]  /*4b370*/  LDL.LU R216, [R1+0x4348] ;  /* 0x0043480001d87983 */ /* 0x000ee20000300800 */
[----:B-1----:R-:W-:-:S03]  /*4b380*/  IMAD.MOV.U32 R196, RZ, RZ, R211 ;  /* 0x000000ffffc47224 */ /* 0x002fc600078e00d3 */
[----:B------:R-:W3:Y:S01]  /*4b390*/  LDL.LU R215, [R1+0x4344] ;  /* 0x0043440001d77983 */ /* 0x000ee20000300800 */
[----:B------:R-:W-:-:S03]  /*4b3a0*/  IMAD.MOV.U32 R197, RZ, RZ, R210 ;  /* 0x000000ffffc57224 */ /* 0x000fc600078e00d2 */
[----:B------:R-:W3:Y:S01]  /*4b3b0*/  LDL.LU R214, [R1+0x4340] ;  /* 0x0043400001d67983 */ /* 0x000ee20000300800 */
[----:B------:R-:W-:-:S03]  /*4b3c0*/  IMAD.MOV.U32 R198, RZ, RZ, R209 ;  /* 0x000000ffffc67224 */ /* 0x000fc600078e00d1 */
[----:B------:R-:W3:Y:S01]  /*4b3d0*/  LDL.LU R213, [R1+0x433c] ;  /* 0x00433c0001d57983 */ /* 0x000ee20000300800 */
[----:B------:R-:W-:-:S03]  /*4b3e0*/  IMAD.MOV.U32 R199, RZ, RZ, R208 ;  /* 0x000000ffffc77224 */ /* 0x000fc600078e00d0 */
[----:B------:R-:W3:Y:S01]  /*4b3f0*/  LDL.LU R212, [R1+0x4338] ;  /* 0x0043380001d47983 */ /* 0x000ee20000300800 */
[----:B--2---:R-:W-:-:S03]  /*4b400*/  IMAD.MOV.U32 R124, RZ, RZ, R248 ;  /* 0x000000ffff7c7224 */ /* 0x004fc600078e00f8 */
[----:B------:R-:W2:Y:S01]  /*4b410*/  LDL.LU R211, [R1+0x4334] ;  /* 0x0043340001d37983 */ /* 0x000ea20000300800 */
[----:B------:R-:W-:-:S03]  /*4b420*/  IMAD.MOV.U32 R125, RZ, RZ, R249 ;  /* 0x000000ffff7d7224 */ /* 0x000fc600078e00f9 */
[----:B------:R-:W2:Y:S01]  /*4b430*/  LDL.LU R210, [R1+0x4330] ;  /* 0x0043300001d27983 */ /* 0x000ea20000300800 */
[----:B----4-:R-:W-:-:S03]  /*4b440*/  IMAD.MOV.U32 R126, RZ, RZ, R250 ;  /* 0x000000ffff7e7224 */ /* 0x010fc600078e00fa */
[----:B------:R-:W4:Y:S01]  /*4b450*/  LDL.LU R209, [R1+0x432c] ;  /* 0x00432c0001d17983 */ /* 0x000f220000300800 */
[----:B------:R-:W-:-:S03]  /*4b460*/  IMAD.MOV.U32 R127, RZ, RZ, R251 ;  /* 0x000000ffff7f7224 */ /* 0x000fc600078e00fb */
[----:B------:R-:W2:Y:S04]  /*4b470*/  LDL.LU R208, [R1+0x4328] ;  /* 0x0043280001d07983 */ /* 0x000ea80000300800 */
[----:B------:R-:W4:Y:S04]  /*4b480*/  LDL.LU R248, [R1+0x4324] ;  /* 0x0043240001f87983 */ /* 0x000f280000300800 */
[----:B------:R-:W4:Y:S04]  /*4b490*/  LDL.LU R249, [R1+0x4320] ;  /* 0x0043200001f97983 */ /* 0x000f280000300800 */
[----:B------:R-:W4:Y:S04]  /*4b4a0*/  LDL.LU R250, [R1+0x431c] ;  /* 0x00431c0001fa7983 */ /* 0x000f280000300800 */
[----:B------:R-:W4:Y:S01]  /*4b4b0*/  LDL.LU R251, [R1+0x4318] ;  /* 0x0043180001fb7983 */ /* 0x000f220000300800 */
        /* <DEDUP_REMOVED lines=8> */
[----:B---3--:R-:W-:-:S15]  /*4b540*/  HMMA.1688.F32.TF32 R56, R32, R148, R56 ;  /* 0x000000942038723c */ /* 0x008fde0000081038 */
[----:B------:R-:W-:-:S08]  /*4b550*/  NOP ;  /* 0x0000000000007918 */ /* 0x000fd00000000000 */
[----:B------:R-:W-:Y:S04]  /*4b560*/  STL.64 [R1+0xef0], R56 ;  /* 0x000ef03801007387 */ /* 0x000fe80000100a00 */
[----:B------:R4:W-:Y:S02]  /*4b570*/  STL.64 [R1+0xef8], R58 ;  /* 0x000ef83a01007387 */ /* 0x0009e40000100a00 */
[----:B----4-:R-:W-:Y:S07]  /*4b580*/  HMMA.1688.F32.TF32 R56, R32, R152, R248 ;  /* 0x000000982038723c */ /* 0x010fee00000810f8 */
[----:B------:R-:W-:-:S02]  /*4b590*/  IMAD.MOV.U32 R248, RZ, RZ, R236 ;  /* 0x000000fffff87224 */ /* 0x000fc400078e00ec */
[----:B------:R-:W3:Y:S01]  /*4b5a0*/  LDL.LU R236, [R1+0x4304] ;  /* 0x0043040001ec7983 */ /* 0x000ee20000300800 */
[----:B------:R-:W-:Y:S02]  /*4b5b0*/  IMAD.MOV.U32 R249, RZ, RZ, R237 ;  /* 0x000000fffff97224 */ /* 0x000fe400078e00ed */
[----:B------:R-:W-:Y:S02]  /*4b5c0*/  IMAD.MOV.U32 R250, RZ, RZ, R238 ;  /* 0x000000fffffa7224 */ /* 0x000fe400078e00ee */
[----:B------:R-:W-:-:S09]  /*4b5d0*/  IMAD.MOV.U32 R251, RZ, RZ, R239 ;  /* 0x000000fffffb7224 */ /* 0x000fd200078e00ef */
[----:B------:R-:W-:Y:S04]  /*4b5e0*/  STL.64 [R1+0xee0], R56 ;  /* 0x000ee03801007387 */ /* 0x000fe80000100a00 */
[----:B------:R2:W-:Y:S04]  /*4b5f0*/  STL.64 [R1+0xee8], R58 ;  /* 0x000ee83a01007387 */ /* 0x0005e80000100a00 */
[----:B------:R-:W3:Y:S04]  /*4b600*/  LDL.LU R237, [R1+0x4300] ;  /* 0x0043000001ed7983 */ /* 0x000ee80000300800 */
[----:B------:R-:W3:Y:S01]  /*4b610*/  LDL.LU R238, [R1+0x42fc] ;  /* 0x0042fc0001ee7983 */ /* 0x000ee20000300800 */
[----:B--2---:R-:W-:Y:S03]  /*4b620*/  HMMA.1688.F32.TF32 R56, R32, R156, R240 ;  /* 0x0000009c2038723c */ /* 0x004fe600000810f0 */
[----:B------:R-:W3:Y:S04]  /*4b630*/  LDL.LU R239, [R1+0x42f8] ;  /* 0x0042f80001ef7983 */ /* 0x000ee80000300800 */
[----:B------:R-:W-:-:S02]  /*4b640*/  IMAD.MOV.U32 R240, RZ, RZ, R232 ;  /* 0x000000fffff07224 */ /* 0x000fc400078e00e8 */
[----:B------:R-:W2:Y:S01]  /*4b650*/  LDL.LU R232, [R1+0x42f4] ;  /* 0x0042f40001e87983 */ /* 0x000ea20000300800 */
[----:B------:R-:W-:Y:S02]  /*4b660*/  IMAD.MOV.U32 R241, RZ, RZ, R233 ;  /* 0x000000fffff17224 */ /* 0x000fe400078e00e9 */
[----:B------:R-:W-:Y:S02]  /*4b670*/  IMAD.MOV.U32 R242, RZ, RZ, R234 ;  /* 0x000000fffff27224 */ /* 0x000fe400078e00ea */
[----:B------:R-:W-:-:S09]  /*4b680*/  IMAD.MOV.U32 R243, RZ, RZ, R235 ;  /* 0x000000fffff37224 */ /* 0x000fd200078e00eb */
[----:B------:R-:W-:Y:S04]  /*4b690*/  STL.64 [R1+0xed0], R56 ;  /* 0x000ed03801007387 */ /* 0x000fe80000100a00 */
[----:B------:R3:W-:Y:S04]  /*4b6a0*/  STL.64 [R1+0xed8], R58 ;  /* 0x000ed83a01007387 */ /* 0x0007e80000100a00 */
[----:B------:R-:W2:Y:S04]  /*4b6b0*/  LDL.LU R233, [R1+0x42f0] ;  /* 0x0042f00001e97983 */ /* 0x000ea80000300800 */
[----:B------:R-:W2:Y:S04]  /*4b6c0*/  LDL.LU R234, [R1+0x42ec] ;  /* 0x0042ec0001ea7983 */ /* 0x000ea80000300800 */
[----:B------:R-:W2:Y:S01]  /*4b6d0*/  LDL.LU R235, [R1+0x42e8] ;  /* 0x0042e80001eb7983 */ /* 0x000ea20000300800 */
[----:B---3--:R-:W-:Y:S07]  /*4b6e0*/  HMMA.1688.F32.TF32 R56, R32, R160, R236 ;  /* 0x000000a02038723c */ /* 0x008fee00000810ec */
[----:B------:R-:W-:-:S02]  /*4b6f0*/  IMAD.MOV.U32 R236, RZ, RZ, R228 ;  /* 0x000000ffffec7224 */ /* 0x000fc400078e00e4 */
[----:B------:R-:W3:-:S14]  /*4b700*/  LDL.LU R228, [R1+0x42e4] ;  /* 0x0042e40001e47983 */ /* 0x000edc0000300800 */
[----:B------:R-:W-:Y:S04]  /*4b710*/  STL.64 [R1+0xec0], R56 ;  /* 0x000ec03801007387 */ /* 0x000fe80000100a00 */
[----:B------:R2:W-:Y:S02]  /*4b720*/  STL.64 [R1+0xec8], R58 ;  /* 0x000ec83a01007387 */ /* 0x0005e40000100a00 */
[----:B--2---:R-:W-:Y:S01]  /*4b730*/  HMMA.1688.F32.TF32 R56, R32, R164, R232 ;  /* 0x000000a42038723c */ /* 0x004fe200000810e8 */
[----:B------:R-:W-:Y:S02]  /*4b740*/  IMAD.MOV.U32 R237, RZ, RZ, R229 ;  /* 0x000000ffffed7224 */ /* 0x000fe400078e00e5 */
[----:B------:R-:W3:Y:S01]  /*4b750*/  LDL.LU R229, [R1+0x42e0] ;  /* 0x0042e00001e57983 */ /* 0x000ee20000300800 */
[----:B------:R-:W-:-:S02]  /*4b760*/  IMAD.MOV.U32 R238, RZ, RZ, R230 ;  /* 0x000000ffffee7224 */ /* 0x000fc400078e00e6 */
[----:B------:R-:W-:Y:S01]  /*4b770*/  IMAD.MOV.U32 R239, RZ, RZ, R231 ;  /* 0x000000ffffef7224 */ /* 0x000fe200078e00e7 */
[----:B------:R-:W3:Y:S04]  /*4b780*/  LDL.LU R230, [R1+0x42dc] ;  /* 0x0042dc0001e67983 */ /* 0x000ee80000300800 */
[----:B------:R-:W3:Y:S01]  /*4b790*/  LDL.LU R231, [R1+0x42d8] ;  /* 0x0042d80001e77983 */ /* 0x000ee20000300800 */
[----:B------:R-:W-:-:S03]  /*4b7a0*/  IMAD.MOV.U32 R232, RZ, RZ, R224 ;  /* 0x000000ffffe87224 */ /* 0x000fc600078e00e0 */
[----:B------:R-:W2:Y:S01]  /*4b7b0*/  LDL.LU R224, [R1+0x42d4] ;  /* 0x0042d40001e07983 */ /* 0x000ea20000300800 */
[----:B------:R-:W-:Y:S02]  /*4b7c0*/  IMAD.MOV.U32 R233, RZ, RZ, R225 ;  /* 0x000000ffffe97224 */ /* 0x000fe400078e00e1 */
[----:B------:R-:W-:Y:S02]  /*4b7d0*/  IMAD.MOV.U32 R234, RZ, RZ, R226 ;  /* 0x000000ffffea7224 */ /* 0x000fe400078e00e2 */
[----:B------:R-:W-:-:S03]  /*4b7e0*/  IMAD.MOV.U32 R235, RZ, RZ, R227 ;  /* 0x000000ffffeb7224 */ /* 0x000fc600078e00e3 */
[----:B------:R1:W-:Y:S04]  /*4b7f0*/  STL.64 [R1+0xeb0], R56 ;  /* 0x000eb03801007387 */ /* 0x0003e80000100a00 */
[----:B------:R4:W-:Y:S04]  /*4b800*/  STL.64 [R1+0xeb8], R58 ;  /* 0x000eb83a01007387 */ /* 0x0009e80000100a00 */
[----:B------:R-:W2:Y:S04]  /*4b810*/  LDL.LU R225, [R1+0x42d0] ;  /* 0x0042d00001e17983 */ /* 0x000ea80000300800 */
[----:B------:R-:W2:Y:S04]  /*4b820*/  LDL.LU R226, [R1+0x42cc] ;  /* 0x0042cc0001e27983 */ /* 0x000ea80000300800 */
[----:B------:R-:W2:Y:S04]  /*4b830*/  LDL.LU R227, [R1+0x42c8] ;  /* 0x0042c80001e37983 */ /* 0x000ea80000300800 */
[----:B-1----:R-:W4:Y:S01]  /*4b840*/  LDL.LU R56, [R1+0x210] ;  /* 0x0002100001387983 */ /* 0x002f220000300800 */
[C---:B---3--:R-:W-:Y:S06]  /*4b850*/  HMMA.1688.F32.TF32 R228, R32.reuse, R168, R228 ;  /* 0x000000a820e4723c */ /* 0x048fec00000810e4 */
[----:B--2---:R-:W-:-:S15]  /*4b860*/  HMMA.1688.F32.TF32 R224, R32, R172, R224 ;  /* 0x000000ac20e0723c */ /* 0x004fde00000810e0 */
[----:B------:R-:W-:-:S02]  /*4b870*/  NOP ;  /* 0x0000000000007918 */ /* 0x000fc40000000000 */
[----:B------:R1:W-:Y:S04]  /*4b880*/  STL.64 [R1+0xea0], R228 ;  /* 0x000ea0e401007387 */ /* 0x0003e80000100a00 */
[----:B------:R2:W-:Y:S04]  /*4b890*/  STL.64 [R1+0xea8], R230 ;  /* 0x000ea8e601007387 */ /* 0x0005e80000100a00 */
[----:B------:R-:W3:Y:S04]  /*4b8a0*/  LDL.LU R57, [R1+0x214] ;  /* 0x0002140001397983 */ /* 0x000ee80000300800 */
[----:B----4-:R-:W3:Y:S01]  /*4b8b0*/  LDL.LU R58, [R1+0x218] ;  /* 0x00021800013a7983 */ /* 0x010ee20000300800 */
[----:B-1----:R-:W-:-:S02]  /*4b8c0*/  IMAD.MOV.U32 R228, RZ, RZ, R220 ;  /* 0x000000ffffe47224 */ /* 0x002fc400078e00dc */
[----:B------:R-:W-:Y:S01]  /*4b8d0*/  IMAD.MOV.U32 R229, RZ, RZ, R221 ;  /* 0x000000ffffe57224 */ /* 0x000fe200078e00dd */
[----:B------:R-:W3:Y:S01]  /*4b8e0*/  LDL.LU R59, [R1+0x21c] ;  /* 0x00021c00013b7983 */ /* 0x000ee20000300800 */
[----:B--2---:R-:W-:-:S03]  /*4b8f0*/  IMAD.MOV.U32 R230, RZ, RZ, R222 ;  /* 0x000000ffffe67224 */ /* 0x004fc600078e00de */
[----:B------:R-:W2:Y:S01]  /*4b900*/  LDL.LU R220, [R1+0x42c4] ;  /* 0x0042c40001dc7983 */ /* 0x000ea20000300800 */
[----:B------:R-:W-:-:S03]  /*4b910*/  IMAD.MOV.U32 R231, RZ, RZ, R223 ;  /* 0x000000ffffe77224 */ /* 0x000fc600078e00df */
[----:B------:R-:W2:Y:S04]  /*4b920*/  LDL.LU R221, [R1+0x42c0] ;  /* 0x0042c00001dd7983 */ /* 0x000ea80000300800 */
[----:B------:R-:W2:Y:S04]  /*4b930*/  LDL.LU R222, [R1+0x42bc] ;  /* 0x0042bc0001de7983 */ /* 0x000ea80000300800 */
[----:B------:R-:W2:Y:S04]  /*4b940*/  LDL.LU R223, [R1+0x42b8] ;  /* 0x0042b80001df7983 */ /* 0x000ea80000300800 */
[----:B------:R1:W-:Y:S04]  /*4b950*/  STL.64 [R1+0xe90], R224 ;  /* 0x000e90e001007387 */ /* 0x0003e80000100a00 */
[----:B------:R4:W-:Y:S01]  /*4b960*/  STL.64 [R1+0xe98], R226 ;  /* 0x000e98e201007387 */ /* 0x0009e20000100a00 */
[----:B-1----:R-:W-:-:S03]  /*4b970*/  IMAD.MOV.U32 R224, RZ, RZ, R216 ;  /* 0x000000ffffe07224 */ /* 0x002fc600078e00d8 */
[----:B------:R-:W3:Y:S01]  /*4b980*/  LDL.LU R216, [R1+0x42b4] ;  /* 0x0042b40001d87983 */ /* 0x000ee20000300800 */
[----:B------:R-:W-:Y:S02]  /*4b990*/  IMAD.MOV.U32 R225, RZ, RZ, R217 ;  /* 0x000000ffffe17224 */ /* 0x000fe400078e00d9 */
[----:B----4-:R-:W-:Y:S01]  /*4b9a0*/  IMAD.MOV.U32 R226, RZ, RZ, R218 ;  /* 0x000000ffffe27224 */ /* 0x010fe200078e00da */
[----:B------:R-:W3:Y:S01]  /*4b9b0*/  LDL.LU R217, [R1+0x42b0] ;  /* 0x0042b00001d97983 */ /* 0x000ee20000300800 */
[----:B------:R-:W-:-:S03]  /*4b9c0*/  IMAD.MOV.U32 R227, RZ, RZ, R219 ;  /* 0x000000ffffe37224 */ /* 0x000fc600078e00db */
[----:B------:R-:W3:Y:S04]  /*4b9d0*/  LDL.LU R218, [R1+0x42ac] ;  /* 0x0042ac0001da7983 */ /* 0x000ee80000300800 */
[----:B------:R-:W3:Y:S01]  /*4b9e0*/  LDL.LU R219, [R1+0x42a8] ;  /* 0x0042a80001db7983 */ /* 0x000ee20000300800 */
[C---:B--2---:R-:W-:Y:S06]  /*4b9f0*/  HMMA.1688.F32.TF32 R220, R32.reuse, R176, R220 ;  /* 0x000000b020dc723c */ /* 0x044fec00000810dc */
[----:B---3--:R-:W-:-:S15]  /*4ba00*/  HMMA.1688.F32.TF32 R216, R32, R180, R216 ;  /* 0x000000b420d8723c */ /* 0x008fde00000810d8 */
[----:B------:R-:W-:-:S02]  /*4ba10*/  NOP ;  /* 0x0000000000007918 */ /* 0x000fc40000000000 */
[----:B------:R1:W-:Y:S04]  /*4ba20*/  STL.64 [R1+0xe80], R220 ;  /* 0x000e80dc01007387 */ /* 0x0003e80000100a00 */
[----:B------:R2:W-:Y:S01]  /*4ba30*/  STL.64 [R1+0xe88], R222 ;  /* 0x000e88de01007387 */ /* 0x0005e20000100a00 */
[----:B-1----:R-:W-:-:S03]  /*4ba40*/  IMAD.MOV.U32 R220, RZ, RZ, R212 ;  /* 0x000000ffffdc7224 */ /* 0x002fc600078e00d4 */
[----:B------:R-:W3:Y:S01]  /*4ba50*/  LDL.LU R212, [R1+0x42a4] ;  /* 0x0042a40001d47983 */ /* 0x000ee20000300800 */
[----:B------:R-:W-:Y:S02]  /*4ba60*/  IMAD.MOV.U32 R221, RZ, RZ, R213 ;  /* 0x000000ffffdd7224 */ /* 0x000fe400078e00d5 */
[----:B--2---:R-:W-:Y:S01]  /*4ba70*/  IMAD.MOV.U32 R222, RZ, RZ, R214 ;  /* 0x000000ffffde7224 */ /* 0x004fe200078e00d6 */
[----:B------:R-:W3:Y:S01]  /*4ba80*/  LDL.LU R213, [R1+0x42a0] ;  /* 0x0042a00001d57983 */ /* 0x000ee20000300800 */
[----:B------:R-:W-:-:S03]  /*4ba90*/  IMAD.MOV.U32 R223, RZ, RZ, R215 ;  /* 0x000000ffffdf7224 */ /* 0x000fc600078e00d7 */
[----:B------:R-:W3:Y:S04]  /*4baa0*/  LDL.LU R214, [R1+0x429c] ;  /* 0x00429c0001d67983 */ /* 0x000ee80000300800 */
[----:B------:R-:W3:Y:S04]  /*4bab0*/  LDL.LU R215, [R1+0x4298] ;  /* 0x0042980001d77983 */ /* 0x000ee80000300800 */
[----:B------:R1:W-:Y:S04]  /*4bac0*/  STL.64 [R1+0xe70], R216 ;  /* 0x000e70d801007387 */ /* 0x0003e80000100a00 */
[----:B------:R2:W-:Y:S01]  /*4bad0*/  STL.64 [R1+0xe78], R218 ;  /* 0x000e78da01007387 */ /* 0x0005e20000100a00 */
[----:B-1----:R-:W-:-:S03]  /*4bae0*/  IMAD.MOV.U32 R216, RZ, RZ, R208 ;  /* 0x000000ffffd87224 */ /* 0x002fc600078e00d0 */
[----:B------:R-:W4:Y:S01]  /*4baf0*/  LDL.LU R208, [R1+0x4294] ;  /* 0x0042940001d07983 */ /* 0x000f220000300800 */
[----:B------:R-:W-:Y:S02]  /*4bb00*/  IMAD.MOV.U32 R217, RZ, RZ, R209 ;  /* 0x000000ffffd97224 */ /* 0x000fe400078e00d1 */
[----:B--2---:R-:W-:Y:S01]  /*4bb10*/  IMAD.MOV.U32 R218, RZ, RZ, R210 ;  /* 0x000000ffffda7224 */ /* 0x004fe200078e00d2 */
[----:B------:R-:W4:Y:S01]  /*4bb20*/  LDL.LU R209, [R1+0x4290] ;  /* 0x0042900001d17983 */ /* 0x000f220000300800 */
[----:B------:R-:W-:-:S03]  /*4bb30*/  IMAD.MOV.U32 R219, RZ, RZ, R211 ;  /* 0x000000ffffdb7224 */ /* 0x000fc600078e00d3 */
[----:B------:R-:W4:Y:S04]  /*4bb40*/  LDL.LU R210, [R1+0x428c] ;  /* 0x00428c0001d27983 */ /* 0x000f280000300800 */
[----:B------:R-:W4:Y:S01]  /*4bb50*/  LDL.LU R211, [R1+0x4288] ;  /* 0x0042880001d37983 */ /* 0x000f220000300800 */
[C---:B---3--:R-:W-:Y:S06]  /*4bb60*/  HMMA.1688.F32.TF32 R212, R32.reuse, R184, R212 ;  /* 0x000000b820d4723c */ /* 0x048fec00000810d4 */
[----:B----4-:R-:W-:-:S15]  /*4bb70*/  HMMA.1688.F32.TF32 R32, R32, R188, R208 ;  /* 0x000000bc2020723c */ /* 0x010fde00000810d0 */
[----:B------:R-:W-:-:S02]  /*4bb80*/  NOP ;  /* 0x0000000000007918 */ /* 0x000fc40000000000 */
[----:B------:R1:W-:Y:S04]  /*4bb90*/  STL.64 [R1+0xe60], R212 ;  /* 0x000e60d401007387 */ /* 0x0003e80000100a00 */
[----:B------:R2:W-:Y:S04]  /*4bba0*/  STL.64 [R1+0xe68], R214 ;  /* 0x000e68d601007387 */ /* 0x0005e80000100a00 */
[----:B-1----:R-:W3:Y:S04]  /*4bbb0*/  LDL.LU R212, [R1+0x1f0] ;  /* 0x0001f00001d47983 */ /* 0x002ee80000300800 */
[----:B------:R-:W3:Y:S04]  /*4bbc0*/  LDL.LU R213, [R1+0x1f4] ;  /* 0x0001f40001d57983 */ /* 0x000ee80000300800 */
[----:B--2---:R-:W3:Y:S04]  /*4bbd0*/  LDL.LU R214, [R1+0x1f8] ;  /* 0x0001f80001d67983 */ /* 0x004ee80000300800 */
[----:B------:R-:W3:Y:S04]  /*4bbe0*/  LDL.LU R215, [R1+0x1fc] ;  /* 0x0001fc0001d77983 */ /* 0x000ee80000300800 */
[----:B------:R-:W2:Y:S04]  /*4bbf0*/  LDL.LU R208, [R1+0x200] ;  /* 0x0002000001d07983 */ /* 0x000ea80000300800 */
[----:B------:R-:W-:Y:S04]  /*4bc00*/  STL.64 [R1+0xe50], R32 ;  /* 0x000e502001007387 */ /* 0x000fe80000100a00 */
[----:B------:R-:W-:Y:S04]  /*4bc10*/  STL.64 [R1+0xe58], R34 ;  /* 0x000e582201007387 */ /* 0x000fe80000100a00 */
[----:B------:R-:W2:Y:S04]  /*4bc20*/  LDL.LU R209, [R1+0x204] ;  /* 0x0002040001d17983 */ /* 0x000ea80000300800 */
[----:B------:R-:W2:Y:S04]  /*4bc30*/  LDL.LU R210, [R1+0x208] ;  /* 0x0002080001d27983 */ /* 0x000ea80000300800 */
[----:B------:R-:W2:Y:S01]  /*4bc40*/  LDL.LU R211, [R1+0x20c] ;  /* 0x00020c0001d37983 */ /* 0x000ea20000300800 */
[C---:B------:R-:W-:Y:S03]  /*4bc50*/  HMMA.1688.F32.TF32 R56, R28.reuse, R120, R56 ;  /* 0x000000781c38723c */ /* 0x040fe60000081038 */
[----:B------:R-:W-:Y:S03]  /*4bc60*/  LDS R32, [R3+UR11+0x8480] ;  /* 0x0084800b03207984 */ /* 0x000fe60008000800 */
[C---:B------:R-:W-:Y:S01]  /*4bc70*/  HMMA.1688.F32.TF32 R124, R28.reuse, R80, R124 ;  /* 0x000000501c7c723c */ /* 0x040fe2000008107c */
[----:B------:R-:W-:Y:S04]  /*4bc80*/  LDS R34, [R3+UR11+0xa480] ;  /* 0x00a4800b03227984 */ /* 0x000fe80008000800 */
[----:B------:R-:W-:Y:S01]  /*4bc90*/  LDS R33, [R247+UR11+0x8480] ;  /* 0x0084800bf7217984 */ /* 0x000fe20008000800 */
[C---:B------:R-:W-:Y:S03]  /*4bca0*/  HMMA.1688.F32.TF32 R40, R28.reuse, R52, R40 ;  /* 0x000000341c28723c */ /* 0x040fe60000081028 */
[----:B------:R-:W1:Y:S08]  /*4bcb0*/  LDS R35, [R247+UR11+0xa480] ;  /* 0x00a4800bf7237984 */ /* 0x000e700008000800 */
[----:B------:R-:W-:Y:S04]  /*4bcc0*/  STL.64 [R1+0xe40], R56 ;  /* 0x000e403801007387 */ /* 0x000fe80000100a00 */
[----:B------:R4:W-:Y:S04]  /*4bcd0*/  STL.64 [R1+0xe48], R58 ;  /* 0x000e483a01007387 */ /* 0x0009e80000100a00 */
[----:B----4-:R-:W4:Y:S04]  /*4bce0*/  LDL.LU.64 R58, [R1+0x4280] ;  /* 0x00428000013a7983 */ /* 0x010f280000300a00 */
[----:B------:R-:W4:Y:S01]  /*4bcf0*/  LDL.LU.64 R56, [R1+0x4278] ;  /* 0x0042780001387983 */ /* 0x000f220000300a00 */
[C---:B---3--:R-:W-:Y:S06]  /*4bd00*/  HMMA.1688.F32.TF32 R212, R28.reuse, R96, R212 ;  /* 0x000000601cd4723c */ /* 0x048fec00000810d4 */
[----:B--2---:R-:W-:-:S15]  /*4bd10*/  HMMA.1688.F32.TF32 R208, R28, R4, R208 ;  /* 0x000000041cd0723c */ /* 0x004fde00000810d0 */
[----:B------:R-:W-:-:S08]  /*4bd20*/  NOP ;  /* 0x0000000000007918 */ /* 0x000fd00000000000 */
        /* <DEDUP_REMOVED lines=23> */
[----:B------:R-:W-:Y:S08]  /*4bea0*/  STL.64 [R1+0xdc8], R218 ;  /* 0x000dc8da01007387 */ /* 0x000ff00000100a00 */
[----:B------:R-:W-:Y:S04]  /*4beb0*/  STL.64 [R1+0xdb0], R208 ;  /* 0x000db0d001007387 */ /* 0x000fe80000100a00 */
[----:B------:R2:W-:Y:S04]  /*4bec0*/  STL.64 [R1+0xdb8], R210 ;  /* 0x000db8d201007387 */ /* 0x0005e80000100a00 */
[----:B------:R-:W-:Y:S04]  /*4bed0*/  STL.64 [R1+0xda0], R212 ;  /* 0x000da0d401007387 */ /* 0x000fe80000100a00 */
[----:B------:R-:W-:Y:S01]  /*4bee0*/  STL.64 [R1+0xda8], R214 ;  /* 0x000da8d601007387 */ /* 0x000fe20000100a00 */
[C---:B--2---:R-:W-:Y:S03]  /*4bef0*/  HMMA.1688.F32.TF32 R208, R28.reuse, R76, R196 ;  /* 0x0000004c1cd0723c */ /* 0x044fe600000810c4 */
[----:B------:R-:W-:Y:S03]  /*4bf00*/  STL.64 [R1+0xd90], R124 ;  /* 0x000d907c01007387 */ /* 0x000fe60000100a00 */
[C---:B------:R-:W-:Y:S01]  /*4bf10*/  HMMA.1688.F32.TF32 R196, R28.reuse, R44, R200 ;  /* 0x0000002c1cc4723c */ /* 0x040fe200000810c8 */
[----:B------:R2:W-:Y:S05]  /*4bf20*/  STL.64 [R1+0xd98], R126 ;  /* 0x000d987e01007387 */ /* 0x0005ea0000100a00 */
[----:B--2---:R-:W-:Y:S11]  /*4bf30*/  HMMA.1688.F32.TF32 R124, R28, R48, R36 ;  /* 0x000000301c7c723c */ /* 0x004ff60000081024 */
[----:B------:R-:W-:Y:S04]  /*4bf40*/  STL.64 [R1+0xd80], R208 ;  /* 0x000d80d001007387 */ /* 0x000fe80000100a00 */
[----:B------:R-:W-:Y:S04]  /*4bf50*/  STL.64 [R1+0xd88], R210 ;  /* 0x000d88d201007387 */ /* 0x000fe80000100a00 */
        /* <DEDUP_REMOVED lines=18> */
[----:B--2---:R-:W-:-:S03]  /*4c080*/  IMAD.MOV.U32 R196, RZ, RZ, R88 ;  /* 0x000000ffffc47224 */ /* 0x004fc600078e0058 */
[----:B------:R-:W2:Y:S01]  /*4c090*/  LDL.LU R200, [R1+0xf0] ;  /* 0x0000f00001c87983 */ /* 0x000ea20000300800 */
[----:B------:R-:W-:-:S03]  /*4c0a0*/  IMAD.MOV.U32 R197, RZ, RZ, R89 ;  /* 0x000000ffffc57224 */ /* 0x000fc600078e0059 */
[----:B------:R-:W2:Y:S01]  /*4c0b0*/  LDL.LU R201, [R1+0xf4] ;  /* 0x0000f40001c97983 */ /* 0x000ea20000300800 */
[----:B---3--:R-:W-:-:S03]  /*4c0c0*/  IMAD.MOV.U32 R198, RZ, RZ, R90 ;  /* 0x000000ffffc67224 */ /* 0x008fc600078e005a */
[----:B------:R-:W2:Y:S01]  /*4c0d0*/  LDL.LU R202, [R1+0xf8] ;  /* 0x0000f80001ca7983 */ /* 0x000ea20000300800 */
[----:B------:R-:W-:-:S03]  /*4c0e0*/  IMAD.MOV.U32 R199, RZ, RZ, R92 ;  /* 0x000000ffffc77224 */ /* 0x000fc600078e005c */
[----:B------:R-:W2:Y:S01]  /*4c0f0*/  LDL.LU R203, [R1+0xfc] ;  /* 0x0000fc0001cb7983 */ /* 0x000ea20000300800 */
        /* <DEDUP_REMOVED lines=48> */
[C---:B----4-:R-:W-:Y:S06]  /*4c400*/  HMMA.1688.F32.TF32 R208, R28.reuse, R128, R224 ;  /* 0x000000801cd0723c */ /* 0x050fec00000810e0 */
[C---:B------:R-:W-:Y:S06]  /*4c410*/  HMMA.1688.F32.TF32 R212, R28.reuse, R132, R228 ;  /* 0x000000841cd4723c */ /* 0x040fec00000810e4 */
[C---:B--2---:R-:W-:Y:S11]  /*4c420*/  HMMA.1688.F32.TF32 R200, R28.reuse, R136, R200 ;  /* 0x000000881cc8723c */ /* 0x044ff600000810c8 */
[----:B------:R-:W-:Y:S04]  /*4c430*/  STL.64 [R1+0xd40], R208 ;  /* 0x000d40d001007387 */ /* 0x000fe80000100a00 */
[----:B------:R1:W-:Y:S02]  /*4c440*/  STL.64 [R1+0xd48], R210 ;  /* 0x000d48d201007387 */ /* 0x0003e40000100a00 */
[----:B-1----:R-:W-:Y:S02]  /*4c450*/  HMMA.1688.F32.TF32 R208, R28, R140, R36 ;  /* 0x0000008c1cd0723c */ /* 0x002fe40000081024 */
[----:B------:R-:W-:Y:S04]  /*4c460*/  STL.64 [R1+0xd30], R212 ;  /* 0x000d30d401007387 */ /* 0x000fe80000100a00 */
[----:B------:R-:W-:Y:S04]  /*4c470*/  STL.64 [R1+0xd38], R214 ;  /* 0x000d38d601007387 */ /* 0x000fe80000100a00 */
[----:B------:R1:W-:Y:S04]  /*4c480*/  STL.64 [R1+0xd20], R200 ;  /* 0x000d20c801007387 */ /* 0x0003e80000100a00 */
[----:B------:R2:W-:Y:S01]  /*4c490*/  STL.64 [R1+0xd28], R202 ;  /* 0x000d28ca01007387 */ /* 0x0005e20000100a00 */
[----:B-1----:R-:W-:-:S08]  /*4c4a0*/  IMAD.MOV.U32 R200, RZ, RZ, R107 ;  /* 0x000000ffffc87224 */ /* 0x002fd000078e006b */
[----:B------:R-:W-:Y:S04]  /*4c4b0*/  STL.64 [R1+0xd10], R208 ;  /* 0x000d10d001007387 */ /* 0x000fe80000100a00 */
[----:B------:R-:W-:Y:S04]  /*4c4c0*/  STL.64 [R1+0xd18], R210 ;  /* 0x000d18d201007387 */ /* 0x000fe80000100a00 */
[----:B------:R-:W4:Y:S01]  /*4c4d0*/  LDL.LU R107, [R1+0x4214] ;  /* 0x00421400016b7983 */ /* 0x000f220000300800 */
[----:B------:R-:W-:Y:S02]  /*4c4e0*/  IMAD.MOV.U32 R201, RZ, RZ, R94 ;  /* 0x000000ffffc97224 */ /* 0x000fe400078e005e */
[----:B--2---:R-:W-:-:S02]  /*4c4f0*/  IMAD.MOV.U32 R202, RZ, RZ, R95 ;  /* 0x000000ffffca7224 */ /* 0x004fc400078e005f */
[----:B------:R-:W-:Y:S01]  /*4c500*/  IMAD.MOV.U32 R203, RZ, RZ, R91 ;  /* 0x000000ffffcb7224 */ /* 0x000fe200078e005b */
[----:B---3--:R-:W-:-:S15]  /*4c510*/  HMMA.1688.F32.TF32 R36, R28, R144, R204 ;  /* 0x000000901c24723c */ /* 0x008fde00000810cc */
[----:B------:R-:W-:-:S08]  /*4c520*/  NOP ;  /* 0x0000000000007918 */ /* 0x000fd00000000000 */
[----:B------:R-:W-:Y:S04]  /*4c530*/  STL.64 [R1+0xd00], R36 ;  /* 0x000d002401007387 */ /* 0x000fe80000100a00 */
[----:B------:R1:W-:Y:S04]  /*4c540*/  STL.64 [R1+0xd08], R38 ;  /* 0x000d082601007387 */ /* 0x0003e80000100a00 */
[----:B------:R-:W2:Y:S04]  /*4c550*/  LDL.LU R94, [R1+0x4210] ;  /* 0x00421000015e7983 */ /* 0x000ea80000300800 */
[----:B------:R-:W2:Y:S04]  /*4c560*/  LDL.LU R95, [R1+0x420c] ;  /* 0x00420c00015f7983 */ /* 0x000ea80000300800 */
[----:B------:R-:W3:Y:S01]  /*4c570*/  LDL.LU R91, [R1+0x4208] ;  /* 0x00420800015b7983 */ /* 0x000ee20000300800 */
[C---:B-1----:R-:W-:Y:S06]  /*4c580*/  HMMA.1688.F32.TF32 R36, R28.reuse, R148, R116 ;  /* 0x000000941c24723c */ /* 0x042fec0000081074 */
[C---:B------:R-:W-:Y:S06]  /*4c590*/  HMMA.1688.F32.TF32 R112, R28.reuse, R152, R112 ;  /* 0x000000981c70723c */ /* 0x040fec0000081070 */
[C---:B------:R-:W-:Y:S11]  /*4c5a0*/  HMMA.1688.F32.TF32 R108, R28.reuse, R156, R108 ;  /* 0x0000009c1c6c723c */ /* 0x040ff6000008106c */
[----:B------:R-:W-:Y:S04]  /*4c5b0*/  STL.64 [R1+0xcf0], R36 ;  /* 0x000cf02401007387 */ /* 0x000fe80000100a00 */
[----:B------:R4:W-:Y:S04]  /*4c5c0*/  STL.64 [R1+0xcf8], R38 ;  /* 0x000cf82601007387 */ /* 0x0009e80000100a00 */
[----:B------:R-:W-:Y:S04]  /*4c5d0*/  STL.64 [R1+0xce0], R112 ;  /* 0x000ce07001007387 */ /* 0x000fe80000100a00 */
[----:B------:R-:W-:Y:S04]  /*4c5e0*/  STL.64 [R1+0xce8], R114 ;  /* 0x000ce87201007387 */ /* 0x000fe80000100a00 */
[----:B------:R-:W-:Y:S04]  /*4c5f0*/  STL.64 [R1+0xcd0], R108 ;  /* 0x000cd06c01007387 */ /* 0x000fe80000100a00 */
[----:B------:R-:W-:Y:S01]  /*4c600*/  STL.64 [R1+0xcd8], R110 ;  /* 0x000cd86e01007387 */ /* 0x000fe20000100a00 */
[C---:B------:R-:W-:Y:S06]  /*4c610*/  HMMA.1688.F32.TF32 R60, R28.reuse, R176, R60 ;  /* 0x000000b01c3c723c */ /* 0x040fec000008103c */
[----:B----4-:R-:W-:-:S15]  /*4c620*/  HMMA.1688.F32.TF32 R36, R28, R160, R104 ;  /* 0x000000a01c24723c */ /* 0x010fde0000081068 */
[----:B------:R-:W-:-:S08]  /*4c630*/  NOP ;  /* 0x0000000000007918 */ /* 0x000fd00000000000 */
[----:B------:R-:W-:Y:S04]  /*4c640*/  STL.64 [R1+0xcc0], R36 ;  /* 0x000cc02401007387 */ /* 0x000fe80000100a00 */
[----:B------:R1:W-:Y:S02]  /*4c650*/  STL.64 [R1+0xcc8], R38 ;  /* 0x000cc82601007387 */ /* 0x0003e40000100a00 */
[C---:B-1----:R-:W-:Y:S06]  /*4c660*/  HMMA.1688.F32.TF32 R36, R28.reuse, R172, R56 ;  /* 0x000000ac1c24723c */ /* 0x042fec0000081038 */
[C---:B------:R-:W-:Y:S06]  /*4c670*/  HMMA.1688.F32.TF32 R56, R28.reuse, R180, R64 ;  /* 0x000000b41c38723c */ /* 0x040fec0000081040 */
[C---:B--2---:R-:W-:Y:S06]  /*4c680*/  HMMA.1688.F32.TF32 R92, R28.reuse, R164, R92 ;  /* 0x000000a41c5c723c */ /* 0x044fec000008105c */
[----:B---3--:R-:W-:-:S15]  /*4c690*/  HMMA.1688.F32.TF32 R88, R28, R168, R88 ;  /* 0x000000a81c58723c */ /* 0x008fde0000081058 */
[----:B------:R-:W-:-:S02]  /*4c6a0*/  NOP ;  /* 0x0000000000007918 */ /* 0x000fc40000000000 */
[----:B------:R-:W-:Y:S04]  /*4c6b0*/  STL.64 [R1+0xcb0], R92 ;  /* 0x000cb05c01007387 */ /* 0x000fe80000100a00 */
[----:B------:R-:W-:Y:S04]  /*4c6c0*/  STL.64 [R1+0xcb8], R94 ;  /* 0x000cb85e01007387 */ /* 0x000fe80000100a00 */
[----:B------:R-:W-:Y:S04]  /*4c6d0*/  STL.64 [R1+0xca0], R88 ;  /* 0x000ca05801007387 */ /* 0x000fe80000100a00 */
[----:B------:R-:W-:Y:S04]  /*4c6e0*/  STL.64 [R1+0xca8], R90 ;  /* 0x000ca85a01007387 */ /* 0x000fe80000100a00 */
[----:B------:R1:W-:Y:S04]  /*4c6f0*/  STL.64 [R1+0xc90], R36 ;  /* 0x000c902401007387 */ /* 0x0003e80000100a00 */
[----:B------:R-:W-:Y:S04]  /*4c700*/  STL.64 [R1+0xc98], R38 ;  /* 0x000c982601007387 */ /* 0x000fe80000100a00 */
[----:B-1----:R-:W2:Y:S04]  /*4c710*/  LDL.LU R36, [R1+0x5b0] ;  /* 0x0005b00001247983 */ /* 0x002ea80000300800 */
[----:B------:R-:W-:Y:S04]  /*4c720*/  STL.64 [R1+0xc80], R60 ;  /* 0x000c803c01007387 */ /* 0x000fe80000100a00 */
[----:B------:R1:W-:Y:S04]  /*4c730*/  STL.64 [R1+0xc88], R62 ;  /* 0x000c883e01007387 */ /* 0x0003e80000100a00 */
[----:B------:R-:W-:Y:S04]  /*4c740*/  STL.64 [R1+0xc70], R56 ;  /* 0x000c703801007387 */ /* 0x000fe80000100a00 */
[----:B------:R3:W-:Y:S04]  /*4c750*/  STL.64 [R1+0xc78], R58 ;  /* 0x000c783a01007387 */ /* 0x0007e80000100a00 */
[----:B------:R-:W2:Y:S01]  /*4c760*/  LDL.LU R37, [R1+0x5b4] ;  /* 0x0005b40001257983 */ /* 0x000ea20000300800 */
[----:B-1----:R-:W-:Y:S03]  /*4c770*/  HMMA.1688.F32.TF32 R60, R32, R120, R232 ;  /* 0x00000078203c723c */ /* 0x002fe600000810e8 */
[----:B------:R-:W2:Y:S03]  /*4c780*/  LDL.LU R38, [R1+0x5b8] ;  /* 0x0005b80001267983 */ /* 0x000ea60000300800 */
[C---:B---3--:R-:W-:Y:S01]  /*4c790*/  HMMA.1688.F32.TF32 R56, R28.reuse, R184, R68 ;  /* 0x000000b81c38723c */ /* 0x048fe20000081044 */
[----:B------:R-:W2:Y:S05]  /*4c7a0*/  LDL.LU R39, [R1+0x5bc] ;  /* 0x0005bc0001277983 */ /* 0x000eaa0000300800 */
[----:B------:R-:W-:-:S15]  /*4c7b0*/  HMMA.1688.F32.TF32 R28, R28, R188, R72 ;  /* 0x000000bc1c1c723c */ /* 0x000fde0000081048 */
[----:B------:R-:W-:-:S02]  /*4c7c0*/  NOP ;  /* 0x0000000000007918 */ /* 0x000fc40000000000 */
        /* <DEDUP_REMOVED lines=14> */
[C---:B---3--:R-:W-:Y:S05]  /*4c8b0*/  HMMA.1688.F32.TF32 R28, R32.reuse, R20, R196 ;  /* 0x00000014201c723c */ /* 0x048fea00000810c4 */
[----:B------:R-:W-:Y:S04]  /*4c8c0*/  STL.64 [R1+0x20], R60 ;  /* 0x0000203c01007387 */ /* 0x000fe80000100a00 */
[----:B------:R-:W-:Y:S01]  /*4c8d0*/  STL.64 [R1+0x28], R62 ;  /* 0x0000283e01007387 */ /* 0x000fe20000100a00 */
[C---:B------:R-:W-:Y:S07]  /*4c8e0*/  HMMA.1688.F32.TF32 R248, R32.reuse, R16, R40 ;  /* 0x0000001020f8723c */ /* 0x040fee0000081028 */
[----:B------:R-:W-:Y:S04]  /*4c8f0*/  STL.64 [R1+0x10], R56 ;  /* 0x0000103801007387 */ /* 0x000fe80000100a00 */
[----:B------:R1:W-:Y:S04]  /*4c900*/  STL.64 [R1+0x18], R58 ;  /* 0x0000183a01007387 */ /* 0x0003e80000100a00 */
[----:B------:R-:W3:Y:S04]  /*4c910*/  LDL.LU R40, [R1+0x5d0] ;  /* 0x0005d00001287983 */ /* 0x000ee80000300800 */
[----:B------:R-:W-:Y:S04]  /*4c920*/  STL.64 [R1], R28 ;  /* 0x0000001c01007387 */ /* 0x000fe80000100a00 */
[----:B------:R-:W-:Y:S04]  /*4c930*/  STL.64 [R1+0x8], R30 ;  /* 0x0000081e01007387 */ /* 0x000fe80000100a00 */
[----:B------:R-:W3:Y:S04]  /*4c940*/  LDL.LU R41, [R1+0x5d4] ;  /* 0x0005d40001297983 */ /* 0x000ee80000300800 */
[----:B------:R-:W3:Y:S04]  /*4c950*/  LDL.LU R42, [R1+0x5d8] ;  /* 0x0005d800012a7983 */ /* 0x000ee80000300800 */
[----:B------:R-:W3:Y:S01]  /*4c960*/  LDL.LU R43, [R1+0x5dc] ;  /* 0x0005dc00012b7983 */ /* 0x000ee20000300800 */
[C---:B------:R-:W-:Y:S03]  /*4c970*/  HMMA.1688.F32.TF32 R240, R32.reuse, R12, R200 ;  /* 0x0000000c20f0723c */ /* 0x040fe600000810c8 */
[----:B------:R-:W-:Y:S04]  /*4c980*/  STL [R1+0x3e8c], R248 ;  /* 0x003e8cf801007387 */ /* 0x000fe80000100800 */
[----:B------:R-:W-:Y:S04]  /*4c990*/  STL [R1+0x3e88], R249 ;  /* 0x003e88f901007387 */ /* 0x000fe80000100800 */
[----:B------:R-:W-:Y:S04]  /*4c9a0*/  STL [R1+0x3e84], R250 ;  /* 0x003e84fa01007387 */ /* 0x000fe80000100800 */
[----:B------:R-:W-:Y:S04]  /*4c9b0*/  STL [R1+0x3e80], R251 ;  /* 0x003e80fb01007387 */ /* 0x000fe80000100800 */
        /* <DEDUP_REMOVED lines=12> */
[----:B------:R-:W-:Y:S04]  /*4ca80*/  LDS R28, [R3+UR11+0x8500] ;  /* 0x0085000b031c7984 */ /* 0x000fe80008000800 */
[----:B------:R-:W-:Y:S04]  /*4ca90*/  LDS R30, [R3+UR11+0xa500] ;  /* 0x00a5000b031e7984 */ /* 0x000fe80008000800 */
[----:B------:R-:W-:Y:S04]  /*4caa0*/  LDS R29, [R247+UR11+0x8500] ;  /* 0x0085000bf71d7984 */ /* 0x000fe80008000800 */
[----:B------:R-:W4:Y:S01]  /*4cab0*/  LDS R31, [R247+UR11+0xa500] ;  /* 0x00a5000bf71f7984 */ /* 0x000f220008000800 */
[C---:B--2---:R-:W-:Y:S03]  /*4cac0*/  HMMA.1688.F32.TF32 R236, R32.reuse, R8, R36 ;  /* 0x0000000820ec723c */ /* 0x044fe60000081024 */
        /* <DEDUP_REMOVED lines=8> */
[----:B------:R-:W-:Y:S04]  /*4cb50*/  STL [R1+0x3eac], R236 ;  /* 0x003eacec01007387 */ /* 0x000fe80000100800 */
[----:B------:R-:W-:Y:S04]  /*4cb60*/  STL [R1+0x3ea8], R237 ;  /* 0x003ea8ed01007387 */ /* 0x000fe80000100800 */
[----:B------:R-:W-:Y:S04]  /*4cb70*/  STL [R1+0x3ea4], R238 ;  /* 0x003ea4ee01007387 */ /* 0x000fe80000100800 */
[----:B------:R-:W-:Y:S01]  /*4cb80*/  STL [R1+0x3ea0], R239 ;  /* 0x003ea0ef01007387 */ /* 0x000fe20000100800 */
[C---:B---3--:R-:W-:Y:S03]  /*4cb90*/  HMMA.1688.F32.TF32 R232, R32.reuse, R192, R40 ;  /* 0x000000c020e8723c */ /* 0x048fe60000081028 */
[----:B------:R-:W3:Y:S04]  /*4cba0*/  LDL.LU R40, [R1+0x680] ;  /* 0x0006800001287983 */ /* 0x000ee80000300800 */
[----:B------:R-:W3:Y:S04]  /*4cbb0*/  LDL.LU R41, [R1+0x684] ;  /* 0x0006840001297983 */ /* 0x000ee80000300800 */
[----:B------:R-:W3:Y:S04]  /*4cbc0*/  LDL.LU R42, [R1+0x688] ;  /* 0x00068800012a7983 */ /* 0x000ee80000300800 */
[----:B------:R-:W3:Y:S01]  /*4cbd0*/  LDL.LU R43, [R1+0x68c] ;  /* 0x00068c00012b7983 */ /* 0x000ee20000300800 */
[C---:B-1----:R-:W-:Y:S07]  /*4cbe0*/  HMMA.1688.F32.TF32 R56, R32.reuse, R80, R200 ;  /* 0x000000502038723c */ /* 0x042fee00000810c8 */
[----:B------:R1:W-:Y:S01]  /*4cbf0*/  STL [R1+0x3ebc], R232 ;  /* 0x003ebce801007387 */ /* 0x0003e20000100800 */
[----:B----4-:R-:W-:Y:S03]  /*4cc00*/  HMMA.1688.F32.TF32 R60, R32, R84, R124 ;  /* 0x00000054203c723c */ /* 0x010fe6000008107c */
[----:B------:R4:W-:Y:S04]  /*4cc10*/  STL [R1+0x3eb8], R233 ;  /* 0x003eb8e901007387 */ /* 0x0009e80000100800 */
[----:B------:R4:W-:Y:S09]  /*4cc20*/  STL [R1+0x3eb4], R234 ;  /* 0x003eb4ea01007387 */ /* 0x0009f20000100800 */
[----:B-1----:R-:W-:Y:S01]  /*4cc30*/  IMAD.MOV.U32 R232, RZ, RZ, R56 ;  /* 0x000000ffffe87224 */ /* 0x002fe200078e0038 */
[----:B------:R1:W-:Y:S01]  /*4cc40*/  STL [R1+0x3eb0], R235 ;  /* 0x003eb0eb01007387 */ /* 0x0003e20000100800 */
[----:B----4-:R-:W-:-:S02]  /*4cc50*/  IMAD.MOV.U32 R233, RZ, RZ, R57 ;  /* 0x000000ffffe97224 */ /* 0x010fc400078e0039 */
[----:B------:R-:W-:Y:S02]  /*4cc60*/  IMAD.MOV.U32 R234, RZ, RZ, R58 ;  /* 0x000000ffffea7224 */ /* 0x000fe400078e003a */
[----:B-1----:R-:W-:Y:S01]  /*4cc70*/  IMAD.MOV.U32 R235, RZ, RZ, R59 ;  /* 0x000000ffffeb7224 */ /* 0x002fe200078e003b */
[----:B------:R-:W-:Y:S04]  /*4cc80*/  STL.64 [R1+0x460], R60 ;  /* 0x0004603c01007387 */ /* 0x000fe80000100a00 */
[----:B------:R-:W-:Y:S04]  /*4cc90*/  STL.64 [R1+0x468], R62 ;  /* 0x0004683e01007387 */ /* 0x000fe80000100a00 */
[----:B------:R-:W4:Y:S04]  /*4cca0*/  LDL.LU R200, [R1+0x6a0] ;  /* 0x0006a00001c87983 */ /* 0x000f280000300800 */
[----:B------:R-:W4:Y:S04]  /*4ccb0*/  LDL.LU R201, [R1+0x6a4] ;  /* 0x0006a40001c97983 */ /* 0x000f280000300800 */
[----:B------:R-:W4:Y:S04]  /*4ccc0*/  LDL.LU R202, [R1+0x6a8] ;  /* 0x0006a80001ca7983 */ /* 0x000f280000300800 */
[----:B------:R-:W4:Y:S04]  /*4ccd0*/  LDL.LU R203, [R1+0x6ac] ;  /* 0x0006ac0001cb7983 */ /* 0x000f280000300800 */
[----:B------:R1:W-:Y:S04]  /*4cce0*/  STL [R1+0x3ecc], R235 ;  /* 0x003ecceb01007387 */ /* 0x0003e80000100800 */
[----:B------:R1:W-:Y:S04]  /*4ccf0*/  STL [R1+0x3ec8], R234 ;  /* 0x003ec8ea01007387 */ /* 0x0003e80000100800 */
[----:B------:R1:W-:Y:S04]  /*4cd00*/  STL [R1+0x3ec4], R233 ;  /* 0x003ec4e901007387 */ /* 0x0003e80000100800 */
[----:B------:R1:W-:Y:S01]  /*4cd10*/  STL [R1+0x3ec0], R232 ;  /* 0x003ec0e801007387 */ /* 0x0003e20000100800 */
[C---:B--2---:R-:W-:Y:S06]  /*4cd20*/  HMMA.1688.F32.TF32 R36, R32.reuse, R44, R36 ;  /* 0x0000002c2024723c */ /* 0x044fec0000081024 */
[----:B------:R-:W-:-:S15]  /*4cd30*/  HMMA.1688.F32.TF32 R56, R32, R76, R196 ;  /* 0x0000004c2038723c */ /* 0x000fde00000810c4 */
[----:B------:R-:W-:-:S03]  /*4cd40*/  NOP ;  /* 0x0000000000007918 */ /* 0x000fc60000000000 */
[----:B------:R-:W-:Y:S02]  /*4cd50*/  IMAD.MOV.U32 R236, RZ, RZ, R36 ;  /* 0x000000ffffec7224 */ /* 0x000fe400078e0024 */
[----:B------:R-:W-:Y:S02]  /*4cd60*/  IMAD.MOV.U32 R237, RZ, RZ, R37 ;  /* 0x000000ffffed7224 */ /* 0x000fe400078e0025 */
[----:B------:R-:W-:Y:S02]  /*4cd70*/  IMAD.MOV.U32 R238, RZ, RZ, R38 ;  /* 0x000000ffffee7224 */ /* 0x000fe400078e0026 */
[----:B------:R-:W-:Y:S01]  /*4cd80*/  IMAD.MOV.U32 R239, RZ, RZ, R39 ;  /* 0x000000ffffef7224 */ /* 0x000fe200078e0027 */
[----:B------:R-:W-:Y:S04]  /*4cd90*/  STL.64 [R1+0x440], R56 ;  /* 0x0004403801007387 */ /* 0x000fe80000100a00 */
[----:B------:R4:W-:Y:S04]  /*4cda0*/  STL.64 [R1+0x448], R58 ;  /* 0x0004483a01007387 */ /* 0x0009e80000100a00 */
[----:B------:R-:W2:Y:S04]  /*4cdb0*/  LDL.LU R36, [R1+0x6c0] ;  /* 0x0006c00001247983 */ /* 0x000ea80000300800 */
[----:B------:R-:W2:Y:S04]  /*4cdc0*/  LDL.LU R37, [R1+0x6c4] ;  /* 0x0006c40001257983 */ /* 0x000ea80000300800 */
[----:B------:R-:W2:Y:S04]  /*4cdd0*/  LDL.LU R38, [R1+0x6c8] ;  /* 0x0006c80001267983 */ /* 0x000ea80000300800 */
[----:B------:R-:W2:Y:S04]  /*4cde0*/  LDL.LU R39, [R1+0x6cc] ;  /* 0x0006cc0001277983 */ /* 0x000ea80000300800 */
[----:B------:R-:W-:Y:S04]  /*4cdf0*/  STL [R1+0x3edc], R239 ;  /* 0x003edcef01007387 */ /* 0x000fe80000100800 */
[----:B------:R-:W-:Y:S04]  /*4ce00*/  STL [R1+0x3ed8], R238 ;  /* 0x003ed8ee01007387 */ /* 0x000fe80000100800 */
[----:B------:R-:W-:Y:S04]  /*4ce10*/  STL [R1+0x3ed4], R237 ;  /* 0x003ed4ed01007387 */ /* 0x000fe80000100800 */
[----:B------:R4:W-:Y:S01]  /*4ce20*/  STL [R1+0x3ed0], R236 ;  /* 0x003ed0ec01007387 */ /* 0x0009e20000100800 */
[----:B---3--:R-:W-:-:S15]  /*4ce30*/  HMMA.1688.F32.TF32 R40, R32, R48, R40 ;  /* 0x000000302028723c */ /* 0x008fde0000081028 */
[----:B------:R-:W-:-:S09]  /*4ce40*/  NOP ;  /* 0x0000000000007918 */ /* 0x000fd20000000000 */
[----:B-1----:R-:W-:Y:S02]  /*4ce50*/  IMAD.MOV.U32 R235, RZ, RZ, R40 ;  /* 0x000000ffffeb7224 */ /* 0x002fe400078e0028 */
[----:B------:R-:W-:Y:S01]  /*4ce60*/  IMAD.MOV.U32 R234, RZ, RZ, R41 ;  /* 0x000000ffffea7224 */ /* 0x000fe200078e0029 */
[----:B------:R-:W3:Y:S01]  /*4ce70*/  LDL.LU R40, [R1+0x6e0] ;  /* 0x0006e00001287983 */ /* 0x000ee20000300800 */
[----:B------:R-:W-:Y:S02]  /*4ce80*/  IMAD.MOV.U32 R233, RZ, RZ, R42 ;  /* 0x000000ffffe97224 */ /* 0x000fe400078e002a */
[----:B------:R-:W-:Y:S01]  /*4ce90*/  IMAD.MOV.U32 R232, RZ, RZ, R43 ;  /* 0x000000ffffe87224 */ /* 0x000fe200078e002b */
[----:B------:R-:W3:Y:S04]  /*4cea0*/  LDL.LU R41, [R1+0x6e4] ;  /* 0x0006e40001297983 */ /* 0x000ee80000300800 */
[----:B------:R-:W3:Y:S04]  /*4ceb0*/  LDL.LU R42, [R1+0x6e8] ;  /* 0x0006e800012a7983 */ /* 0x000ee80000300800 */
[----:B------:R-:W3:Y:S04]  /*4cec0*/  LDL.LU R43, [R1+0x6ec] ;  /* 0x0006ec00012b7983 */ /* 0x000ee80000300800 */
[----:B------:R1:W-:Y:S04]  /*4ced0*/  STL [R1+0x3eec], R232 ;  /* 0x003eece801007387 */ /* 0x0003e80000100800 */
[----:B------:R1:W-:Y:S04]  /*4cee0*/  STL [R1+0x3ee8], R233 ;  /* 0x003ee8e901007387 */ /* 0x0003e80000100800 */
[----:B------:R1:W-:Y:S04]  /*4cef0*/  STL [R1+0x3ee4], R235 ;  /* 0x003ee4eb01007387 */ /* 0x0003e80000100800 */
[----:B------:R1:W-:Y:S04]  /*4cf00*/  STL [R1+0x3ee0], R234 ;  /* 0x003ee0ea01007387 */ /* 0x0003e80000100800 */
[----:B------:R-:W3:Y:S04]  /*4cf10*/  LDL.LU R124, [R1+0x700] ;  /* 0x00070000017c7983 */ /* 0x000ee80000300800 */
[----:B------:R-:W3:Y:S04]  /*4cf20*/  LDL.LU R125, [R1+0x704] ;  /* 0x00070400017d7983 */ /* 0x000ee80000300800 */
[----:B------:R-:W3:Y:S04]  /*4cf30*/  LDL.LU R126, [R1+0x708] ;  /* 0x00070800017e7983 */ /* 0x000ee80000300800 */
[----:B------:R-:W3:Y:S01]  /*4cf40*/  LDL.LU R127, [R1+0x70c] ;  /* 0x00070c00017f7983 */ /* 0x000ee20000300800 */
[----:B----4-:R-:W-:-:S15]  /*4cf50*/  HMMA.1688.F32.TF32 R56, R32, R52, R200 ;  /* 0x000000342038723c */ /* 0x010fde00000810c8 */
        /* <DEDUP_REMOVED lines=12> */
[----:B------:R-:W4:Y:S01]  /*4d020*/  LDL.LU R199, [R1+0x72c] ;  /* 0x00072c0001c77983 */ /* 0x000f220000300800 */
[----:B--2---:R-:W-:-:S15]  /*4d030*/  HMMA.1688.F32.TF32 R36, R32, R128, R36 ;  /* 0x000000802024723c */ /* 0x004fde0000081024 */
[----:B------:R-:W-:-:S09]  /*4d040*/  NOP ;  /* 0x0000000000007918 */ /* 0x000fd20000000000 */
[----:B-1----:R-:W-:Y:S02]  /*4d050*/  IMAD.MOV.U32 R232, RZ, RZ, R36 ;  /* 0x000000ffffe87224 */ /* 0x002fe400078e0024 */
[----:B------:R-:W-:Y:S01]  /*4d060*/  IMAD.MOV.U32 R233, RZ, RZ, R37 ;  /* 0x000000ffffe97224 */ /* 0x000fe200078e0025 */
[----:B------:R-:W2:Y:S01]  /*4d070*/  LDL.LU R36, [R1+0x770] ;  /* 0x0007700001247983 */ /* 0x000ea20000300800 */
[----:B------:R-:W-:Y:S02]  /*4d080*/  IMAD.MOV.U32 R235, RZ, RZ, R38 ;  /* 0x000000ffffeb7224 */ /* 0x000fe400078e0026 */
[----:B------:R-:W-:Y:S01]  /*4d090*/  IMAD.MOV.U32 R234, RZ, RZ, R39 ;  /* 0x000000ffffea7224 */ /* 0x000fe200078e0027 */
[----:B------:R-:W2:Y:S04]  /*4d0a0*/  LDL.LU R37, [R1+0x774] ;  /* 0x0007740001257983 */ /* 0x000ea80000300800 */
[----:B------:R-:W2:Y:S04]  /*4d0b0*/  LDL.LU R38, [R1+0x778] ;  /* 0x0007780001267983 */ /* 0x000ea80000300800 */
[----:B------:R-:W2:Y:S04]  /*4d0c0*/  LDL.LU R39, [R1+0x77c] ;  /* 0x00077c0001277983 */ /* 0x000ea80000300800 */
[----:B------:R-:W2:Y:S04]  /*4d0d0*/  LDL.LU R200, [R1+0x750] ;  /* 0x0007500001c87983 */ /* 0x000ea80000300800 */
[----:B------:R-:W2:Y:S04]  /*4d0e0*/  LDL.LU R201, [R1+0x754] ;  /* 0x0007540001c97983 */ /* 0x000ea80000300800 */
[----:B------:R-:W2:Y:S04]  /*4d0f0*/  LDL.LU R202, [R1+0x758] ;  /* 0x0007580001ca7983 */ /* 0x000ea80000300800 */
[----:B------:R-:W2:Y:S04]  /*4d100*/  LDL.LU R203, [R1+0x75c] ;  /* 0x00075c0001cb7983 */ /* 0x000ea80000300800 */
[----:B------:R1:W-:Y:S04]  /*4d110*/  STL [R1+0x3f0c], R234 ;  /* 0x003f0cea01007387 */ /* 0x0003e80000100800 */
[----:B------:R1:W-:Y:S04]  /*4d120*/  STL [R1+0x3f08], R235 ;  /* 0x003f08eb01007387 */ /* 0x0003e80000100800 */
[----:B------:R1:W-:Y:S04]  /*4d130*/  STL [R1+0x3f04], R232 ;  /* 0x003f04e801007387 */ /* 0x0003e80000100800 */
[----:B------:R1:W-:Y:S01]  /*4d140*/  STL [R1+0x3f00], R233 ;  /* 0x003f00e901007387 */ /* 0x0003e20000100800 */
        /* <DEDUP_REMOVED lines=10> */
[----:B------:R-:W-:-:S15]  /*4d1f0*/  HMMA.1688.F32.TF32 R56, R32, R136, R124 ;  /* 0x000000882038723c */ /* 0x000fde000008107c */
[----:B------:R-:W-:-:S09]  /*4d200*/  NOP ;  /* 0x0000000000007918 */ /* 0x000fd20000000000 */
[----:B----4-:R-:W-:Y:S02]  /*4d210*/  IMAD.MOV.U32 R236, RZ, RZ, R56 ;  /* 0x000000ffffec7224 */ /* 0x010fe400078e0038 */
[----:B------:R-:W-:Y:S02]  /*4d220*/  IMAD.MOV.U32 R237, RZ, RZ, R57 ;  /* 0x000000ffffed7224 */ /* 0x000fe400078e0039 */
[----:B------:R-:W-:Y:S02]  /*4d230*/  IMAD.MOV.U32 R239, RZ, RZ, R58 ;  /* 0x000000ffffef7224 */ /* 0x000fe400078e003a */
[----:B------:R-:W-:Y:S02]  /*4d240*/  IMAD.MOV.U32 R238, RZ, RZ, R59 ;  /* 0x000000ffffee7224 */ /* 0x000fe400078e003b */
[----:B------:R-:W-:Y:S01]  /*4d250*/  HMMA.1688.F32.TF32 R56, R32, R140, R196 ;  /* 0x0000008c2038723c */ /* 0x000fe200000810c4 */
[----:B------:R4:W-:-:S15]  /*4d260*/  STL [R1+0x3f1c], R243 ;  /* 0x003f1cf301007387 */ /* 0x0009de0000100800 */
[----:B------:R-:W-:-:S08]  /*4d270*/  NOP ;  /* 0x0000000000007918 */ /* 0x000fd00000000000 */
[----:B-1----:R-:W-:Y:S02]  /*4d280*/  IMAD.MOV.U32 R234, RZ, RZ, R56 ;  /* 0x000000ffffea7224 */ /* 0x002fe400078e0038 */
[----:B------:R-:W-:Y:S02]  /*4d290*/  IMAD.MOV.U32 R235, RZ, RZ, R57 ;  /* 0x000000ffffeb7224 */ /* 0x000fe400078e0039 */
[----:B------:R-:W-:Y:S02]  /*4d2a0*/  IMAD.MOV.U32 R232, RZ, RZ, R58 ;  /* 0x000000ffffe87224 */ /* 0x000fe400078e003a */
[----:B------:R-:W-:Y:S01]  /*4d2b0*/  IMAD.MOV.U32 R233, RZ, RZ, R59 ;  /* 0x000000ffffe97224 */ /* 0x000fe200078e003b */
[----:B------:R1:W-:Y:S04]  /*4d2c0*/  STL [R1+0x3f18], R242 ;  /* 0x003f18f201007387 */ /* 0x0003e80000100800 */
[----:B------:R1:W-:Y:S04]  /*4d2d0*/  STL [R1+0x3f14], R241 ;  /* 0x003f14f101007387 */ /* 0x0003e80000100800 */
[----:B------:R1:W-:Y:S04]  /*4d2e0*/  STL [R1+0x3f10], R240 ;  /* 0x003f10f001007387 */ /* 0x0003e80000100800 */
[----:B------:R-:W-:Y:S04]  /*4d2f0*/  STL.64 [R1+0x3f28], R238 ;  /* 0x003f28ee01007387 */ /* 0x000fe80000100a00 */
[----:B------:R-:W-:Y:S04]  /*4d300*/  STL.64 [R1+0x3f20], R236 ;  /* 0x003f20ec01007387 */ /* 0x000fe80000100a00 */
[----:B------:R-:W-:Y:S04]  /*4d310*/  STL.64 [R1+0x3f38], R234 ;  /* 0x003f38ea01007387 */ /* 0x000fe80000100a00 */
[----:B------:R3:W-:Y:S01]  /*4d320*/  STL.64 [R1+0x3f30], R232 ;  /* 0x003f30e801007387 */ /* 0x0007e20000100a00 */
[C---:B--2---:R-:W-:Y:S06]  /*4d330*/  HMMA.1688.F32.TF32 R36, R32.reuse, R148, R36 ;  /* 0x000000942024723c */ /* 0x044fec0000081024 */
[----:B------:R-:W-:-:S15]  /*4d340*/  HMMA.1688.F32.TF32 R56, R32, R144, R200 ;  /* 0x000000902038723c */ /* 0x000fde00000810c8 */
[----:B------:R-:W-:-:S03]  /*4d350*/  NOP ;  /* 0x0000000000007918 */ /* 0x000fc60000000000 */
[----:B------:R-:W-:Y:S02]  /*4d360*/  IMAD.MOV.U32 R248, RZ, RZ, R36 ;  /* 0x000000fffff87224 */ /* 0x000fe400078e0024 */
[----:B------:R-:W-:Y:S02]  /*4d370*/  IMAD.MOV.U32 R249, RZ, RZ, R37 ;  /* 0x000000fffff97224 */ /* 0x000fe400078e0025 */
[----:B------:R-:W-:Y:S02]  /*4d380*/  IMAD.MOV.U32 R250, RZ, RZ, R38 ;  /* 0x000000fffffa7224 */ /* 0x000fe400078e0026 */
[----:B------:R-:W-:Y:S02]  /*4d390*/  IMAD.MOV.U32 R251, RZ, RZ, R39 ;  /* 0x000000fffffb7224 */ /* 0x000fe400078e0027 */
[----:B----4-:R-:W-:Y:S02]  /*4d3a0*/  IMAD.MOV.U32 R243, RZ, RZ, R56 ;  /* 0x000000fffff37224 */ /* 0x010fe400078e0038 */
[----:B-1----:R-:W-:-:S02]  /*4d3b0*/  IMAD.MOV.U32 R242, RZ, RZ, R57 ;  /* 0x000000fffff27224 */ /* 0x002fc400078e0039 */
[----:B------:R-:W-:Y:S02]  /*4d3c0*/  IMAD.MOV.U32 R241, RZ, RZ, R58 ;  /* 0x000000fffff17224 */ /* 0x000fe400078e003a */
[----:B------:R-:W-:Y:S01]  /*4d3d0*/  IMAD.MOV.U32 R240, RZ, RZ, R59 ;  /* 0x000000fffff07224 */ /* 0x000fe200078e003b */
[----:B------:R-:W-:Y:S04]  /*4d3e0*/  STL.64 [R1+0x3f48], R242 ;  /* 0x003f48f201007387 */ /* 0x000fe80000100a00 */
[----:B------:R-:W-:Y:S04]  /*4d3f0*/  STL.64 [R1+0x3f40], R240 ;  /* 0x003f40f001007387 */ /* 0x000fe80000100a00 */
[----:B------:R-:W-:Y:S04]  /*4d400*/  STL.64 [R1+0x3f58], R250 ;  /* 0x003f58fa01007387 */ /* 0x000fe80000100a00 */
[----:B------:R1:W-:Y:S04]  /*4d410*/  STL.64 [R1+0x3f50], R248 ;  /* 0x003f50f801007387 */ /* 0x0003e80000100a00 */
[----:B------:R-:W2:Y:S01]  /*4d420*/  LDL.LU R224, [R1+0xa00] ;  /* 0x000a000001e07983 */ /* 0x000ea20000300800 */
[----:B---3--:R-:W-:-:S15]  /*4d430*/  HMMA.1688.F32.TF32 R36, R32, R152, R40 ;  /* 0x000000982024723c */ /* 0x008fde0000081028 */
[----:B------:R-:W-:-:S08]  /*4d440*/  NOP ;  /* 0x0000000000007918 */ /* 0x000fd00000000000 */
        /* <DEDUP_REMOVED lines=112> */
[C---:B---3--:R-:W-:Y:S06]  /*4db50*/  HMMA.1688.F32.TF32 R36, R32.reuse, R168, R36 ;  /* 0x000000a82024723c */ /* 0x048fec0000081024 */
[C---:B----4-:R-:W-:Y:S06]  /*4db60*/  HMMA.1688.F32.TF32 R196, R32.reuse, R160, R196 ;  /* 0x000000a020c4723c */ /* 0x050fec00000810c4 */
[C---:B------:R-:W-:Y:S06]  /*4db70*/  HMMA.1688.F32.TF32 R124, R32.reuse, R156, R124 ;  /* 0x0000009c207c723c */ /* 0x040fec000008107c */
[----:B------:R-:W-:-:S15]  /*4db80*/  HMMA.1688.F32.TF32 R200, R32, R164, R200 ;  /* 0x000000a420c8723c */ /* 0x000fde00000810c8 */
[----:B------:R-:W-:-:S02]  /*4db90*/  NOP ;  /* 0x0000000000007918 */ /* 0x000fc40000000000 */
[----:B------:R1:W-:Y:S01]  /*4dba0*/  STL.64 [R1+0x390], R124 ;  /* 0x0003907c01007387 */ /* 0x0003e20000100a00 */
[C---:B------:R-:W-:Y:S03]  /*4dbb0*/  HMMA.1688.F32.TF32 R240, R32.reuse, R180, R240 ;  /* 0x000000b420f0723c */ /* 0x040fe600000810f0 */
[----:B------:R-:W-:Y:S04]  /*4dbc0*/  STL.64 [R1+0x398], R126 ;  /* 0x0003987e01007387 */ /* 0x000fe80000100a00 */
[----:B-1----:R-:W2:Y:S01]  /*4dbd0*/  LDL.LU.64 R124, [R1+0x4200] ;  /* 0x00420000017c7983 */ /* 0x002ea20000300a00 */
[----:B------:R-:W-:Y:S03]  /*4dbe0*/  HMMA.1688.F32.TF32 R32, R32, R188, R216 ;  /* 0x000000bc2020723c */ /* 0x000fe600000810d8 */
[----:B------:R1:W-:Y:S04]  /*4dbf0*/  STL.64 [R1+0x380], R196 ;  /* 0x000380c401007387 */ /* 0x0003e80000100a00 */
[----:B------:R-:W-:Y:S04]  /*4dc00*/  STL.64 [R1+0x388], R198 ;  /* 0x000388c601007387 */ /* 0x000fe80000100a00 */
[----:B------:R-:W-:Y:S04]  /*4dc10*/  LDS R216, [R3+UR11+0x8580] ;  /* 0x0085800b03d87984 */ /* 0x000fe80008000800 */
[----:B-1----:R-:W3:Y:S04]  /*4dc20*/  LDL.LU.64 R196, [R1+0x41f8] ;  /* 0x0041f80001c47983 */ /* 0x002ee80000300a00 */
[----:B------:R1:W-:Y:S04]  /*4dc30*/  STL.64 [R1+0x370], R200 ;  /* 0x000370c801007387 */ /* 0x0003e80000100a00 */
[----:B------:R-:W-:Y:S01]  /*4dc40*/  STL.64 [R1+0x378], R202 ;  /* 0x000378ca01007387 */ /* 0x000fe20000100a00 */
[C---:B------:R-:W-:Y:S03]  /*4dc50*/  HMMA.1688.F32.TF32 R72, R28.reuse, R4, R72 ;  /* 0x000000041c48723c */ /* 0x040fe60000081048 */
[----:B------:R-:W-:Y:S04]  /*4dc60*/  LDS R218, [R3+UR11+0xa580] ;  /* 0x00a5800b03da7984 */ /* 0x000fe80008000800 */
[----:B-1----:R-:W4:Y:S04]  /*4dc70*/  LDL.LU.64 R200, [R1+0x41f0] ;  /* 0x0041f00001c87983 */ /* 0x002f280000300a00 */
[----:B------:R1:W-:Y:S04]  /*4dc80*/  STL.64 [R1+0x360], R36 ;  /* 0x0003602401007387 */ /* 0x0003e80000100a00 */
[----:B------:R-:W-:Y:S04]  /*4dc90*/  STL.64 [R1+0x368], R38 ;  /* 0x0003682601007387 */ /* 0x000fe80000100a00 */
[----:B------:R-:W-:Y:S04]  /*4dca0*/  LDS R217, [R247+UR11+0x8580] ;  /* 0x0085800bf7d97984 */ /* 0x000fe80008000800 */
[----:B-1----:R-:W2:Y:S04]  /*4dcb0*/  LDL.LU.64 R36, [R1+0x41e8] ;  /* 0x0041e80001247983 */ /* 0x002ea80000300a00 */
[----:B------:R1:W-:Y:S04]  /*4dcc0*/  STL.64 [R1+0x350], R40 ;  /* 0x0003502801007387 */ /* 0x0003e80000100a00 */
[----:B------:R-:W-:Y:S04]  /*4dcd0*/  STL.64 [R1+0x358], R42 ;  /* 0x0003582a01007387 */ /* 0x000fe80000100a00 */
[----:B------:R-:W3:Y:S04]  /*4dce0*/  LDS R219, [R247+UR11+0xa580] ;  /* 0x00a5800bf7db7984 */ /* 0x000ee80008000800 */
[----:B-1----:R-:W4:Y:S04]  /*4dcf0*/  LDL.LU.64 R40, [R1+0x41e0] ;  /* 0x0041e00001287983 */ /* 0x002f280000300a00 */
[----:B------:R-:W-:Y:S04]  /*4dd00*/  STL.64 [R1+0x340], R248 ;  /* 0x000340f801007387 */ /* 0x000fe80000100a00 */
[----:B------:R-:W-:Y:S04]  /*4dd10*/  STL.64 [R1+0x348], R250 ;  /* 0x000348fa01007387 */ /* 0x000fe80000100a00 */
[----:B------:R-:W-:Y:S04]  /*4dd20*/  STL.64 [R1+0x330], R240 ;  /* 0x000330f001007387 */ /* 0x000fe80000100a00 */
[----:B------:R-:W-:Y:S04]  /*4dd30*/  STL.64 [R1+0x338], R242 ;  /* 0x000338f201007387 */ /* 0x000fe80000100a00 */
[----:B------:R-:W-:Y:S04]  /*4dd40*/  STL.64 [R1+0x320], R232 ;  /* 0x000320e801007387 */ /* 0x000fe80000100a00 */
[----:B------:R1:W-:Y:S04]  /*4dd50*/  STL.64 [R1+0x328], R234 ;  /* 0x000328ea01007387 */ /* 0x0003e80000100a00 */
[----:B------:R-:W-:Y:S04]  /*4dd60*/  STL.64 [R1+0x70], R32 ;  /* 0x0000702001007387 */ /* 0x000fe80000100a00 */
[----:B------:R1:W-:Y:S02]  /*4dd70*/  STL.64 [R1+0x78], R34 ;  /* 0x0000782201007387 */ /* 0x0003e40000100a00 */
[C---:B-1----:R-:W-:Y:S06]  /*4dd80*/  HMMA.1688.F32.TF32 R232, R28.reuse, R120, R236 ;  /* 0x000000781ce8723c */ /* 0x042fec00000810ec */
[C---:B------:R-:W-:Y:S06]  /*4dd90*/  HMMA.1688.F32.TF32 R32, R28.reuse, R96, R68 ;  /* 0x000000601c20723c */ /* 0x040fec0000081044 */
[C---:B------:R-:W-:Y:S11]  /*4dda0*/  HMMA.1688.F32.TF32 R68, R28.reuse, R100, R64 ;  /* 0x000000641c44723c */ /* 0x040ff60000081040 */
        /* <DEDUP_REMOVED lines=18> */
[----:B------:R1:W-:Y:S04]  /*4ded0*/  STL.64 [R1+0x2b8], R62 ;  /* 0x0002b83e01007387 */ /* 0x0003e80000100a00 */
[----:B------:R-:W-:Y:S04]  /*4dee0*/  STL.64 [R1+0x2a0], R56 ;  /* 0x0002a03801007387 */ /* 0x000fe80000100a00 */
[----:B------:R1:W-:Y:S02]  /*4def0*/  STL.64 [R1+0x2a8], R58 ;  /* 0x0002a83a01007387 */ /* 0x0003e40000100a00 */
[C---:B-1----:R-:W-:Y:S07]  /*4df00*/  HMMA.1688.F32.TF32 R60, R28.reuse, R192, R108 ;  /* 0x000000c01c3c723c */ /* 0x042fee000008106c */
[----:B------:R-:W-:Y:S01]  /*4df10*/  STL.64 [R1+0x290], R32 ;  /* 0x0002902001007387 */ /* 0x000fe20000100a00 */
[C---:B------:R-:W-:Y:S03]  /*4df20*/  HMMA.1688.F32.TF32 R56, R28.reuse, R84, R112 ;  /* 0x000000541c38723c */ /* 0x040fe60000081070 */
[----:B------:R1:W-:Y:S03]  /*4df30*/  STL.64 [R1+0x298], R34 ;  /* 0x0002982201007387 */ /* 0x0003e60000100a00 */
[C---:B-1----:R-:W-:Y:S09]  /*4df40*/  HMMA.1688.F32.TF32 R32, R28.reuse, R80, R116 ;  /* 0x000000501c20723c */ /* 0x042ff20000081074 */
[----:B------:R-:W-:Y:S04]  /*4df50*/  STL.64 [R1+0x280], R60 ;  /* 0x0002803c01007387 */ /* 0x000fe80000100a00 */
[----:B------:R1:W-:Y:S04]  /*4df60*/  STL.64 [R1+0x288], R62 ;  /* 0x0002883e01007387 */ /* 0x0003e80000100a00 */
[----:B------:R-:W-:Y:S04]  /*4df70*/  STL.64 [R1+0x270], R56 ;  /* 0x0002703801007387 */ /* 0x000fe80000100a00 */
[----:B------:R1:W-:Y:S02]  /*4df80*/  STL.64 [R1+0x278], R58 ;  /* 0x0002783a01007387 */ /* 0x0003e40000100a00 */
[C---:B-1----:R-:W-:Y:S02]  /*4df90*/  HMMA.1688.F32.TF32 R60, R28.reuse, R76, R204 ;  /* 0x0000004c1c3c723c */ /* 0x042fe400000810cc */
[----:B------:R-:W-:Y:S04]  /*4dfa0*/  STL.64 [R1+0x260], R32 ;  /* 0x0002602001007387 */ /* 0x000fe80000100a00 */
[C---:B------:R-:W-:Y:S01]  /*4dfb0*/  HMMA.1688.F32.TF32 R56, R28.reuse, R44, R208 ;  /* 0x0000002c1c38723c */ /* 0x040fe200000810d0 */
[----:B------:R1:W-:Y:S05]  /*4dfc0*/  STL.64 [R1+0x268], R34 ;  /* 0x0002682201007387 */ /* 0x0003ea0000100a00 */
[C---:B-1----:R-:W-:Y:S11]  /*4dfd0*/  HMMA.1688.F32.TF32 R32, R28.reuse, R48, R212 ;  /* 0x000000301c20723c */ /* 0x042ff600000810d4 */
        /* <DEDUP_REMOVED lines=9> */
[----:B------:R1:W-:Y:S04]  /*4e070*/  STL.64 [R1+0x220], R60 ;  /* 0x0002203c01007387 */ /* 0x0003e80000100a00 */
[----:B------:R3:W-:Y:S04]  /*4e080*/  STL.64 [R1+0x228], R62 ;  /* 0x0002283e01007387 */ /* 0x0007e80000100a00 */
        /* <DEDUP_REMOVED lines=42> */
[----:B---3--:R-:W3:Y:S04]  /*4e330*/  LDL.LU R62, [R1+0xa48] ;  /* 0x000a4800013e7983 */ /* 0x008ee80000300800 */
        /* <DEDUP_REMOVED lines=21> */
[C---:B----4-:R-:W-:Y:S03]  /*4e490*/  HMMA.1688.F32.TF32 R32, R28.reuse, R140, R228 ;  /* 0x0000008c1c20723c */ /* 0x050fe600000810e4 */
[----:B------:R-:W4:Y:S03]  /*4e4a0*/  LDL.LU R228, [R1+0xb30] ;  /* 0x000b300001e47983 */ /* 0x000f260000300800 */
[----:B--2---:R-:W-:-:S15]  /*4e4b0*/  HMMA.1688.F32.TF32 R64, R28, R136, R64 ;  /* 0x000000881c40723c */ /* 0x004fde0000081040 */
[----:B------:R-:W-:-:S08]  /*4e4c0*/  NOP ;  /* 0x0000000000007918 */ /* 0x000fd00000000000 */
[----:B------:R-:W-:Y:S04]  /*4e4d0*/  STL.64 [R1+0x1f0], R64 ;  /* 0x0001f04001007387 */ /* 0x000fe80000100a00 */
[----:B------:R-:W-:Y:S04]  /*4e4e0*/  STL.64 [R1+0x1f8], R66 ;  /* 0x0001f84201007387 */ /* 0x000fe80000100a00 */
[----:B------:R-:W-:Y:S04]  /*4e4f0*/  STL.64 [R1+0x1e0], R32 ;  /* 0x0001e02001007387 */ /* 0x000fe80000100a00 */
[----:B------:R3:W-:Y:S04]  /*4e500*/  STL.64 [R1+0x1e8], R34 ;  /* 0x0001e82201007387 */ /* 0x0007e80000100a00 */
[----:B------:R-:W4:Y:S04]  /*4e510*/  LDL.LU R229, [R1+0xb34] ;  /* 0x000b340001e57983 */ /* 0x000f280000300800 */
[----:B------:R-:W4:Y:S04]  /*4e520*/  LDL.LU R230, [R1+0xb38] ;  /* 0x000b380001e67983 */ /* 0x000f280000300800 */
[----:B------:R-:W4:Y:S04]  /*4e530*/  LDL.LU R231, [R1+0xb3c] ;  /* 0x000b3c0001e77983 */ /* 0x000f280000300800 */
[----:B------:R-:W2:Y:S04]  /*4e540*/  LDL.LU R38, [R1+0xb68] ;  /* 0x000b680001267983 */ /* 0x000ea80000300800 */
[----:B------:R-:W2:Y:S01]  /*4e550*/  LDL.LU R39, [R1+0xb6c] ;  /* 0x000b6c0001277983 */ /* 0x000ea20000300800 */
[C---:B---3--:R-:W-:Y:S06]  /*4e560*/  HMMA.1688.F32.TF32 R32, R28.reuse, R144, R60 ;  /* 0x000000901c20723c */ /* 0x048fec000008103c */
[----:B------:R-:W-:-:S15]  /*4e570*/  HMMA.1688.F32.TF32 R56, R28, R148, R56 ;  /* 0x000000941c38723c */ /* 0x000fde0000081038 */
[----:B------:R-:W-:-:S02]  /*4e580*/  NOP ;  /* 0x0000000000007918 */ /* 0x000fc40000000000 */
[----:B------:R-:W-:Y:S04]  /*4e590*/  STL.64 [R1+0x130], R32 ;  /* 0x0001302001007387 */ /* 0x000fe80000100a00 */
[----:B------:R1:W-:Y:S01]  /*4e5a0*/  STL.64 [R1+0x138], R34 ;  /* 0x0001382201007387 */ /* 0x0003e20000100a00 */
[C---:B------:R-:W-:Y:S03]  /*4e5b0*/  HMMA.1688.F32.TF32 R60, R28.reuse, R156, R92 ;  /* 0x0000009c1c3c723c */ /* 0x040fe6000008105c */
[----:B------:R-:W3:Y:S04]  /*4e5c0*/  LDL.LU R42, [R1+0xb78] ;  /* 0x000b7800012a7983 */ /* 0x000ee80000300800 */
[----:B------:R-:W3:Y:S01]  /*4e5d0*/  LDL.LU R43, [R1+0xb7c] ;  /* 0x000b7c00012b7983 */ /* 0x000ee20000300800 */
[C---:B-1----:R-:W-:Y:S03]  /*4e5e0*/  HMMA.1688.F32.TF32 R32, R28.reuse, R152, R88 ;  /* 0x000000981c20723c */ /* 0x042fe60000081058 */
[----:B------:R-:W-:Y:S04]  /*4e5f0*/  STL.64 [R1+0x120], R56 ;  /* 0x0001203801007387 */ /* 0x000fe80000100a00 */
[----:B------:R1:W-:Y:S02]  /*4e600*/  STL.64 [R1+0x128], R58 ;  /* 0x0001283a01007387 */ /* 0x0003e40000100a00 */
[----:B-1----:R-:W-:-:S14]  /*4e610*/  HMMA.1688.F32.TF32 R56, R28, R160, R104 ;  /* 0x000000a01c38723c */ /* 0x002fdc0000081068 */
[----:B------:R-:W-:Y:S04]  /*4e620*/  STL.64 [R1+0x110], R32 ;  /* 0x0001102001007387 */ /* 0x000fe80000100a00 */
[----:B------:R1:W-:Y:S02]  /*4e630*/  STL.64 [R1+0x118], R34 ;  /* 0x0001182201007387 */ /* 0x0003e40000100a00 */
[C---:B-1----:R-:W-:Y:S02]  /*4e640*/  HMMA.1688.F32.TF32 R32, R28.reuse, R164, R220 ;  /* 0x000000a41c20723c */ /* 0x042fe400000810dc */
[----:B------:R-:W-:Y:S04]  /*4e650*/  STL.64 [R1+0x100], R60 ;  /* 0x0001003c01007387 */ /* 0x000fe80000100a00 */
[----:B------:R1:W-:Y:S04]  /*4e660*/  STL.64 [R1+0x108], R62 ;  /* 0x0001083e01007387 */ /* 0x0003e80000100a00 */
[----:B------:R-:W3:Y:S04]  /*4e670*/  LDL.LU R220, [R1+0xb80] ;  /* 0x000b800001dc7983 */ /* 0x000ee80000300800 */
[----:B------:R-:W-:Y:S01]  /*4e680*/  STL.64 [R1+0xf0], R56 ;  /* 0x0000f03801007387 */ /* 0x000fe20000100a00 */
[C---:B-1----:R-:W-:Y:S03]  /*4e690*/  HMMA.1688.F32.TF32 R60, R28.reuse, R168, R108 ;  /* 0x000000a81c3c723c */ /* 0x042fe6000008106c */
[----:B------:R1:W-:Y:S05]  /*4e6a0*/  STL.64 [R1+0xf8], R58 ;  /* 0x0000f83a01007387 */ /* 0x0003ea0000100a00 */
[----:B------:R-:W-:Y:S04]  /*4e6b0*/  STL.64 [R1+0xe0], R32 ;  /* 0x0000e02001007387 */ /* 0x000fe80000100a00 */
[----:B------:R1:W-:Y:S02]  /*4e6c0*/  STL.64 [R1+0xe8], R34 ;  /* 0x0000e82201007387 */ /* 0x0003e40000100a00 */
[C---:B-1----:R-:W-:Y:S02]  /*4e6d0*/  HMMA.1688.F32.TF32 R56, R28.reuse, R172, R112 ;  /* 0x000000ac1c38723c */ /* 0x042fe40000081070 */
[----:B------:R-:W3:Y:S04]  /*4e6e0*/  LDL.LU R221, [R1+0xb84] ;  /* 0x000b840001dd7983 */ /* 0x000ee80000300800 */
[----:B------:R-:W3:Y:S01]  /*4e6f0*/  LDL.LU R222, [R1+0xb88] ;  /* 0x000b880001de7983 */ /* 0x000ee20000300800 */
[C---:B------:R-:W-:Y:S03]  /*4e700*/  HMMA.1688.F32.TF32 R32, R28.reuse, R176, R116 ;  /* 0x000000b01c20723c */ /* 0x040fe60000081074 */
[----:B------:R-:W3:Y:S04]  /*4e710*/  LDL.LU R223, [R1+0xb8c] ;  /* 0x000b8c0001df7983 */ /* 0x000ee80000300800 */
[----:B------:R-:W-:Y:S04]  /*4e720*/  STL.64 [R1+0xd0], R60 ;  /* 0x0000d03c01007387 */ /* 0x000fe80000100a00 */
[----:B------:R1:W-:Y:S05]  /*4e730*/  STL.64 [R1+0xd8], R62 ;  /* 0x0000d83e01007387 */ /* 0x0003ea0000100a00 */
[----:B------:R-:W-:Y:S04]  /*4e740*/  STL.64 [R1+0xc0], R56 ;  /* 0x0000c03801007387 */ /* 0x000fe80000100a00 */
[----:B------:R1:W-:Y:S02]  /*4e750*/  STL.64 [R1+0xc8], R58 ;  /* 0x0000c83a01007387 */ /* 0x0003e40000100a00 */
[C---:B-1----:R-:W-:Y:S02]  /*4e760*/  HMMA.1688.F32.TF32 R60, R28.reuse, R180, R204 ;  /* 0x000000b41c3c723c */ /* 0x042fe400000810cc */
[----:B------:R-:W-:Y:S04]  /*4e770*/  STL.64 [R1+0xb0], R32 ;  /* 0x0000b02001007387 */ /* 0x000fe80000100a00 */
[----:B------:R1:W-:Y:S01]  /*4e780*/  STL.64 [R1+0xb8], R34 ;  /* 0x0000b82201007387 */ /* 0x0003e20000100a00 */
[C---:B------:R-:W-:Y:S06]  /*4e790*/  HMMA.1688.F32.TF32 R56, R28.reuse, R184, R208 ;  /* 0x000000b81c38723c */ /* 0x040fec00000810d0 */
[----:B-1----:R-:W-:Y:S10]  /*4e7a0*/  HMMA.1688.F32.TF32 R32, R28, R188, R212 ;  /* 0x000000bc1c20723c */ /* 0x002ff400000810d4 */
[----:B------:R-:W-:Y:S01]  /*4e7b0*/  STL.64 [R1+0xa0], R60 ;  /* 0x0000a03c01007387 */ /* 0x000fe20000100a00 */
[C---:B------:R-:W-:Y:S03]  /*4e7c0*/  HMMA.1688.F32.TF32 R28, R216.reuse, R120, R224 ;  /* 0x00000078d81c723c */ /* 0x040fe600000810e0 */
        /* <DEDUP_REMOVED lines=8> */
[----:B------:R-:W3:Y:S04]  /*4e850*/  LDL.LU R227, [R1+0xb9c] ;  /* 0x000b9c0001e37983 */ /* 0x000ee80000300800 */
[----:B------:R-:W-:Y:S04]  /*4e860*/  STL.64 [R1+0x3cd8], R30 ;  /* 0x003cd81e01007387 */ /* 0x000fe80000100a00 */
[----:B------:R1:W-:Y:S01]  /*4e870*/  STL.64 [R1+0x3cd0], R28 ;  /* 0x003cd01c01007387 */ /* 0x0003e20000100a00 */
[C---:B----4-:R-:W-:Y:S06]  /*4e880*/  HMMA.1688.F32.TF32 R32, R216.reuse, R4, R228 ;  /* 0x00000004d820723c */ /* 0x050fec00000810e4 */
[----:B--2---:R-:W-:-:S15]  /*4e890*/  HMMA.1688.F32.TF32 R36, R216, R96, R36 ;  /* 0x00000060d824723c */ /* 0x004fde0000081024 */
[----:B------:R-:W-:-:S02]  /*4e8a0*/  NOP ;  /* 0x0000000000007918 */ /* 0x000fc40000000000 */
[----:B------:R-:W-:Y:S04]  /*4e8b0*/  STL.64 [R1+0x3ce8], R34 ;  /* 0x003ce82201007387 */ /* 0x000fe80000100a00 */
[----:B------:R-:W-:Y:S04]  /*4e8c0*/  STL.64 [R1+0x3ce0], R32 ;  /* 0x003ce02001007387 */ /* 0x000fe80000100a00 */
[----:B------:R-:W-:Y:S04]  /*4e8d0*/  STL [R1+0x3cc8], R36 ;  /* 0x003cc82401007387 */ /* 0x000fe80000100800 */
[----:B------:R-:W-:Y:S04]  /*4e8e0*/  STL [R1+0x3cc4], R37 ;  /* 0x003cc42501007387 */ /* 0x000fe80000100800 */
[----:B------:R-:W-:Y:S04]  /*4e8f0*/  STL [R1+0x3cc0], R38 ;  /* 0x003cc02601007387 */ /* 0x000fe80000100800 */
[----:B------:R-:W-:Y:S04]  /*4e900*/  STL [R1+0x3cbc], R39 ;  /* 0x003cbc2701007387 */ /* 0x000fe80000100800 */
[----:B------:R-:W2:Y:S04]  /*4e910*/  LDL.LU R228, [R1+0xba0] ;  /* 0x000ba00001e47983 */ /* 0x000ea80000300800 */
[----:B------:R-:W2:Y:S04]  /*4e920*/  LDL.LU R229, [R1+0xba4] ;  /* 0x000ba40001e57983 */ /* 0x000ea80000300800 */
[----:B------:R-:W2:Y:S04]  /*4e930*/  LDL.LU R230, [R1+0xba8] ;  /* 0x000ba80001e67983 */ /* 0x000ea80000300800 */
[----:B------:R-:W2:Y:S01]  /*4e940*/  LDL.LU R231, [R1+0xbac] ;  /* 0x000bac0001e77983 */ /* 0x000ea20000300800 */
[----:B---3--:R-:W-:-:S15]  /*4e950*/  HMMA.1688.F32.TF32 R40, R216, R100, R40 ;  /* 0x00000064d828723c */ /* 0x008fde0000081028 */
[----:B------:R-:W-:-:S08]  /*4e960*/  NOP ;  /* 0x0000000000007918 */ /* 0x000fd00000000000 */
[----:B------:R-:W-:Y:S04]  /*4e970*/  STL [R1+0x3cb8], R40 ;  /* 0x003cb82801007387 */ /* 0x000fe80000100800 */
        /* <DEDUP_REMOVED lines=10> */
[----:B------:R-:W4:Y:S01]  /*4ea20*/  LDL.LU R207, [R1+0xbbc] ;  /* 0x000bbc0001cf7983 */ /* 0x000f220000300800 */
[----:B------:R-:W-:-:S15]  /*4ea30*/  HMMA.1688.F32.TF32 R56, R216, R24, R220 ;  /* 0x00000018d838723c */ /* 0x000fde00000810dc */
[----:B------:R-:W-:-:S08]  /*4ea40*/  NOP ;  /* 0x0000000000007918 */ /* 0x000fd00000000000 */
[----:B------:R-:W-:Y:S04]  /*4ea50*/  STL [R1+0x3ca8], R56 ;  /* 0x003ca83801007387 */ /* 0x000fe80000100800 */
[----:B------:R-:W-:Y:S04]  /*4ea60*/  STL [R1+0x3ca4], R57 ;  /* 0x003ca43901007387 */ /* 0x000fe80000100800 */
[----:B------:R-:W-:Y:S04]  /*4ea70*/  STL [R1+0x3ca0], R58 ;  /* 0x003ca03a01007387 */ /* 0x000fe80000100800 */
[----:B------:R-:W-:Y:S01]  /*4ea80*/  STL [R1+0x3c9c], R59 ;  /* 0x003c9c3b01007387 */ /* 0x000fe20000100800 */
[C---:B------:R-:W-:Y:S03]  /*4ea90*/  HMMA.1688.F32.TF32 R60, R216.reuse, R20, R224 ;  /* 0x00000014d83c723c */ /* 0x040fe600000810e0 */
        /* <DEDUP_REMOVED lines=16> */
[C---:B--2---:R-:W-:Y:S03]  /*4eba0*/  HMMA.1688.F32.TF32 R64, R216.reuse, R16, R228 ;  /* 0x00000010d840723c */ /* 0x044fe600000810e4 */
[----:B------:R-:W2:Y:S04]  /*4ebb0*/  LDL.LU R228, [R1+0x1f50] ;  /* 0x001f500001e47983 */ /* 0x000ea80000300800 */
[----:B------:R-:W2:Y:S04]  /*4ebc0*/  LDL.LU R229, [R1+0x1f54] ;  /* 0x001f540001e57983 */ /* 0x000ea80000300800 */
[----:B------:R-:W2:Y:S04]  /*4ebd0*/  LDL.LU R230, [R1+0x1f58] ;  /* 0x001f580001e67983 */ /* 0x000ea80000300800 */
[----:B------:R-:W2:Y:S08]  /*4ebe0*/  LDL.LU R231, [R1+0x1f5c] ;  /* 0x001f5c0001e77983 */ /* 0x000eb00000300800 */
[----:B------:R-:W-:Y:S04]  /*4ebf0*/  STL [R1+0x3c88], R64 ;  /* 0x003c884001007387 */ /* 0x000fe80000100800 */
[----:B------:R-:W-:Y:S04]  /*4ec00*/  STL [R1+0x3c84], R65 ;  /* 0x003c844101007387 */ /* 0x000fe80000100800 */
[----:B------:R-:W-:Y:S04]  /*4ec10*/  STL [R1+0x3c80], R66 ;  /* 0x003c804201007387 */ /* 0x000fe80000100800 */
[----:B------:R-:W-:Y:S01]  /*4ec20*/  STL [R1+0x3c7c], R67 ;  /* 0x003c7c4301007387 */ /* 0x000fe20000100800 */
[C---:B----4-:R-:W-:Y:S06]  /*4ec30*/  HMMA.1688.F32.TF32 R68, R216.reuse, R12, R204 ;  /* 0x0000000cd844723c */ /* 0x050fec00000810cc */
[----:B---3--:R-:W-:-:S15]  /*4ec40*/  HMMA.1688.F32.TF32 R72, R216, R8, R212 ;  /* 0x00000008d848723c */ /* 0x008fde00000810d4 */
[----:B------:R-:W-:-:S02]  /*4ec50*/  NOP ;  /* 0x0000000000007918 */ /* 0x000fc40000000000 */
[----:B------:R-:W-:Y:S04]  /*4ec60*/  STL.64 [R1+0x3cf8], R70 ;  /* 0x003cf84601007387 */ /* 0x000fe80000100a00 */
[----:B------:R-:W-:Y:S04]  /*4ec70*/  STL.64 [R1+0x3cf0], R68 ;  /* 0x003cf04401007387 */ /* 0x000fe80000100a00 */
[----:B------:R-:W3:Y:S04]  /*4ec80*/  LDL.LU R212, [R1+0x1f40] ;  /* 0x001f400001d47983 */ /* 0x000ee80000300800 */
[----:B------:R-:W3:Y:S04]  /*4ec90*/  LDL.LU R213, [R1+0x1f44] ;  /* 0x001f440001d57983 */ /* 0x000ee80000300800 */
[----:B------:R-:W3:Y:S04]  /*4eca0*/  LDL.LU R214, [R1+0x1f48] ;  /* 0x001f480001d67983 */ /* 0x000ee80000300800 */
[----:B------:R-:W3:Y:S04]  /*4ecb0*/  LDL.LU R215, [R1+0x1f4c] ;  /* 0x001f4c0001d77983 */ /* 0x000ee80000300800 */
[----:B------:R-:W-:Y:S04]  /*4ecc0*/  STL.64 [R1+0x3d08], R74 ;  /* 0x003d084a01007387 */ /* 0x000fe80000100a00 */
[----:B------:R-:W-:Y:S01]  /*4ecd0*/  STL.64 [R1+0x3d00], R72 ;  /* 0x003d004801007387 */ /* 0x000fe20000100a00 */
[C---:B------:R-:W-:Y:S03]  /*4ece0*/  HMMA.1688.F32.TF32 R88, R216.reuse, R192, R224 ;  /* 0x000000c0d858723c */ /* 0x040fe600000810e0 */
[----:B------:R-:W-:Y:S04]  /*4ecf0*/  LDS R224, [R3+UR11+0x8600] ;  /* 0x0086000b03e07984 */ /* 0x000fe80008000800 */
[----:B------:R-:W-:Y:S04]  /*4ed00*/  LDS R226, [R3+UR11+0xa600] ;  /* 0x00a6000b03e27984 */ /* 0x000fe80008000800 */
[----:B------:R-:W-:Y:S04]  /*4ed10*/  LDS R225, [R247+UR11+0x8600] ;  /* 0x0086000bf7e17984 */ /* 0x000fe80008000800 */
[----:B------:R-:W4:Y:S01]  /*4ed20*/  LDS R227, [R247+UR11+0xa600] ;  /* 0x00a6000bf7e37984 */ /* 0x000f220008000800 */
[C---:B-1----:R-:W-:Y:S07]  /*4ed30*/  HMMA.1688.F32.TF32 R28, R216.reuse, R84, R220 ;  /* 0x00000054d81c723c */ /* 0x042fee00000810dc */
[----:B------:R-:W-:Y:S04]  /*4ed40*/  STL.64 [R1+0x3d18], R90 ;  /* 0x003d185a01007387 */ /* 0x000fe80000100a00 */
[----:B------:R-:W-:Y:S04]  /*4ed50*/  STL.64 [R1+0x3d10], R88 ;  /* 0x003d105801007387 */ /* 0x000fe80000100a00 */
[----:B------:R-:W4:Y:S08]  /*4ed60*/  LDL.LU R220, [R1+0x1f30] ;  /* 0x001f300001dc7983 */ /* 0x000f300000300800 */
[----:B------:R-:W-:Y:S04]  /*4ed70*/  STL.64 [R1+0x1d0], R28 ;  /* 0x0001d01c01007387 */ /* 0x000fe80000100a00 */
[----:B------:R1:W-:Y:S04]  /*4ed80*/  STL.64 [R1+0x1d8], R30 ;  /* 0x0001d81e01007387 */ /* 0x0003e80000100a00 */
[----:B------:R-:W4:Y:S04]  /*4ed90*/  LDL.LU R221, [R1+0x1f34] ;  /* 0x001f340001dd7983 */ /* 0x000f280000300800 */
[----:B------:R-:W4:Y:S01]  /*4eda0*/  LDL.LU R222, [R1+0x1f38] ;  /* 0x001f380001de7983 */ /* 0x000f220000300800 */
[----:B-1----:R-:W-:Y:S03]  /*4edb0*/  HMMA.1688.F32.TF32 R28, R216, R80, R208 ;  /* 0x00000050d81c723c */ /* 0x002fe600000810d0 */
[----:B------:R-:W4:-:S15]  /*4edc0*/  LDL.LU R223, [R1+0x1f3c] ;  /* 0x001f3c0001df7983 */ /* 0x000f1e0000300800 */
[----:B------:R-:W-:-:S06]  /*4edd0*/  NOP ;  /* 0x0000000000007918 */ /* 0x000fcc0000000000 */
[----:B------:R-:W-:Y:S02]  /*4ede0*/  IMAD.MOV.U32 R66, RZ, RZ, R30 ;  /* 0x000000ffff427224 */ /* 0x000fe400078e001e */
[----:B------:R-:W-:Y:S02]  /*4edf0*/  IMAD.MOV.U32 R67, RZ, RZ, R31 ;  /* 0x000000ffff437224 */ /* 0x000fe400078e001f */
[----:B------:R-:W-:Y:S02]  /*4ee00*/  IMAD.MOV.U32 R64, RZ, RZ, R28 ;  /* 0x000000ffff407224 */ /* 0x000fe400078e001c */
[----:B------:R-:W-:Y:S01]  /*4ee10*/  IMAD.MOV.U32 R65, RZ, RZ, R29 ;  /* 0x000000ffff417224 */ /* 0x000fe200078e001d */
[----:B------:R-:W-:Y:S04]  /*4ee20*/  STL.64 [R1+0x3d28], R66 ;  /* 0x003d284201007387 */ /* 0x000fe80000100a00 */
[----:B------:R-:W-:Y:S01]  /*4ee30*/  STL.64 [R1+0x3d20], R64 ;  /* 0x003d204001007387 */ /* 0x000fe20000100a00 */
        /* <DEDUP_REMOVED lines=52> */
[----:B------:R3:W-:-:S15]  /*4f180*/  STL [R1+0x3d6c], R39 ;  /* 0x003d6c2701007387 */ /* 0x0007de0000100800 */
[----:B------:R-:W-:-:S06]  /*4f190*/  NOP ;  /* 0x0000000000007918 */ /* 0x000fcc0000000000 */
[----:B-1----:R-:W-:Y:S02]  /*4f1a0*/  IMAD.MOV.U32 R43, RZ, RZ, R28 ;  /* 0x000000ffff2b7224 */ /* 0x002fe400078e001c */
[----:B------:R-:W-:Y:S02]  /*4f1b0*/  IMAD.MOV.U32 R42, RZ, RZ, R29 ;  /* 0x000000ffff2a7224 */ /* 0x000fe400078e001d */
[----:B------:R-:W-:Y:S02]  /*4f1c0*/  IMAD.MOV.U32 R41, RZ, RZ, R30 ;  /* 0x000000ffff297224 */ /* 0x000fe400078e001e */
[----:B------:R-:W-:Y:S01]  /*4f1d0*/  IMAD.MOV.U32 R40, RZ, RZ, R31 ;  /* 0x000000ffff287224 */ /* 0x000fe200078e001f */
[----:B------:R1:W-:Y:S04]  /*4f1e0*/  STL [R1+0x3d68], R38 ;  /* 0x003d682601007387 */ /* 0x0003e80000100800 */
[----:B------:R1:W-:Y:S04]  /*4f1f0*/  STL [R1+0x3d64], R37 ;  /* 0x003d642501007387 */ /* 0x0003e80000100800 */
[----:B------:R1:W-:Y:S04]  /*4f200*/  STL [R1+0x3d60], R36 ;  /* 0x003d602401007387 */ /* 0x0003e80000100800 */
[----:B------:R4:W-:Y:S04]  /*4f210*/  STL [R1+0x3d7c], R40 ;  /* 0x003d7c2801007387 */ /* 0x0009e80000100800 */
[----:B------:R4:W-:Y:S04]  /*4f220*/  STL [R1+0x3d78], R41 ;  /* 0x003d782901007387 */ /* 0x0009e80000100800 */
[----:B------:R4:W-:Y:S01]  /*4f230*/  STL [R1+0x3d74], R43 ;  /* 0x003d742b01007387 */ /* 0x0009e20000100800 */
[----:B---3--:R-:W-:-:S15]  /*4f240*/  HMMA.1688.F32.TF32 R28, R216, R132, R212 ;  /* 0x00000084d81c723c */ /* 0x008fde00000810d4 */
[----:B------:R-:W-:-:S09]  /*4f250*/  NOP ;  /* 0x0000000000007918 */ /* 0x000fd20000000000 */
[----:B------:R-:W-:Y:S02]  /*4f260*/  IMAD.MOV.U32 R39, RZ, RZ, R28 ;  /* 0x000000ffff277224 */ /* 0x000fe400078e001c */
[----:B-1----:R-:W-:Y:S02]  /*4f270*/  IMAD.MOV.U32 R38, RZ, RZ, R29 ;  /* 0x000000ffff267224 */ /* 0x002fe400078e001d */
[----:B------:R-:W-:Y:S02]  /*4f280*/  IMAD.MOV.U32 R37, RZ, RZ, R30 ;  /* 0x000000ffff257224 */ /* 0x000fe400078e001e */
[----:B------:R-:W-:Y:S01]  /*4f290*/  IMAD.MOV.U32 R36, RZ, RZ, R31 ;  /* 0x000000ffff247224 */ /* 0x000fe200078e001f */
[----:B------:R1:W-:Y:S04]  /*4f2a0*/  STL [R1+0x3d70], R42 ;  /* 0x003d702a01007387 */ /* 0x0003e80000100800 */
[----:B------:R-:W3:Y:S04]  /*4f2b0*/  LDL.LU R204, [R1+0x1ed0] ;  /* 0x001ed00001cc7983 */ /* 0x000ee80000300800 */
        /* <DEDUP_REMOVED lines=11> */
[----:B------:R-:W-:Y:S02]  /*4f370*/  IMAD.MOV.U32 R41, RZ, RZ, R29 ;  /* 0x000000ffff297224 */ /* 0x000fe400078e001d */
[----:B------:R-:W-:Y:S02]  /*4f380*/  IMAD.MOV.U32 R43, RZ, RZ, R30 ;  /* 0x000000ffff2b7224 */ /* 0x000fe400078e001e */
[----:B-1----:R-:W-:-:S05]  /*4f390*/  IMAD.MOV.U32 R42, RZ, RZ, R31 ;  /* 0x000000ffff2a7224 */ /* 0x002fca00078e001f */
[----:B------:R-:W-:Y:S04]  /*4f3a0*/  STL.64 [R1+0x3d98], R42 ;  /* 0x003d982a01007387 */ /* 0x000fe80000100a00 */
[----:B------:R-:W-:Y:S04]  /*4f3b0*/  STL.64 [R1+0x3d90], R40 ;  /* 0x003d902801007387 */ /* 0x000fe80000100a00 */
        /* <DEDUP_REMOVED lines=22> */
[----:B------:R-:W2:Y:S04]  /*4f520*/  LDL.LU R199, [R1+0x1d9c] ;  /* 0x001d9c0001c77983 */ /* 0x000ea80000300800 */
[----:B------:R-:W2:Y:S04]  /*4f530*/  LDL.LU R202, [R1+0x1d78] ;  /* 0x001d780001ca7983 */ /* 0x000ea80000300800 */
[----:B------:R-:W2:Y:S01]  /*4f540*/  LDL.LU R203, [R1+0x1d7c] ;  /* 0x001d7c0001cb7983 */ /* 0x000ea20000300800 */
[C---:B---3--:R-:W-:Y:S06]  /*4f550*/  HMMA.1688.F32.TF32 R92, R216.reuse, R144, R204 ;  /* 0x00000090d85c723c */ /* 0x048fec00000810cc */
[----:B----4-:R-:W-:-:S15]  /*4f560*/  HMMA.1688.F32.TF32 R104, R216, R148, R208 ;  /* 0x00000094d868723c */ /* 0x010fde00000810d0 */
[----:B------:R-:W-:-:S02]  /*4f570*/  NOP ;  /* 0x0000000000007918 */ /* 0x000fc40000000000 */
[----:B------:R-:W-:Y:S04]  /*4f580*/  STL.64 [R1+0x3db8], R94 ;  /* 0x003db85e01007387 */ /* 0x000fe80000100a00 */
[----:B------:R-:W-:Y:S01]  /*4f590*/  STL.64 [R1+0x3db0], R92 ;  /* 0x003db05c01007387 */ /* 0x000fe20000100a00 */
[C---:B------:R-:W-:Y:S03]  /*4f5a0*/  HMMA.1688.F32.TF32 R108, R216.reuse, R152, R212 ;  /* 0x00000098d86c723c */ /* 0x040fe600000810d4 */
[----:B------:R-:W-:Y:S03]  /*4f5b0*/  STL [R1+0x3c3c], R104 ;  /* 0x003c3c6801007387 */ /* 0x000fe60000100800 */
[C---:B------:R-:W-:Y:S01]  /*4f5c0*/  HMMA.1688.F32.TF32 R112, R216.reuse, R156, R220 ;  /* 0x0000009cd870723c */ /* 0x040fe200000810dc */
[----:B------:R-:W-:Y:S04]  /*4f5d0*/  STL [R1+0x3c38], R105 ;  /* 0x003c386901007387 */ /* 0x000fe80000100800 */
[----:B------:R-:W-:Y:S04]  /*4f5e0*/  STL [R1+0x3c34], R106 ;  /* 0x003c346a01007387 */ /* 0x000fe80000100800 */
[----:B------:R-:W-:Y:S08]  /*4f5f0*/  STL [R1+0x3c30], R107 ;  /* 0x003c306b01007387 */ /* 0x000ff00000100800 */
[----:B------:R-:W-:Y:S04]  /*4f600*/  STL [R1+0x3c4c], R108 ;  /* 0x003c4c6c01007387 */ /* 0x000fe80000100800 */
[----:B------:R-:W-:Y:S04]  /*4f610*/  STL [R1+0x3c48], R109 ;  /* 0x003c486d01007387 */ /* 0x000fe80000100800 */
[----:B------:R-:W-:Y:S04]  /*4f620*/  STL [R1+0x3c44], R110 ;  /* 0x003c446e01007387 */ /* 0x000fe80000100800 */
[----:B------:R-:W-:Y:S04]  /*4f630*/  STL [R1+0x3c40], R111 ;  /* 0x003c406f01007387 */ /* 0x000fe80000100800 */
[----:B------:R1:W-:Y:S01]  /*4f640*/  STL [R1+0x3c58], R112 ;  /* 0x003c587001007387 */ /* 0x0003e20000100800 */
[C---:B--2---:R-:W-:Y:S03]  /*4f650*/  HMMA.1688.F32.TF32 R116, R216.reuse, R160, R228 ;  /* 0x000000a0d874723c */ /* 0x044fe600000810e4 */
[----:B------:R2:W-:Y:S04]  /*4f660*/  STL [R1+0x3c54], R113 ;  /* 0x003c547101007387 */ /* 0x0005e80000100800 */
[----:B------:R3:W-:Y:S04]  /*4f670*/  STL [R1+0x3c50], R114 ;  /* 0x003c507201007387 */ /* 0x0007e80000100800 */
[----:B------:R4:W-:Y:S01]  /*4f680*/  STL [R1+0x3c2c], R115 ;  /* 0x003c2c7301007387 */ /* 0x0009e20000100800 */
[C---:B------:R-:W-:Y:S06]  /*4f690*/  HMMA.1688.F32.TF32 R124, R216.reuse, R164, R124 ;  /* 0x000000a4d87c723c */ /* 0x040fec000008107c */
[C---:B------:R-:W-:Y:S05]  /*4f6a0*/  HMMA.1688.F32.TF32 R196, R216.reuse, R168, R196 ;  /* 0x000000a8d8c4723c */ /* 0x040fea00000810c4 */
        /* <DEDUP_REMOVED lines=40> */
[C---:B------:R-:W-:Y:S03]  /*4f930*/  HMMA.1688.F32.TF32 R200, R216.reuse, R172, R200 ;  /* 0x000000acd8c8723c */ /* 0x040fe600000810c8 */
[----:B------:R-:W2:Y:S04]  /*4f940*/  LDL.LU R232, [R1+0x1e50] ;  /* 0x001e500001e87983 */ /* 0x000ea80000300800 */
[----:B------:R-:W2:Y:S04]  /*4f950*/  LDL.LU R233, [R1+0x1e54] ;  /* 0x001e540001e97983 */ /* 0x000ea80000300800 */
[----:B------:R-:W2:Y:S04]  /*4f960*/  LDL.LU R234, [R1+0x1e58] ;  /* 0x001e580001ea7983 */ /* 0x000ea80000300800 */
[----:B------:R-:W2:Y:S08]  /*4f970*/  LDL.LU R235, [R1+0x1e5c] ;  /* 0x001e5c0001eb7983 */ /* 0x000eb00000300800 */
[----:B------:R-:W-:Y:S04]  /*4f980*/  STL.64 [R1+0x3dc8], R202 ;  /* 0x003dc8ca01007387 */ /* 0x000fe80000100a00 */
[----:B------:R-:W-:Y:S04]  /*4f990*/  STL.64 [R1+0x3dc0], R200 ;  /* 0x003dc0c801007387 */ /* 0x000fe80000100a00 */
[----:B------:R-:W2:Y:S04]  /*4f9a0*/  LDL.LU R236, [R1+0x1e60] ;  /* 0x001e600001ec7983 */ /* 0x000ea80000300800 */
[----:B------:R-:W2:Y:S04]  /*4f9b0*/  LDL.LU R237, [R1+0x1e64] ;  /* 0x001e640001ed7983 */ /* 0x000ea80000300800 */
[----:B------:R-:W2:Y:S04]  /*4f9c0*/  LDL.LU R238, [R1+0x1e68] ;  /* 0x001e680001ee7983 */ /* 0x000ea80000300800 */
[----:B------:R-:W2:Y:S01]  /*4f9d0*/  LDL.LU R239, [R1+0x1e6c] ;  /* 0x001e6c0001ef7983 */ /* 0x000ea20000300800 */
[C---:B---3--:R-:W-:Y:S06]  /*4f9e0*/  HMMA.1688.F32.TF32 R204, R216.reuse, R176, R204 ;  /* 0x000000b0d8cc723c */ /* 0x048fec00000810cc */
[C---:B----4-:R-:W-:Y:S06]  /*4f9f0*/  HMMA.1688.F32.TF32 R208, R216.reuse, R180, R208 ;  /* 0x000000b4d8d0723c */ /* 0x050fec00000810d0 */
[C---:B--2---:R-:W-:Y:S06]  /*4fa00*/  HMMA.1688.F32.TF32 R212, R216.reuse, R184, R212 ;  /* 0x000000b8d8d4723c */ /* 0x044fec00000810d4 */
[----:B------:R-:W-:Y:S05]  /*4fa10*/  HMMA.1688.F32.TF32 R216, R216, R188, R228 ;  /* 0x000000bcd8d8723c */ /* 0x000fea00000810e4 */
[----:B------:R-:W-:Y:S01]  /*4fa20*/  STL.64 [R1+0x3dd8], R206 ;  /* 0x003dd8ce01007387 */ /* 0x000fe20000100a00 */
[C---:B------:R-:W-:Y:S06]  /*4fa30*/  HMMA.1688.F32.TF32 R32, R224.reuse, R4, R248 ;  /* 0x00000004e020723c */ /* 0x040fec00000810f8 */
[C---:B------:R-:W-:Y:S06]  /*4fa40*/  HMMA.1688.F32.TF32 R28, R224.reuse, R96, R240 ;  /* 0x00000060e01c723c */ /* 0x040fec00000810f0 */
[----:B------:R-:W-:Y:S01]  /*4fa50*/  HMMA.1688.F32.TF32 R220, R224, R120, R220 ;  /* 0x00000078e0dc723c */ /* 0x000fe200000810dc */
[----:B------:R-:W-:Y:S04]  /*4fa60*/  LDS R228, [R3+UR11+0x8680] ;  /* 0x0086800b03e47984 */ /* 0x000fe80008000800 */
[----:B------:R-:W-:Y:S04]  /*4fa70*/  LDS R230, [R3+UR11+0xa680] ;  /* 0x00a6800b03e67984 */ /* 0x000fe80008000800 */
[----:B------:R-:W-:Y:S04]  /*4fa80*/  LDS R229, [R247+UR11+0x8680] ;  /* 0x0086800bf7e57984 */ /* 0x000fe80008000800 */
[----:B------:R-:W2:Y:S05]  /*4fa90*/  LDS R231, [R247+UR11+0xa680] ;  /* 0x00a6800bf7e77984 */ /* 0x000eaa0008000800 */
[----:B-1----:R-:W-:-:S02]  /*4faa0*/  IMAD.MOV.U32 R112, RZ, RZ, R28 ;  /* 0x000000ffff707224 */ /* 0x002fc400078e001c */
        /* <DEDUP_REMOVED lines=8> */
[----:B------:R-:W-:Y:S04]  /*4fb30*/  STL.64 [R1+0x3df0], R212 ;  /* 0x003df0d401007387 */ /* 0x000fe80000100a00 */
[----:B------:R-:W-:Y:S03]  /*4fb40*/  STL.64 [R1+0x3e08], R218 ;  /* 0x003e08da01007387 */ /* 0x000fe60000100a00 */
[----:B------:R-:W-:-:S02]  /*4fb50*/  IMAD.MOV.U32 R109, RZ, RZ, R28 ;  /* 0x000000ffff6d7224 */ /* 0x000fc400078e001c */
[----:B------:R-:W-:Y:S02]  /*4fb60*/  IMAD.MOV.U32 R110, RZ, RZ, R29 ;  /* 0x000000ffff6e7224 */ /* 0x000fe400078e001d */
[----:B------:R-:W-:Y:S02]  /*4fb70*/  IMAD.MOV.U32 R111, RZ, RZ, R30 ;  /* 0x000000ffff6f7224 */ /* 0x000fe400078e001e */
[----:B------:R-:W-:Y:S02]  /*4fb80*/  IMAD.MOV.U32 R104, RZ, RZ, R31 ;  /* 0x000000ffff687224 */ /* 0x000fe400078e001f */
[----:B------:R-:W-:Y:S01]  /*4fb90*/  HMMA.1688.F32.TF32 R28, R224, R24, R236 ;  /* 0x00000018e01c723c */ /* 0x000fe200000810ec */
[----:B------:R-:W-:Y:S04]  /*4fba0*/  STL.64 [R1+0x3e00], R216 ;  /* 0x003e00d801007387 */ /* 0x000fe80000100a00 */
[----:B------:R-:W-:Y:S04]  /*4fbb0*/  STL.64 [R1+0x3e18], R222 ;  /* 0x003e18de01007387 */ /* 0x000fe80000100a00 */
[----:B------:R-:W-:Y:S04]  /*4fbc0*/  STL.64 [R1+0x3e10], R220 ;  /* 0x003e10dc01007387 */ /* 0x000fe80000100a00 */
[----:B------:R1:W-:Y:S04]  /*4fbd0*/  STL.64 [R1+0x470], R32 ;  /* 0x0004702001007387 */ /* 0x0003e80000100a00 */
[----:B------:R3:W-:Y:S04]  /*4fbe0*/  STL.64 [R1+0x478], R34 ;  /* 0x0004782201007387 */ /* 0x0007e80000100a00 */
[----:B------:R-:W-:Y:S04]  /*4fbf0*/  STL.64 [R1+0x3e28], R110 ;  /* 0x003e286e01007387 */ /* 0x000fe80000100a00 */
[----:B------:R-:W-:Y:S04]  /*4fc00*/  STL.64 [R1+0x3e20], R108 ;  /* 0x003e206c01007387 */ /* 0x000fe80000100a00 */
        /* <DEDUP_REMOVED lines=11> */
[----:B------:R-:W4:Y:S01]  /*4fcc0*/  LDL.LU R243, [R1+0x20bc] ;  /* 0x0020bc0001f37983 */ /* 0x000f220000300800 */
        /* <DEDUP_REMOVED lines=48> */
[----:B------:R-:W-:Y:S04]  /*4ffd0*/  STL.64 [R1+0x3e48], R114 ;  /* 0x003e487201007387 */ /* 0x000fe80000100a00 */
[----:B------:R-:W-:Y:S04]  /*4ffe0*/  STL.64 [R1+0x3e40], R112 ;  /* 0x003e407001007387 */ /* 0x000fe80000100a00 */
[----:B------:R-:W-:Y:S04]  /*4fff0*/  STL.64 [R1+0x3e38], R106 ;  /* 0x003e386a01007387 */ /* 0x000fe80000100a00 */
[----:B------:R-:W-:Y:S01]  /*50000*/  STL.64 [R1+0x3e30], R104 ;  /* 0x003e306801007387 */ /* 0x000fe20000100a00 */
[C---:B----4-:R-:W-:Y:S06]  /*50010*/  HMMA.1688.F32.TF32 R56, R224.reuse, R20, R56 ;  /* 0x00000014e038723c */ /* 0x050fec0000081038 */
[----:B--2---:R-:W-:-:S15]  /*50020*/  HMMA.1688.F32.TF32 R40, R224, R16, R40 ;  /* 0x00000010e028723c */ /* 0x004fde0000081028 */
[----:B------:R-:W-:-:S03]  /*50030*/  NOP ;  /* 0x0000000000007918 */ /* 0x000fc60000000000 */
[----:B------:R-:W-:Y:S02]  /*50040*/  IMAD.MOV.U32 R125, RZ, RZ, R56 ;  /* 0x000000ffff7d7224 */ /* 0x000fe400078e0038 */
[----:B------:R-:W-:Y:S02]  /*50050*/  IMAD.MOV.U32 R116, RZ, RZ, R57 ;  /* 0x000000ffff747224 */ /* 0x000fe400078e0039 */
[----:B------:R-:W-:Y:S01]  /*50060*/  IMAD.MOV.U32 R117, RZ, RZ, R58 ;  /* 0x000000ffff757224 */ /* 0x000fe200078e003a */
[----:B------:R-:W-:Y:S01]  /*50070*/  HMMA.1688.F32.TF32 R36, R224, R12, R36 ;  /* 0x0000000ce024723c */ /* 0x000fe20000081024 */
[----:B------:R-:W-:Y:S02]  /*50080*/  IMAD.MOV.U32 R118, RZ, RZ, R59 ;  /* 0x000000ffff767224 */ /* 0x000fe400078e003b */
[----:B------:R-:W-:Y:S02]  /*50090*/  IMAD.MOV.U32 R196, RZ, RZ, R40 ;  /* 0x000000ffffc47224 */ /* 0x000fe400078e0028 */
[----:B------:R-:W-:-:S02]  /*500a0*/  IMAD.MOV.U32 R197, RZ, RZ, R41 ;  /* 0x000000ffffc57224 */ /* 0x000fc400078e0029 */
[----:B------:R-:W-:Y:S02]  /*500b0*/  IMAD.MOV.U32 R198, RZ, RZ, R42 ;  /* 0x000000ffffc67224 */ /* 0x000fe400078e002a */
[----:B------:R-:W-:-:S15]  /*500c0*/  IMAD.MOV.U32 R124, RZ, RZ, R43 ;  /* 0x000000ffff7c7224 */ /* 0x000fde00078e002b */
[----:B------:R-:W-:Y:S02]  /*500d0*/  IMAD.MOV.U32 R119, RZ, RZ, R36 ;  /* 0x000000ffff777224 */ /* 0x000fe400078e0024 */
[----:B------:R-:W-:Y:S02]  /*500e0*/  IMAD.MOV.U32 R126, RZ, RZ, R37 ;  /* 0x000000ffff7e7224 */ /* 0x000fe400078e0025 */
[----:B------:R-:W-:Y:S01]  /*500f0*/  IMAD.MOV.U32 R127, RZ, RZ, R38 ;  /* 0x000000ffff7f7224 */ /* 0x000fe200078e0026 */
[----:B------:R-:W-:Y:S01]  /*50100*/  HMMA.1688.F32.TF32 R56, R224, R8, R60 ;  /* 0x00000008e038723c */ /* 0x000fe2000008103c */
[----:B------:R-:W-:-:S05]  /*50110*/  IMAD.MOV.U32 R199, RZ, RZ, R39 ;  /* 0x000000ffffc77224 */ /* 0x000fca00078e0027 */
        /* <DEDUP_REMOVED lines=16> */
[C---:B---3--:R-:W-:Y:S06]  /*50220*/  HMMA.1688.F32.TF32 R36, R224.reuse, R44, R32 ;  /* 0x0000002ce024723c */ /* 0x048fec0000081020 */
[C---:B------:R-:W-:Y:S06]  /*50230*/  HMMA.1688.F32.TF32 R32, R224.reuse, R48, R28 ;  /* 0x00000030e020723c */ /* 0x040fec000008101c */
[C---:B------:R-:W-:Y:S01]  /*50240*/  HMMA.1688.F32.TF32 R28, R224.reuse, R52, R248 ;  /* 0x00000034e01c723c */ /* 0x040fe200000810f8 */
        /* <DEDUP_REMOVED lines=15> */
[----:B------:R-:W2:Y:S04]  /*50340*/  LDL.LU R232, [R1+0x2430] ;  /* 0x0024300001e87983 */ /* 0x000ea80000300800 */
[----:B------:R1:W-:Y:S04]  /*50350*/  STL.64 [R1+0x630], R32 ;  /* 0x0006302001007387 */ /* 0x0003e80000100a00 */
[----:B------:R3:W-:Y:S04]  /*50360*/  STL.64 [R1+0x638], R34 ;  /* 0x0006382201007387 */ /* 0x0007e80000100a00 */
        /* <DEDUP_REMOVED lines=109> */
[----:B--2---:R-:W-:Y:S06]  /*50a40*/  HMMA.1688.F32.TF32 R32, R228, R8, R32 ;  /* 0x00000008e420723c */ /* 0x004fec0000081020 */
[----:B---3--:R-:W-:-:S15]  /*50a50*/  HMMA.1688.F32.TF32 R116, R224, R140, R116 ;  /* 0x0000008ce074723c */ /* 0x008fde0000081074 */
[----:B------:R-:W-:-:S08]  /*50a60*/  NOP ;  /* 0x0000000000007918 */ /* 0x000fd00000000000 */
        /* <DEDUP_REMOVED lines=24> */
[C---:B--2---:R-:W-:Y:S03]  /*50bf0*/  HMMA.1688.F32.TF32 R108, R224.reuse, R176, R208 ;  /* 0x000000b0e06c723c */ /* 0x044fe600000810d0 */
        /* <DEDUP_REMOVED lines=8> */
[----:B--2---:R-:W-:Y:S01]  /*50c80*/  HMMA.1688.F32.TF32 R108, R224, R188, R92 ;  /* 0x000000bce06c723c */ /* 0x004fe2000008105c */
[----:B------:R1:W-:Y:S05]  /*50c90*/  STL.64 [R1+0x578], R106 ;  /* 0x0005786a01007387 */ /* 0x0003ea0000100a00 */
[C---:B------:R-:W-:Y:S01]  /*50ca0*/  HMMA.1688.F32.TF32 R92, R228.reuse, R4, R40 ;  /* 0x00000004e45c723c */ /* 0x040fe20000081028 */
[----:B------:R-:W-:Y:S04]  /*50cb0*/  LDS R224, [R3+UR11+0x8700] ;  /* 0x0087000b03e07984 */ /* 0x000fe80008000800 */
[----:B------:R-:W-:Y:S01]  /*50cc0*/  LDS R226, [R3+UR11+0xa700] ;  /* 0x00a7000b03e27984 */ /* 0x000fe20008000800 */
[C---:B-1----:R-:W-:Y:S03]  /*50cd0*/  HMMA.1688.F32.TF32 R104, R228.reuse, R120, R56 ;  /* 0x00000078e468723c */ /* 0x042fe60000081038 */
[----:B------:R-:W-:Y:S04]  /*50ce0*/  LDS R225, [R247+UR11+0x8700] ;  /* 0x0087000bf7e17984 */ /* 0x000fe80008000800 */
[----:B------:R-:W1:Y:S01]  /*50cf0*/  LDS R227, [R247+UR11+0xa700] ;  /* 0x00a7000bf7e37984 */ /* 0x000e620008000800 */
        /* <DEDUP_REMOVED lines=19> */
[C---:B--2---:R-:W-:Y:S06]  /*50e30*/  HMMA.1688.F32.TF32 R36, R228.reuse, R12, R68 ;  /* 0x0000000ce424723c */ /* 0x044fec0000081044 */
[C---:B----4-:R-:W-:Y:S03]  /*50e40*/  HMMA.1688.F32.TF32 R28, R228.reuse, R192, R28 ;  /* 0x000000c0e41c723c */ /* 0x050fe6000008101c */
        /* <DEDUP_REMOVED lines=15> */
[----:B--2---:R-:W-:Y:S02]  /*50f40*/  HMMA.1688.F32.TF32 R28, R228, R44, R236 ;  /* 0x0000002ce41c723c */ /* 0x004fe400000810ec */
[----:B------:R2:W-:Y:S04]  /*50f50*/  STL.64 [R1+0x720], R36 ;  /* 0x0007202401007387 */ /* 0x0005e80000100a00 */
[----:B------:R3:W-:Y:S04]  /*50f60*/  STL.64 [R1+0x728], R38 ;  /* 0x0007282601007387 */ /* 0x0007e80000100a00 */
[----:B------:R-:W4:Y:S04]  /*50f70*/  LDL.LU R240, [R1+0x24b0] ;  /* 0x0024b00001f07983 */ /* 0x000f280000300800 */
[----:B------:R-:W-:Y:S04]  /*50f80*/  STL.64 [R1+0x740], R32 ;  /* 0x0007402001007387 */ /* 0x000fe80000100a00 */
[----:B------:R-:W-:Y:S05]  /*50f90*/  STL.64 [R1+0x748], R34 ;  /* 0x0007482201007387 */ /* 0x000fea0000100a00 */
        /* <DEDUP_REMOVED lines=96> */
[----:B------:R-:W-:Y:S01]  /*515a0*/  IMAD.MOV.U32 R239, RZ, RZ, R244 ;  /* 0x000000ffffef7224 */ /* 0x000fe200078e00f4 */
[C---:B--2---:R-:W-:Y:S06]  /*515b0*/  HMMA.1688.F32.TF32 R116, R228.reuse, R48, R104 ;  /* 0x00000030e474723c */ /* 0x044fec0000081068 */
[C---:B----4-:R-:W-:Y:S06]  /*515c0*/  HMMA.1688.F32.TF32 R104, R228.reuse, R52, R112 ;  /* 0x00000034e468723c */ /* 0x050fec0000081070 */
[C---:B---3--:R-:W-:Y:S11]  /*515d0*/  HMMA.1688.F32.TF32 R112, R228.reuse, R128, R108 ;  /* 0x00000080e470723c */ /* 0x048ff6000008106c */
[----:B------:R-:W-:Y:S01]  /*515e0*/  STL.64 [R1+0x860], R116 ;  /* 0x0008607401007387 */ /* 0x000fe20000100a00 */
[C---:B------:R-:W-:Y:S03]  /*515f0*/  HMMA.1688.F32.TF32 R108, R228.reuse, R132, R220 ;  /* 0x00000084e46c723c */ /* 0x040fe600000810dc */
        /* <DEDUP_REMOVED lines=20> */
[----:B------:R1:W-:Y:S05]  /*51740*/  STL.64 [R1+0x7f8], R106 ;  /* 0x0007f86a01007387 */ /* 0x0003ea0000100a00 */
        /* <DEDUP_REMOVED lines=20> */
[----:B--2---:R-:W-:Y:S06]  /*51890*/  HMMA.1688.F32.TF32 R40, R228, R184, R72 ;  /* 0x000000b8e428723c */ /* 0x004fec0000081048 */
[----:B------:R-:W-:Y:S06]  /*518a0*/  HMMA.1688.F32.TF32 R32, R224, R120, R32 ;  /* 0x00000078e020723c */ /* 0x000fec0000081020 */
[----:B-1----:R-:W-:Y:S01]  /*518b0*/  HMMA.1688.F32.TF32 R36, R228, R188, R68 ;  /* 0x000000bce424723c */ /* 0x002fe20000081044 */
[----:B------:R-:W-:Y:S05]  /*518c0*/  LDS R228, [R3+UR11+0x8780] ;  /* 0x0087800b03e47984 */ /* 0x000fea0008000800 */
        /* <DEDUP_REMOVED lines=15> */
[----:B-1----:R-:W-:Y:S03]  /*519c0*/  HMMA.1688.F32.TF32 R28, R224, R24, R232 ;  /* 0x00000018e01c723c */ /* 0x002fe600000810e8 */
[----:B------:R-:W1:Y:S04]  /*519d0*/  LDS R231, [R247+UR11+0xa780] ;  /* 0x00a7800bf7e77984 */ /* 0x000e680008000800 */
[----:B------:R-:W-:Y:S04]  /*519e0*/  STL.64 [R1+0x890], R36 ;  /* 0x0008902401007387 */ /* 0x000fe80000100a00 */
[----:B------:R-:W-:Y:S04]  /*519f0*/  STL.64 [R1+0x898], R38 ;  /* 0x0008982601007387 */ /* 0x000fe80000100a00 */
[----:B------:R-:W-:Y:S04]  /*51a00*/  STL.64 [R1+0x8a0], R32 ;  /* 0x0008a02001007387 */ /* 0x000fe80000100a00 */
[----:B------:R-:W-:Y:S04]  /*51a10*/  STL.64 [R1+0x8a8], R34 ;  /* 0x0008a82201007387 */ /* 0x000fe80000100a00 */
[----:B------:R2:W-:Y:S01]  /*51a20*/  STL [R1+0x8b0], R28 ;  /* 0x0008b01c01007387 */ /* 0x0005e20000100800 */
[----:B------:R-:W-:-:S02]  /*51a30*/  IMAD.MOV.U32 R246, RZ, RZ, R29 ;  /* 0x000000fffff67224 */ /* 0x000fc400078e001d */
[----:B------:R-:W-:Y:S01]  /*51a40*/  IMAD.MOV.U32 R244, RZ, RZ, R30 ;  /* 0x000000fffff47224 */ /* 0x000fe200078e001e */
[----:B------:R-:W3:Y:S01]  /*51a50*/  LDL.LU R240, [R1+0x2680] ;  /* 0x0026800001f07983 */ /* 0x000ee20000300800 */
[----:B------:R-:W-:Y:S02]  /*51a60*/  IMAD.MOV.U32 R245, RZ, RZ, R31 ;  /* 0x000000fffff57224 */ /* 0x000fe400078e001f */
[----:B--2---:R-:W-:-:S15]  /*51a70*/  HMMA.1688.F32.TF32 R28, R224, R20, R236 ;  /* 0x00000014e01c723c */ /* 0x004fde00000810ec */
[----:B------:R-:W-:-:S08]  /*51a80*/  NOP ;  /* 0x0000000000007918 */ /* 0x000fd00000000000 */
[----:B------:R2:W-:Y:S04]  /*51a90*/  STL.64 [R1+0x8c0], R28 ;  /* 0x0008c01c01007387 */ /* 0x0005e80000100a00 */
        /* <DEDUP_REMOVED lines=10> */
[----:B----4-:R-:W2:Y:S04]  /*51b40*/  LDL.LU R30, [R1+0x26b8] ;  /* 0x0026b800011e7983 */ /* 0x010ea80000300800 */
        /* <DEDUP_REMOVED lines=96> */
[----:B------:R-:W1:Y:S01]  /*52150*/  LDL.LU R235, [R1+0x267c] ;  /* 0x00267c0001eb7983 */ /* 0x000e620000300800 */
[----:B----4-:R-:W-:-:S15]  /*52160*/  HMMA.1688.F32.TF32 R236, R224, R16, R236 ;  /* 0x00000010e0ec723c */ /* 0x010fde00000810ec */
[----:B------:R-:W-:-:S08]  /*52170*/  NOP ;  /* 0x0000000000007918 */ /* 0x000fd00000000000 */
[----:B------:R4:W-:Y:S04]  /*52180*/  STL.64 [R1+0x8d0], R236 ;  /* 0x0008d0ec01007387 */ /* 0x0009e80000100a00 */
[----:B------:R3:W-:Y:S04]  /*52190*/  STL.64 [R1+0x8d8], R238 ;  /* 0x0008d8ee01007387 */ /* 0x0007e80000100a00 */
[----:B----4-:R-:W4:Y:S04]  /*521a0*/  LDL.LU R236, [R1+0x2660] ;  /* 0x0026600001ec7983 */ /* 0x010f280000300800 */
[----:B------:R-:W4:Y:S04]  /*521b0*/  LDL.LU R237, [R1+0x2664] ;  /* 0x0026640001ed7983 */ /* 0x000f280000300800 */
[----:B---3--:R-:W4:Y:S04]  /*521c0*/  LDL.LU R238, [R1+0x2668] ;  /* 0x0026680001ee7983 */ /* 0x008f280000300800 */
[----:B------:R-:W4:Y:S01]  /*521d0*/  LDL.LU R239, [R1+0x266c] ;  /* 0x00266c0001ef7983 */ /* 0x000f220000300800 */
[----:B------:R-:W-:-:S15]  /*521e0*/  HMMA.1688.F32.TF32 R116, R224, R12, R116 ;  /* 0x0000000ce074723c */ /* 0x000fde0000081074 */
        /* <DEDUP_REMOVED lines=8> */
[C---:B--2---:R-:W-:Y:S06]  /*52270*/  HMMA.1688.F32.TF32 R116, R224.reuse, R84, R104 ;  /* 0x00000054e074723c */ /* 0x044fec0000081068 */
        /* <DEDUP_REMOVED lines=27> */
[C---:B------:R-:W-:Y:S06]  /*52430*/  HMMA.1688.F32.TF32 R92, R224.reuse, R148, R40 ;  /* 0x00000094e05c723c */ /* 0x040fec0000081028 */
[C---:B--2---:R-:W-:Y:S06]  /*52440*/  HMMA.1688.F32.TF32 R104, R224.reuse, R144, R56 ;  /* 0x00000090e068723c */ /* 0x044fec0000081038 */
        /* <DEDUP_REMOVED lines=19> */
[C---:B------:R-:W-:Y:S06]  /*52580*/  HMMA.1688.F32.TF32 R32, R224.reuse, R176, R32 ;  /* 0x000000b0e020723c */ /* 0x040fec0000081020 */
[C---:B--2---:R-:W-:Y:S06]  /*52590*/  HMMA.1688.F32.TF32 R36, R224.reuse, R172, R68 ;  /* 0x000000ace024723c */ /* 0x044fec0000081044 */
        /* <DEDUP_REMOVED lines=12> */
[----:B---3--:R-:W-:Y:S03]  /*52660*/  HMMA.1688.F32.TF32 R32, R224, R188, R240 ;  /* 0x000000bce020723c */ /* 0x008fe600000810f0 */
[----:B------:R-:W-:Y:S04]  /*52670*/  LDS R224, [R3+UR11+0xc000] ;  /* 0x00c0000b03e07984 */ /* 0x000fe80008000800 */
[----:B------:R-:W-:Y:S01]  /*52680*/  LDS R226, [R3+UR11+0xe000] ;  /* 0x00e0000b03e27984 */ /* 0x000fe20008000800 */
[----:B-1----:R-:W-:Y:S03]  /*52690*/  HMMA.1688.F32.TF32 R28, R228, R120, R232 ;  /* 0x00000078e41c723c */ /* 0x002fe600000810e8 */
[----:B------:R-:W-:Y:S04]  /*526a0*/  LDS R225, [R247+UR11+0xc000] ;  /* 0x00c0000bf7e17984 */ /* 0x000fe80008000800 */
[----:B------:R-:W1:Y:S04]  /*526b0*/  LDS R227, [R247+UR11+0xe000] ;  /* 0x00e0000bf7e37984 */ /* 0x000e680008000800 */
[----:B------:R-:W-:Y:S04]  /*526c0*/  STL.64 [R1+0x970], R36 ;  /* 0x0009702401007387 */ /* 0x000fe80000100a00 */
[----:B------:R-:W-:Y:S04]  /*526d0*/  STL.64 [R1+0x978], R38 ;  /* 0x0009782601007387 */ /* 0x000fe80000100a00 */
[----:B------:R-:W-:Y:S04]  /*526e0*/  STL.64 [R1+0x940], R32 ;  /* 0x0009402001007387 */ /* 0x000fe80000100a00 */
[----:B------:R-:W-:Y:S01]  /*526f0*/  STL.64 [R1+0x948], R34 ;  /* 0x0009482201007387 */ /* 0x000fe20000100a00 */
[----:B------:R-:W-:-:S03]  /*52700*/  IMAD.MOV.U32 R121, RZ, RZ, R30 ;  /* 0x000000ffff797224 */ /* 0x000fc600078e001e */
[----:B------:R4:W-:Y:S01]  /*52710*/  STL.64 [R1+0x930], R28 ;  /* 0x0009301c01007387 */ /* 0x0009e20000100a00 */
[----:B------:R-:W-:Y:S02]  /*52720*/  IMAD.MOV.U32 R120, RZ, RZ, R31 ;  /* 0x000000ffff787224 */ /* 0x000fe400078e001f */
[----:B----4-:R-:W-:Y:S03]  /*52730*/  HMMA.1688.F32.TF32 R28, R228, R4, R236 ;  /* 0x00000004e41c723c */ /* 0x010fe600000810ec */
[----:B------:R-:W-:Y:S04]  /*52740*/  STL [R1+0x3c0c], R120 ;  /* 0x003c0c7801007387 */ /* 0x000fe80000100800 */
[----:B------:R-:W-:Y:S04]  /*52750*/  STL [R1+0x3c08], R121 ;  /* 0x003c087901007387 */ /* 0x000fe80000100800 */
[----:B------:R-:W2:-:S12]  /*52760*/  LDL.LU R32, [R1+0x25e0] ;  /* 0x0025e00001207983 */ /* 0x000e980000300800 */
        /* <DEDUP_REMOVED lines=44> */
[----:B------:R-:W4:Y:S01]  /*52a30*/  LDL.LU R235, [R1+0x25bc] ;  /* 0x0025bc0001eb7983 */ /* 0x000f220000300800 */
[----:B--2---:R-:W-:-:S15]  /*52a40*/  HMMA.1688.F32.TF32 R36, R228, R96, R240 ;  /* 0x00000060e424723c */ /* 0x004fde00000810f0 */
[----:B------:R-:W-:-:S08]  /*52a50*/  NOP ;  /* 0x0000000000007918 */ /* 0x000fd00000000000 */
[----:B------:R2:W-:Y:S04]  /*52a60*/  STL.64 [R1+0xa90], R36 ;  /* 0x000a902401007387 */ /* 0x0005e80000100a00 */
[----:B------:R-:W4:Y:S04]  /*52a70*/  LDL.LU R240, [R1+0x2590] ;  /* 0x0025900001f07983 */ /* 0x000f280000300800 */
[----:B------:R-:W4:Y:S04]  /*52a80*/  LDL.LU R241, [R1+0x2594] ;  /* 0x0025940001f17983 */ /* 0x000f280000300800 */
[----:B------:R-:W4:Y:S04]  /*52a90*/  LDL.LU R242, [R1+0x2598] ;  /* 0x0025980001f27983 */ /* 0x000f280000300800 */
[----:B------:R-:W4:Y:S01]  /*52aa0*/  LDL.LU R243, [R1+0x259c] ;  /* 0x00259c0001f37983 */ /* 0x000f220000300800 */
[----:B------:R-:W-:-:S02]  /*52ab0*/  IMAD.MOV.U32 R120, RZ, RZ, R38 ;  /* 0x000000ffff787224 */ /* 0x000fc400078e0026 */
[----:B------:R-:W-:Y:S02]  /*52ac0*/  IMAD.MOV.U32 R121, RZ, RZ, R39 ;  /* 0x000000ffff797224 */ /* 0x000fe400078e0027 */
[C---:B--2---:R-:W-:Y:S01]  /*52ad0*/  HMMA.1688.F32.TF32 R36, R228.reuse, R100, R236 ;  /* 0x00000064e424723c */ /* 0x044fe200000810ec */
[----:B------:R-:W2:Y:S04]  /*52ae0*/  LDL.LU R236, [R1+0x2570] ;  /* 0x0025700001ec7983 */ /* 0x000ea80000300800 */
[----:B------:R-:W2:Y:S04]  /*52af0*/  LDL.LU R237, [R1+0x2574] ;  /* 0x0025740001ed7983 */ /* 0x000ea80000300800 */
[----:B------:R-:W2:Y:S01]  /*52b00*/  LDL.LU R238, [R1+0x2578] ;  /* 0x0025780001ee7983 */ /* 0x000ea20000300800 */
[----:B------:R-:W-:-:S14]  /*52b10*/  HMMA.1688.F32.TF32 R40, R228, R24, R60 ;  /* 0x00000018e428723c */ /* 0x000fdc000008103c */
[----:B------:R-:W-:Y:S02]  /*52b20*/  IMAD.MOV.U32 R101, RZ, RZ, R36 ;  /* 0x000000ffff657224 */ /* 0x000fe400078e0024 */
[----:B------:R-:W-:Y:S02]  /*52b30*/  IMAD.MOV.U32 R100, RZ, RZ, R37 ;  /* 0x000000ffff647224 */ /* 0x000fe400078e0025 */
[----:B------:R-:W-:Y:S02]  /*52b40*/  IMAD.MOV.U32 R97, RZ, RZ, R38 ;  /* 0x000000ffff617224 */ /* 0x000fe400078e0026 */
[----:B------:R-:W-:Y:S02]  /*52b50*/  IMAD.MOV.U32 R96, RZ, RZ, R39 ;  /* 0x000000ffff607224 */ /* 0x000fe400078e0027 */
[C---:B------:R-:W-:Y:S06]  /*52b60*/  HMMA.1688.F32.TF32 R36, R228.reuse, R20, R64 ;  /* 0x00000014e424723c */ /* 0x040fec0000081040 */
[C---:B------:R-:W-:Y:S01]  /*52b70*/  HMMA.1688.F32.TF32 R56, R228.reuse, R16, R88 ;  /* 0x00000010e438723c */ /* 0x040fe20000081058 */
[----:B------:R-:W-:Y:S05]  /*52b80*/  STL.64 [R1+0xab0], R40 ;  /* 0x000ab02801007387 */ /* 0x000fea0000100a00 */
[C---:B------:R-:W-:Y:S01]  /*52b90*/  HMMA.1688.F32.TF32 R32, R228.reuse, R192, R32 ;  /* 0x000000c0e420723c */ /* 0x040fe20000081020 */
[----:B------:R1:W-:Y:S10]  /*52ba0*/  STL.64 [R1+0xab8], R42 ;  /* 0x000ab82a01007387 */ /* 0x0003f40000100a00 */
[----:B------:R-:W-:Y:S01]  /*52bb0*/  STL.64 [R1+0xac0], R36 ;  /* 0x000ac02401007387 */ /* 0x000fe20000100a00 */
[C---:B-1----:R-:W-:Y:S03]  /*52bc0*/  HMMA.1688.F32.TF32 R40, R228.reuse, R12, R72 ;  /* 0x0000000ce428723c */ /* 0x042fe60000081048 */
[----:B------:R1:W-:Y:S03]  /*52bd0*/  STL.64 [R1+0xac8], R38 ;  /* 0x000ac82601007387 */ /* 0x0003e60000100a00 */
[C---:B-1----:R-:W-:Y:S06]  /*52be0*/  HMMA.1688.F32.TF32 R36, R228.reuse, R8, R68 ;  /* 0x00000008e424723c */ /* 0x042fec0000081044 */
[----:B---3--:R-:W-:Y:S01]  /*52bf0*/  HMMA.1688.F32.TF32 R28, R228, R84, R28 ;  /* 0x00000054e41c723c */ /* 0x008fe2000008101c */
[----:B------:R-:W-:Y:S01]  /*52c00*/  STL.64 [R1+0xad0], R56 ;  /* 0x000ad03801007387 */ /* 0x000fe20000100a00 */
[----:B------:R-:W-:-:S03]  /*52c10*/  IMAD.MOV.U32 R5, RZ, RZ, R33 ;  /* 0x000000ffff057224 */ /* 0x000fc600078e0021 */
[----:B------:R-:W-:Y:S01]  /*52c20*/  STL.64 [R1+0xad8], R58 ;  /* 0x000ad83a01007387 */ /* 0x000fe20000100a00 */
[----:B------:R-:W-:-:S05]  /*52c30*/  IMAD.MOV.U32 R4, RZ, RZ, R32 ;  /* 0x000000ffff047224 */ /* 0x000fca00078e0020 */
[----:B------:R-:W-:Y:S04]  /*52c40*/  STL.64 [R1+0xae0], R40 ;  /* 0x000ae02801007387 */ /* 0x000fe80000100a00 */
[----:B------:R-:W-:Y:S04]  /*52c50*/  STL.64 [R1+0xae8], R42 ;  /* 0x000ae82a01007387 */ /* 0x000fe80000100a00 */
[----:B------:R-:W-:Y:S04]  /*52c60*/  STL.64 [R1+0xaf0], R36 ;  /* 0x000af02401007387 */ /* 0x000fe80000100a00 */
[----:B------:R-:W-:Y:S01]  /*52c70*/  STL.64 [R1+0xaf8], R38 ;  /* 0x000af82601007387 */ /* 0x000fe20000100a00 */
[----:B------:R-:W-:-:S03]  /*52c80*/  IMAD.MOV.U32 R239, RZ, RZ, R252 ;  /* 0x000000ffffef7224 */ /* 0x000fc600078e00fc */
[----:B------:R1:W-:Y:S01]  /*52c90*/  STL.64 [R1+0xb08], R34 ;  /* 0x000b082201007387 */ /* 0x0003e20000100a00 */
[----:B------:R-:W-:-:S03]  /*52ca0*/  IMAD.MOV.U32 R252, RZ, RZ, R31 ;  /* 0x000000fffffc7224 */ /* 0x000fc600078e001f */
[----:B------:R-:W-:Y:S04]  /*52cb0*/  STL [R1+0x3b64], R5 ;  /* 0x003b640501007387 */ /* 0x000fe80000100800 */
[----:B------:R-:W-:Y:S04]  /*52cc0*/  STL [R1+0x3b60], R4 ;  /* 0x003b600401007387 */ /* 0x000fe80000100800 */
[----:B------:R-:W-:Y:S01]  /*52cd0*/  STL.64 [R1+0xb10], R28 ;  /* 0x000b101c01007387 */ /* 0x000fe20000100a00 */
[C---:B-1----:R-:W-:Y:S03]  /*52ce0*/  HMMA.1688.F32.TF32 R32, R228.reuse, R80, R248 ;  /* 0x00000050e420723c */ /* 0x042fe600000810f8 */
[----:B------:R4:W-:Y:S03]  /*52cf0*/  STL [R1+0xb18], R30 ;  /* 0x000b181e01007387 */ /* 0x0009e60000100800 */
[----:B----4-:R-:W-:Y:S01]  /*52d00*/  HMMA.1688.F32.TF32 R28, R228, R76, R232 ;  /* 0x0000004ce41c723c */ /* 0x010fe200000810e8 */
[----:B------:R1:W-:-:S15]  /*52d10*/  STL [R1+0x3b5c], R252 ;  /* 0x003b5cfc01007387 */ /* 0x0003de0000100800 */
[----:B------:R-:W-:-:S07]  /*52d20*/  NOP ;  /* 0x0000000000007918 */ /* 0x000fce0000000000 */
[----:B------:R-:W-:Y:S04]  /*52d30*/  STL.64 [R1+0xb40], R28 ;  /* 0x000b401c01007387 */ /* 0x000fe80000100a00 */
[----:B------:R-:W-:Y:S04]  /*52d40*/  STL.64 [R1+0xb20], R32 ;  /* 0x000b202001007387 */ /* 0x000fe80000100a00 */
[----:B------:R-:W-:Y:S04]  /*52d50*/  STL.64 [R1+0xb28], R34 ;  /* 0x000b282201007387 */ /* 0x000fe80000100a00 */
[----:B------:R3:W-:Y:S04]  /*52d60*/  STL [R1+0xb48], R30 ;  /* 0x000b481e01007387 */ /* 0x0007e80000100800 */
[----:B------:R-:W4:Y:S04]  /*52d70*/  LDL.LU R232, [R1+0x2560] ;  /* 0x0025600001e87983 */ /* 0x000f280000300800 */
[----:B------:R-:W4:Y:S04]  /*52d80*/  LDL.LU R233, [R1+0x2564] ;  /* 0x0025640001e97983 */ /* 0x000f280000300800 */
[----:B------:R-:W4:Y:S04]  /*52d90*/  LDL.LU R234, [R1+0x2568] ;  /* 0x0025680001ea7983 */ /* 0x000f280000300800 */
[----:B------:R-:W4:Y:S01]  /*52da0*/  LDL.LU R235, [R1+0x256c] ;  /* 0x00256c0001eb7983 */ /* 0x000f220000300800 */
[----:B-1----:R-:W-:-:S05]  /*52db0*/  IMAD.MOV.U32 R252, RZ, RZ, R31 ;  /* 0x000000fffffc7224 */ /* 0x002fca00078e001f */
[----:B------:R-:W-:Y:S01]  /*52dc0*/  STL [R1+0x3b68], R252 ;  /* 0x003b68fc01007387 */ /* 0x000fe20000100800 */
[----:B---3--:R-:W-:-:S15]  /*52dd0*/  HMMA.1688.F32.TF32 R28, R228, R44, R240 ;  /* 0x0000002ce41c723c */ /* 0x008fde00000810f0 */
[----:B------:R-:W-:-:S08]  /*52de0*/  NOP ;  /* 0x0000000000007918 */ /* 0x000fd00000000000 */
[----:B------:R-:W-:Y:S04]  /*52df0*/  STL [R1+0xc60], R28 ;  /* 0x000c601c01007387 */ /* 0x000fe80000100800 */
[----:B------:R2:W-:Y:S04]  /*52e00*/  STL [R1+0xc6c], R31 ;  /* 0x000c6c1f01007387 */ /* 0x0005e80000100800 */
[----:B------:R-:W3:Y:S04]  /*52e10*/  LDL.LU R248, [R1+0x2540] ;  /* 0x0025400001f87983 */ /* 0x000ee80000300800 */
[----:B------:R-:W3:Y:S01]  /*52e20*/  LDL.LU R249, [R1+0x2544] ;  /* 0x0025440001f97983 */ /* 0x000ee20000300800 */
[----:B------:R-:W-:-:S02]  /*52e30*/  IMAD.MOV.U32 R5, RZ, RZ, R29 ;  /* 0x000000ffff057224 */ /* 0x000fc400078e001d */
[----:B------:R-:W-:-:S03]  /*52e40*/  IMAD.MOV.U32 R4, RZ, RZ, R30 ;  /* 0x000000ffff047224 */ /* 0x000fc600078e001e */
[----:B------:R-:W-:Y:S04]  /*52e50*/  STL [R1+0x3b78], R5 ;  /* 0x003b780501007387 */ /* 0x000fe80000100800 */
[----:B------:R1:W-:Y:S01]  /*52e60*/  STL [R1+0x3b74], R4 ;  /* 0x003b740401007387 */ /* 0x0003e20000100800 */
[----:B--2---:R-:W-:Y:S03]  /*52e70*/  HMMA.1688.F32.TF32 R28, R228, R48, R236 ;  /* 0x00000030e41c723c */ /* 0x004fe600000810ec */
        /* <DEDUP_REMOVED lines=13> */
[----:B------:R-:W-:Y:S01]  /*52f50*/  IMAD.MOV.U32 R0, RZ, RZ, R28 ;  /* 0x000000ffff007224 */ /* 0x000fe200078e001c */
[----:B------:R-:W-:Y:S04]  /*52f60*/  STL [R1+0x3b80], R192 ;  /* 0x003b80c001007387 */ /* 0x000fe80000100800 */
[----:B------:R-:W-:Y:S04]  /*52f70*/  STL [R1+0x3b7c], R193 ;  /* 0x003b7cc101007387 */ /* 0x000fe80000100800 */
        /* <DEDUP_REMOVED lines=10> */
[----:B------:R-:W-:-:S05]  /*53020*/  IMAD.MOV.U32 R52, RZ, RZ, R31 ;  /* 0x000000ffff347224 */ /* 0x000fca00078e001f */
[----:B------:R-:W-:Y:S04]  /*53030*/  STL [R1+0x3b90], R52 ;  /* 0x003b903401007387 */ /* 0x000fe80000100800 */
[----:B------:R-:W-:Y:S04]  /*53040*/  STL [R1+0x3b8c], R53 ;  /* 0x003b8c3501007387 */ /* 0x000fe80000100800 */
[----:B------:R-:W-:Y:S04]  /*53050*/  STL [R1+0x3b88], R49 ;  /* 0x003b883101007387 */ /* 0x000fe80000100800 */
[----:B------:R-:W-:Y:S01]  /*53060*/  STL [R1+0x3b84], R48 ;  /* 0x003b843001007387 */ /* 0x000fe20000100800 */
        /* <DEDUP_REMOVED lines=8> */
[----:B------:R-:W-:Y:S01]  /*530f0*/  STL [R1+0x3b98], R45 ;  /* 0x003b982d01007387 */ /* 0x000fe20000100800 */
[----:B--2---:R-:W-:Y:S03]  /*53100*/  HMMA.1688.F32.TF32 R28, R228, R132, R236 ;  /* 0x00000084e41c723c */ /* 0x004fe600000810ec */
[----:B------:R2:W-:Y:S04]  /*53110*/  STL [R1+0x3b94], R44 ;  /* 0x003b942c01007387 */ /* 0x0005e80000100800 */
[----:B------:R-:W3:Y:S04]  /*53120*/  LDL.LU R236, [R1+0x24c0] ;  /* 0x0024c00001ec7983 */ /* 0x000ee80000300800 */
[----:B------:R-:W3:Y:S04]  /*53130*/  LDL.LU R237, [R1+0x24c4] ;  /* 0x0024c40001ed7983 */ /* 0x000ee80000300800 */
[----:B------:R-:W3:Y:S04]  /*53140*/  LDL.LU R238, [R1+0x24c8] ;  /* 0x0024c80001ee7983 */ /* 0x000ee80000300800 */
[----:B------:R-:W3:Y:S05]  /*53150*/  LDL.LU R239, [R1+0x24cc] ;  /* 0x0024cc0001ef7983 */ /* 0x000eea0000300800 */
[----:B------:R-:W-:-:S02]  /*53160*/  IMAD.MOV.U32 R81, RZ, RZ, R28 ;  /* 0x000000ffff517224 */ /* 0x000fc400078e001c */
[----:B------:R-:W-:Y:S02]  /*53170*/  IMAD.MOV.U32 R80, RZ, RZ, R29 ;  /* 0x000000ffff507224 */ /* 0x000fe400078e001d */
[----:B------:R-:W-:Y:S02]  /*53180*/  IMAD.MOV.U32 R77, RZ, RZ, R30 ;  /* 0x000000ffff4d7224 */ /* 0x000fe400078e001e */
[----:B------:R-:W-:Y:S02]  /*53190*/  IMAD.MOV.U32 R76, RZ, RZ, R31 ;  /* 0x000000ffff4c7224 */ /* 0x000fe400078e001f */
[----:B------:R-:W-:Y:S01]  /*531a0*/  HMMA.1688.F32.TF32 R28, R228, R136, R240 ;  /* 0x00000088e41c723c */ /* 0x000fe200000810f0 */
[----:B------:R2:W-:Y:S04]  /*531b0*/  STL [R1+0x3ba4], R81 ;  /* 0x003ba45101007387 */ /* 0x0005e80000100800 */
[----:B------:R-:W2:Y:S04]  /*531c0*/  LDL.LU R68, [R1+0x24a0] ;  /* 0x0024a00001447983 */ /* 0x000ea80000300800 */
[----:B------:R-:W2:Y:S04]  /*531d0*/  LDL.LU R69, [R1+0x24a4] ;  /* 0x0024a40001457983 */ /* 0x000ea80000300800 */
[----:B------:R-:W2:Y:S04]  /*531e0*/  LDL.LU R70, [R1+0x24a8] ;  /* 0x0024a80001467983 */ /* 0x000ea80000300800 */
[----:B------:R-:W2:Y:S04]  /*531f0*/  LDL.LU R71, [R1+0x24ac] ;  /* 0x0024ac0001477983 */ /* 0x000ea80000300800 */
[----:B------:R-:W2:Y:S03]  /*53200*/  LDL.LU R32, [R1+0x2480] ;  /* 0x0024800001207983 */ /* 0x000ea60000300800 */
[----:B-1----:R-:W-:Y:S01]  /*53210*/  IMAD.MOV.U32 R4, RZ, RZ, R28 ;  /* 0x000000ffff047224 */ /* 0x002fe200078e001c */
[----:B------:R-:W2:Y:S01]  /*53220*/  LDL.LU R33, [R1+0x2484] ;  /* 0x0024840001217983 */ /* 0x000ea20000300800 */
[----:B------:R-:W-:-:S02]  /*53230*/  IMAD.MOV.U32 R2, RZ, RZ, R29 ;  /* 0x000000ffff027224 */ /* 0x000fc400078e001d */
[----:B------:R-:W-:Y:S01]  /*53240*/  IMAD.MOV.U32 R0, RZ, RZ, R30 ;  /* 0x000000ffff007224 */ /* 0x000fe200078e001e */
[----:B------:R-:W2:Y:S01]  /*53250*/  LDL.LU R34, [R1+0x2488] ;  /* 0x0024880001227983 */ /* 0x000ea20000300800 */
[----:B------:R-:W-:-:S03]  /*53260*/  IMAD.MOV.U32 R252, RZ, RZ, R31 ;  /* 0x000000fffffc7224 */ /* 0x000fc600078e001f */
[----:B------:R-:W2:Y:S01]  /*53270*/  LDL.LU R35, [R1+0x248c] ;  /* 0x00248c0001237983 */ /* 0x000ea20000300800 */
[----:B----4-:R-:W-:-:S15]  /*53280*/  HMMA.1688.F32.TF32 R28, R228, R140, R232 ;  /* 0x0000008ce41c723c */ /* 0x010fde00000810e8 */
[----:B------:R-:W-:-:S09]  /*53290*/  NOP ;  /* 0x0000000000007918 */ /* 0x000fd20000000000 */
[----:B------:R-:W-:Y:S02]  /*532a0*/  IMAD.MOV.U32 R193, RZ, RZ, R28 ;  /* 0x000000ffffc17224 */ /* 0x000fe400078e001c */
[----:B------:R-:W-:Y:S01]  /*532b0*/  IMAD.MOV.U32 R5, RZ, RZ, R29 ;  /* 0x000000ffff057224 */ /* 0x000fe200078e001d */
[----:B------:R-:W4:Y:S01]  /*532c0*/  LDL.LU R28, [R1+0x2460] ;  /* 0x00246000011c7983 */ /* 0x000f220000300800 */
[----:B------:R-:W-:Y:S02]  /*532d0*/  IMAD.MOV.U32 R141, RZ, RZ, R30 ;  /* 0x000000ffff8d7224 */ /* 0x000fe400078e001e */
[----:B------:R-:W-:Y:S01]  /*532e0*/  IMAD.MOV.U32 R140, RZ, RZ, R31 ;  /* 0x000000ffff8c7224 */ /* 0x000fe200078e001f */
        /* <DEDUP_REMOVED lines=15> */
[C---:B---3--:R-:W-:Y:S03]  /*533e0*/  HMMA.1688.F32.TF32 R36, R228.reuse, R144, R236 ;  /* 0x00000090e424723c */ /* 0x048fe600000810ec */
[----:B------:R-:W3:Y:S04]  /*533f0*/  LDL.LU R236, [R1+0x22b0] ;  /* 0x0022b00001ec7983 */ /* 0x000ee80000300800 */
[----:B------:R-:W3:Y:S04]  /*53400*/  LDL.LU R237, [R1+0x22b4] ;  /* 0x0022b40001ed7983 */ /* 0x000ee80000300800 */
[----:B------:R-:W3:Y:S04]  /*53410*/  LDL.LU R238, [R1+0x22b8] ;  /* 0x0022b80001ee7983 */ /* 0x000ee80000300800 */
[----:B------:R-:W3:Y:S01]  /*53420*/  LDL.LU R239, [R1+0x22bc] ;  /* 0x0022bc0001ef7983 */ /* 0x000ee20000300800 */
[C---:B--2---:R-:W-:Y:S06]  /*53430*/  HMMA.1688.F32.TF32 R32, R228.reuse, R152, R32 ;  /* 0x00000098e420723c */ /* 0x044fec0000081020 */
[----:B----4-:R-:W-:-:S15]  /*53440*/  HMMA.1688.F32.TF32 R28, R228, R156, R28 ;  /* 0x0000009ce41c723c */ /* 0x010fde000008101c */
        /* <DEDUP_REMOVED lines=23> */
[----:B---3--:R-:W-:Y:S07]  /*535c0*/  HMMA.1688.F32.TF32 R28, R228, R172, R236 ;  /* 0x000000ace41c723c */ /* 0x008fee00000810ec */
[----:B------:R-:W-:-:S02]  /*535d0*/  IMAD.MOV.U32 R236, RZ, RZ, R102 ;  /* 0x000000ffffec7224 */ /* 0x000fc400078e0066 */
[----:B------:R-:W2:Y:S01]  /*535e0*/  LDL.LU R102, [R1+0x41dc] ;  /* 0x0041dc0001667983 */ /* 0x000ea20000300800 */
[----:B------:R-:W-:Y:S02]  /*535f0*/  IMAD.MOV.U32 R237, RZ, RZ, R103 ;  /* 0x000000ffffed7224 */ /* 0x000fe400078e0067 */
[----:B------:R-:W-:Y:S01]  /*53600*/  IMAD.MOV.U32 R238, RZ, RZ, R98 ;  /* 0x000000ffffee7224 */ /* 0x000fe200078e0062 */
[----:B------:R-:W3:Y:S01]  /*53610*/  LDL.LU R103, [R1+0x41d8] ;  /* 0x0041d80001677983 */ /* 0x000ee20000300800 */
[----:B------:R-:W-:-:S03]  /*53620*/  IMAD.MOV.U32 R239, RZ, RZ, R99 ;  /* 0x000000ffffef7224 */ /* 0x000fc600078e0063 */
[----:B------:R-:W4:Y:S04]  /*53630*/  LDL.LU R98, [R1+0x41d4] ;  /* 0x0041d40001627983 */ /* 0x000f280000300800 */
[----:B------:R-:W4:Y:S01]  /*53640*/  LDL.LU R99, [R1+0x41d0] ;  /* 0x0041d00001637983 */ /* 0x000f220000300800 */
[----:B------:R-:W-:Y:S02]  /*53650*/  IMAD.MOV.U32 R232, RZ, RZ, R194 ;  /* 0x000000ffffe87224 */ /* 0x000fe400078e00c2 */
[----:B------:R-:W-:Y:S01]  /*53660*/  IMAD.MOV.U32 R233, RZ, RZ, R195 ;  /* 0x000000ffffe97224 */ /* 0x000fe200078e00c3 */
[----:B------:R-:W4:Y:S01]  /*53670*/  LDL.LU R194, [R1+0x41cc] ;  /* 0x0041cc0001c27983 */ /* 0x000f220000300800 */
[----:B------:R-:W-:Y:S02]  /*53680*/  IMAD.MOV.U32 R234, RZ, RZ, R10 ;  /* 0x000000ffffea7224 */ /* 0x000fe400078e000a */
[----:B------:R-:W-:Y:S01]  /*53690*/  IMAD.MOV.U32 R235, RZ, RZ, R11 ;  /* 0x000000ffffeb7224 */ /* 0x000fe200078e000b */
[----:B------:R-:W4:Y:S01]  /*536a0*/  LDL.LU R195, [R1+0x41c8] ;  /* 0x0041c80001c37983 */ /* 0x000f220000300800 */
[----:B------:R-:W-:-:S03]  /*536b0*/  IMAD.MOV.U32 R240, RZ, RZ, R14 ;  /* 0x000000fffff07224 */ /* 0x000fc600078e000e */
[----:B------:R-:W4:Y:S01]  /*536c0*/  LDL.LU R10, [R1+0x41c4] ;  /* 0x0041c400010a7983 */ /* 0x000f220000300800 */
[----:B------:R-:W-:-:S03]  /*536d0*/  IMAD.MOV.U32 R241, RZ, RZ, R15 ;  /* 0x000000fffff17224 */ /* 0x000fc600078e000f */
[----:B------:R-:W4:Y:S01]  /*536e0*/  LDL.LU R11, [R1+0x41c0] ;  /* 0x0041c000010b7983 */ /* 0x000f220000300800 */
[----:B------:R-:W-:-:S03]  /*536f0*/  IMAD.MOV.U32 R242, RZ, RZ, R18 ;  /* 0x000000fffff27224 */ /* 0x000fc600078e0012 */
[----:B------:R-:W4:Y:S01]  /*53700*/  LDL.LU R14, [R1+0x41bc] ;  /* 0x0041bc00010e7983 */ /* 0x000f220000300800 */
[----:B------:R-:W-:Y:S02]  /*53710*/  IMAD.MOV.U32 R21, RZ, RZ, R28 ;  /* 0x000000ffff157224 */ /* 0x000fe400078e001c */
[----:B------:R-:W-:Y:S01]  /*53720*/  IMAD.MOV.U32 R243, RZ, RZ, R19 ;  /* 0x000000fffff37224 */ /* 0x000fe200078e0013 */
[----:B------:R-:W4:Y:S01]  /*53730*/  LDL.LU R15, [R1+0x41b8] ;  /* 0x0041b800010f7983 */ /* 0x000f220000300800 */
[----:B------:R-:W-:Y:S02]  /*53740*/  IMAD.MOV.U32 R20, RZ, RZ, R29 ;  /* 0x000000ffff147224 */ /* 0x000fe400078e001d */
[----:B------:R-:W-:Y:S01]  /*53750*/  IMAD.MOV.U32 R28, RZ, RZ, R22 ;  /* 0x000000ffff1c7224 */ /* 0x000fe200078e0016 */
[----:B------:R-:W4:Y:S01]  /*53760*/  LDL.LU R18, [R1+0x41b4] ;  /* 0x0041b40001127983 */ /* 0x000f220000300800 */
[----:B------:R-:W-:Y:S02]  /*53770*/  IMAD.MOV.U32 R17, RZ, RZ, R30 ;  /* 0x000000ffff117224 */ /* 0x000fe400078e001e */
[----:B------:R-:W-:Y:S01]  /*53780*/  IMAD.MOV.U32 R29, RZ, RZ, R23 ;  /* 0x000000ffff1d7224 */ /* 0x000fe200078e0017 */
[----:B------:R-:W4:Y:S01]  /*53790*/  LDL.LU R19, [R1+0x41b0] ;  /* 0x0041b00001137983 */ /* 0x000f220000300800 */
[----:B------:R-:W-:-:S02]  /*537a0*/  IMAD.MOV.U32 R16, RZ, RZ, R31 ;  /* 0x000000ffff107224 */ /* 0x000fc400078e001f */
        /* <DEDUP_REMOVED lines=9> */
[----:B------:R-:W-:Y:S02]  /*53840*/  IMAD.MOV.U32 R132, RZ, RZ, R35 ;  /* 0x000000ffff847224 */ /* 0x000fe400078e0023 */
[----:B------:R-:W-:Y:S02]  /*53850*/  IMAD.MOV.U32 R48, RZ, RZ, R36 ;  /* 0x000000ffff307224 */ /* 0x000fe400078e0024 */
[----:B------:R-:W-:Y:S02]  /*53860*/  IMAD.MOV.U32 R192, RZ, RZ, R37 ;  /* 0x000000ffffc07224 */ /* 0x000fe400078e0025 */
[----:B------:R-:W-:Y:S02]  /*53870*/  IMAD.MOV.U32 R145, RZ, RZ, R38 ;  /* 0x000000ffff917224 */ /* 0x000fe400078e0026 */
[----:B--2---:R-:W-:Y:S02]  /*53880*/  IMAD.MOV.U32 R35, RZ, RZ, R102 ;  /* 0x000000ffff237224 */ /* 0x004fe400078e0066 */
[----:B---3--:R-:W-:-:S02]  /*53890*/  IMAD.MOV.U32 R34, RZ, RZ, R103 ;  /* 0x000000ffff227224 */ /* 0x008fc400078e0067 */
[----:B----4-:R-:W-:Y:S02]  /*538a0*/  IMAD.MOV.U32 R33, RZ, RZ, R98 ;  /* 0x000000ffff217224 */ /* 0x010fe400078e0062 */
[----:B------:R-:W-:Y:S02]  /*538b0*/  IMAD.MOV.U32 R32, RZ, RZ, R99 ;  /* 0x000000ffff207224 */ /* 0x000fe400078e0063 */
[----:B------:R-:W2:Y:S04]  /*538c0*/  LDL.LU R99, [R1+0x419c] ;  /* 0x00419c0001637983 */ /* 0x000ea80000300800 */
[----:B------:R-:W3:Y:S04]  /*538d0*/  LDL.LU R98, [R1+0x4198] ;  /* 0x0041980001627983 */ /* 0x000ee80000300800 */
[----:B------:R-:W4:Y:S04]  /*538e0*/  LDL.LU R103, [R1+0x4194] ;  /* 0x0041940001677983 */ /* 0x000f280000300800 */
[----:B------:R-:W4:Y:S01]  /*538f0*/  LDL.LU R102, [R1+0x4190] ;  /* 0x0041900001667983 */ /* 0x000f220000300800 */
[----:B------:R-:W-:-:S02]  /*53900*/  IMAD.MOV.U32 R144, RZ, RZ, R39 ;  /* 0x000000ffff907224 */ /* 0x000fc400078e0027 */
[----:B------:R-:W-:Y:S01]  /*53910*/  HMMA.1688.F32.TF32 R36, R228, R148, R68 ;  /* 0x00000094e424723c */ /* 0x000fe20000081044 */
        /* <DEDUP_REMOVED lines=35> */
[----:B------:R-:W-:Y:S02]  /*53b50*/  IMAD.MOV.U32 R251, RZ, RZ, R123 ;  /* 0x000000fffffb7224 */ /* 0x000fe400078e007b */
[----:B--2---:R-:W-:Y:S02]  /*53b60*/  IMAD.MOV.U32 R75, RZ, RZ, R99 ;  /* 0x000000ffff4b7224 */ /* 0x004fe400078e0063 */
[----:B---3--:R-:W-:Y:S02]  /*53b70*/  IMAD.MOV.U32 R74, RZ, RZ, R98 ;  /* 0x000000ffff4a7224 */ /* 0x008fe400078e0062 */
[----:B----4-:R-:W-:-:S02]  /*53b80*/  IMAD.MOV.U32 R73, RZ, RZ, R103 ;  /* 0x000000ffff497224 */ /* 0x010fc400078e0067 */
[----:B------:R-:W-:Y:S02]  /*53b90*/  IMAD.MOV.U32 R72, RZ, RZ, R102 ;  /* 0x000000ffff487224 */ /* 0x000fe400078e0066 */
[----:B------:R-:W2:Y:S04]  /*53ba0*/  LDL.LU R102, [R1+0x418c] ;  /* 0x00418c0001667983 */ /* 0x000ea80000300800 */
[----:B------:R-:W2:Y:S04]  /*53bb0*/  LDL.LU R103, [R1+0x4188] ;  /* 0x0041880001677983 */ /* 0x000ea80000300800 */
[----:B------:R-:W3:Y:S04]  /*53bc0*/  LDL.LU R98, [R1+0x4184] ;  /* 0x0041840001627983 */ /* 0x000ee80000300800 */
[----:B------:R-:W3:Y:S04]  /*53bd0*/  LDL.LU R99, [R1+0x4180] ;  /* 0x0041800001637983 */ /* 0x000ee80000300800 */
[----:B------:R-:W4:Y:S04]  /*53be0*/  LDL.LU R6, [R1+0x417c] ;  /* 0x00417c0001067983 */ /* 0x000f280000300800 */
[----:B------:R-:W4:Y:S04]  /*53bf0*/  LDL.LU R7, [R1+0x4178] ;  /* 0x0041780001077983 */ /* 0x000f280000300800 */
[----:B------:R-:W2:Y:S04]  /*53c00*/  LDL.LU R122, [R1+0x4174] ;  /* 0x00417400017a7983 */ /* 0x000ea80000300800 */
[----:B------:R-:W2:Y:S01]  /*53c10*/  LDL.LU R123, [R1+0x4170] ;  /* 0x00417000017b7983 */ /* 0x000ea20000300800 */
[C---:B------:R-:W-:Y:S06]  /*53c20*/  HMMA.1688.F32.TF32 R40, R228.reuse, R180, R40 ;  /* 0x000000b4e428723c */ /* 0x040fec0000081028 */
[----:B------:R-:W-:-:S15]  /*53c30*/  HMMA.1688.F32.TF32 R36, R228, R184, R36 ;  /* 0x000000b8e424723c */ /* 0x000fde0000081024 */
[----:B------:R-:W-:-:S03]  /*53c40*/  NOP ;  /* 0x0000000000007918 */ /* 0x000fc60000000000 */
[----:B------:R-:W-:-:S06]  /*53c50*/  IMAD.MOV.U32 R181, RZ, RZ, R40 ;  /* 0x000000ffffb57224 */ /* 0x000fcc00078e0028 */
[----:B------:R-:W-:Y:S02]  /*53c60*/  IMAD.MOV.U32 R81, RZ, RZ, R36 ;  /* 0x000000ffff517224 */ /* 0x000fe400078e0024 */
[----:B------:R-:W-:Y:S02]  /*53c70*/  IMAD.MOV.U32 R128, RZ, RZ, R37 ;  /* 0x000000ffff807224 */ /* 0x000fe400078e0025 */
[----:B------:R-:W-:Y:S02]  /*53c80*/  IMAD.MOV.U32 R185, RZ, RZ, R38 ;  /* 0x000000ffffb97224 */ /* 0x000fe400078e0026 */
[----:B------:R-:W-:Y:S02]  /*53c90*/  IMAD.MOV.U32 R184, RZ, RZ, R39 ;  /* 0x000000ffffb87224 */ /* 0x000fe400078e0027 */
[----:B------:R-:W-:Y:S01]  /*53ca0*/  HMMA.1688.F32.TF32 R36, R228, R188, R60 ;  /* 0x000000bce424723c */ /* 0x000fe2000008103c */
[----:B------:R-:W-:-:S05]  /*53cb0*/  IMAD.MOV.U32 R180, RZ, RZ, R41 ;  /* 0x000000ffffb47224 */ /* 0x000fca00078e0029 */
[----:B------:R-:W-:Y:S01]  /*53cc0*/  HMMA.1688.F32.TF32 R56, R228, R176, R56 ;  /* 0x000000b0e438723c */ /* 0x000fe20000081038 */
        /* <DEDUP_REMOVED lines=8> */
[----:B------:R-:W-:-:S03]  /*53d50*/  IMAD.MOV.U32 R63, RZ, RZ, R174 ;  /* 0x000000ffff3f7224 */ /* 0x000fc600078e00ae */
[----:B------:R-:W1:Y:S04]  /*53d60*/  LDS R231, [R247+UR11+0xe080] ;  /* 0x00e0800bf7e77984 */ /* 0x000e680008000800 */
        /* <DEDUP_REMOVED lines=32> */
[----:B--2---:R-:W-:Y:S01]  /*53f70*/  HMMA.1688.F32.TF32 R28, R224, R194, R236 ;  /* 0x000000c2e01c723c */ /* 0x004fe200000810ec */
[----:B------:R-:W-:-:S08]  /*53f80*/  IMAD.MOV.U32 R232, RZ, RZ, R187 ;  /* 0x000000ffffe87224 */ /* 0x000fd000078e00bb */
[----:B------:R-:W-:Y:S04]  /*53f90*/  STL.64 [R1+0x1ed0], R36 ;  /* 0x001ed02401007387 */ /* 0x000fe80000100a00 */
[----:B------:R-:W-:Y:S04]  /*53fa0*/  STL.64 [R1+0x1ed8], R38 ;  /* 0x001ed82601007387 */ /* 0x000fe80000100a00 */
[----:B------:R2:W-:Y:S01]  /*53fb0*/  STL.64 [R1+0x2020], R32 ;  /* 0x0020202001007387 */ /* 0x0005e20000100a00 */
[----:B------:R-:W-:-:S03]  /*53fc0*/  IMAD.MOV.U32 R233, RZ, RZ, R186 ;  /* 0x000000ffffe97224 */ /* 0x000fc600078e00ba */
[----:B------:R3:W-:Y:S01]  /*53fd0*/  STL.64 [R1+0x2028], R34 ;  /* 0x0020282201007387 */ /* 0x0007e20000100a00 */
[----:B------:R-:W-:-:S03]  /*53fe0*/  IMAD.MOV.U32 R234, RZ, RZ, R191 ;  /* 0x000000ffffea7224 */ /* 0x000fc600078e00bf */
[----:B------:R-:W4:Y:S01]  /*53ff0*/  LDL.LU R187, [R1+0x416c] ;  /* 0x00416c0001bb7983 */ /* 0x000f220000300800 */
[----:B------:R-:W-:-:S03]  /*54000*/  IMAD.MOV.U32 R235, RZ, RZ, R190 ;  /* 0x000000ffffeb7224 */ /* 0x000fc600078e00be */
[----:B------:R1:W-:Y:S01]  /*54010*/  STL.64 [R1+0x2090], R28 ;  /* 0x0020901c01007387 */ /* 0x0003e20000100a00 */
[----:B------:R-:W-:-:S03]  /*54020*/  IMAD.MOV.U32 R248, RZ, RZ, R139 ;  /* 0x000000fffff87224 */ /* 0x000fc600078e008b */
[----:B------:R1:W-:Y:S01]  /*54030*/  STL.64 [R1+0x2098], R30 ;  /* 0x0020981e01007387 */ /* 0x0003e20000100a00 */
[----:B------:R-:W-:-:S03]  /*54040*/  IMAD.MOV.U32 R249, RZ, RZ, R138 ;  /* 0x000000fffff97224 */ /* 0x000fc600078e008a */
[----:B------:R-:W4:Y:S01]  /*54050*/  LDL.LU R186, [R1+0x4168] ;  /* 0x0041680001ba7983 */ /* 0x000f220000300800 */
[----:B------:R-:W-:-:S03]  /*54060*/  IMAD.MOV.U32 R250, RZ, RZ, R143 ;  /* 0x000000fffffa7224 */ /* 0x000fc600078e008f */
[----:B------:R-:W4:Y:S01]  /*54070*/  LDL.LU R191, [R1+0x4164] ;  /* 0x0041640001bf7983 */ /* 0x000f220000300800 */
[----:B------:R-:W-:-:S03]  /*54080*/  IMAD.MOV.U32 R251, RZ, RZ, R142 ;  /* 0x000000fffffb7224 */ /* 0x000fc600078e008e */
[----:B------:R-:W4:Y:S01]  /*54090*/  LDL.LU R190, [R1+0x4160] ;  /* 0x0041600001be7983 */ /* 0x000f220000300800 */
[----:B--2---:R-:W-:-:S03]  /*540a0*/  IMAD.MOV.U32 R32, RZ, RZ, R163 ;  /* 0x000000ffff207224 */ /* 0x004fc600078e00a3 */
[----:B------:R-:W2:Y:S01]  /*540b0*/  LDL.LU R139, [R1+0x415c] ;  /* 0x00415c00018b7983 */ /* 0x000ea20000300800 */
[----:B------:R-:W-:-:S03]  /*540c0*/  IMAD.MOV.U32 R33, RZ, RZ, R162 ;  /* 0x000000ffff217224 */ /* 0x000fc600078e00a2 */
[----:B------:R-:W2:Y:S01]  /*540d0*/  LDL.LU R138, [R1+0x4158] ;  /* 0x00415800018a7983 */ /* 0x000ea20000300800 */
[----:B---3--:R-:W-:-:S03]  /*540e0*/  IMAD.MOV.U32 R34, RZ, RZ, R167 ;  /* 0x000000ffff227224 */ /* 0x008fc600078e00a7 */
[----:B------:R-:W3:Y:S01]  /*540f0*/  LDL.LU R143, [R1+0x4154] ;  /* 0x00415400018f7983 */ /* 0x000ee20000300800 */
[----:B------:R-:W-:-:S03]  /*54100*/  IMAD.MOV.U32 R35, RZ, RZ, R166 ;  /* 0x000000ffff237224 */ /* 0x000fc600078e00a6 */
[----:B------:R-:W2:Y:S01]  /*54110*/  LDL.LU R142, [R1+0x4150] ;  /* 0x00415000018e7983 */ /* 0x000ea20000300800 */
[----:B------:R-:W-:-:S03]  /*54120*/  IMAD.MOV.U32 R68, RZ, RZ, R158 ;  /* 0x000000ffff447224 */ /* 0x000fc600078e009e */
        /* <DEDUP_REMOVED lines=31> */
[----:B----4-:R-:W-:-:S02]  /*54320*/  IMAD.MOV.U32 R39, RZ, RZ, R187 ;  /* 0x000000ffff277224 */ /* 0x010fc400078e00bb */
[----:B------:R-:W-:Y:S02]  /*54330*/  IMAD.MOV.U32 R38, RZ, RZ, R186 ;  /* 0x000000ffff267224 */ /* 0x000fe400078e00ba */
[----:B------:R-:W-:Y:S02]  /*54340*/  IMAD.MOV.U32 R37, RZ, RZ, R191 ;  /* 0x000000ffff257224 */ /* 0x000fe400078e00bf */
[----:B------:R-:W-:Y:S02]  /*54350*/  IMAD.MOV.U32 R36, RZ, RZ, R190 ;  /* 0x000000ffff247224 */ /* 0x000fe400078e00be */
[----:B------:R-:W4:Y:S04]  /*54360*/  LDL.LU R190, [R1+0x40fc] ;  /* 0x0040fc0001be7983 */ /* 0x000f280000300800 */
[----:B------:R-:W4:Y:S04]  /*54370*/  LDL.LU R191, [R1+0x40f8] ;  /* 0x0040f80001bf7983 */ /* 0x000f280000300800 */
[----:B------:R-:W4:Y:S04]  /*54380*/  LDL.LU R186, [R1+0x40f4] ;  /* 0x0040f40001ba7983 */ /* 0x000f280000300800 */
[----:B------:R-:W4:Y:S01]  /*54390*/  LDL.LU R187, [R1+0x40f0] ;  /* 0x0040f00001bb7983 */ /* 0x000f220000300800 */
[----:B---3--:R-:W-:-:S02]  /*543a0*/  IMAD.MOV.U32 R59, RZ, RZ, R163 ;  /* 0x000000ffff3b7224 */ /* 0x008fc400078e00a3 */
[----:B--2---:R-:W-:Y:S02]  /*543b0*/  IMAD.MOV.U32 R58, RZ, RZ, R162 ;  /* 0x000000ffff3a7224 */ /* 0x004fe400078e00a2 */
[----:B------:R-:W-:Y:S02]  /*543c0*/  IMAD.MOV.U32 R57, RZ, RZ, R167 ;  /* 0x000000ffff397224 */ /* 0x000fe400078e00a7 */
[----:B------:R-:W-:Y:S02]  /*543d0*/  IMAD.MOV.U32 R56, RZ, RZ, R166 ;  /* 0x000000ffff387224 */ /* 0x000fe400078e00a6 */
[----:B------:R-:W2:Y:S04]  /*543e0*/  LDL.LU R166, [R1+0x40ec] ;  /* 0x0040ec0001a67983 */ /* 0x000ea80000300800 */
[----:B------:R-:W3:Y:S04]  /*543f0*/  LDL.LU R167, [R1+0x40e8] ;  /* 0x0040e80001a77983 */ /* 0x000ee80000300800 */
[----:B------:R-:W3:Y:S01]  /*54400*/  LDL.LU R162, [R1+0x40e4] ;  /* 0x0040e40001a27983 */ /* 0x000ee20000300800 */
[----:B------:R-:W-:-:S02]  /*54410*/  IMAD.MOV.U32 R94, RZ, RZ, R159 ;  /* 0x000000ffff5e7224 */ /* 0x000fc400078e009f */
[----:B------:R-:W-:Y:S01]  /*54420*/  IMAD.MOV.U32 R93, RZ, RZ, R154 ;  /* 0x000000ffff5d7224 */ /* 0x000fe200078e009a */
[----:B------:R-:W3:Y:S01]  /*54430*/  LDL.LU R163, [R1+0x40e0] ;  /* 0x0040e00001a37983 */ /* 0x000ee20000300800 */
[----:B------:R-:W-:-:S03]  /*54440*/  IMAD.MOV.U32 R92, RZ, RZ, R155 ;  /* 0x000000ffff5c7224 */ /* 0x000fc600078e009b */
[----:B------:R-:W3:Y:S01]  /*54450*/  LDL.LU R155, [R1+0x40dc] ;  /* 0x0040dc00019b7983 */ /* 0x000ee20000300800 */
[----:B------:R-:W-:-:S03]  /*54460*/  IMAD.MOV.U32 R95, RZ, RZ, R158 ;  /* 0x000000ffff5f7224 */ /* 0x000fc600078e009e */
[----:B------:R-:W3:Y:S04]  /*54470*/  LDL.LU R154, [R1+0x40d8] ;  /* 0x0040d800019a7983 */ /* 0x000ee80000300800 */
[----:B------:R-:W3:Y:S01]  /*54480*/  LDL.LU R159, [R1+0x40d4] ;  /* 0x0040d400019f7983 */ /* 0x000ee20000300800 */
[----:B------:R-:W-:Y:S02]  /*54490*/  IMAD.MOV.U32 R202, RZ, RZ, R178 ;  /* 0x000000ffffca7224 */ /* 0x000fe400078e00b2 */
[----:B------:R-:W-:Y:S01]  /*544a0*/  IMAD.MOV.U32 R201, RZ, RZ, R183 ;  /* 0x000000ffffc97224 */ /* 0x000fe200078e00b7 */
[----:B------:R-:W3:Y:S01]  /*544b0*/  LDL.LU R158, [R1+0x40d0] ;  /* 0x0040d000019e7983 */ /* 0x000ee20000300800 */
[----:B------:R-:W-:-:S03]  /*544c0*/  IMAD.MOV.U32 R200, RZ, RZ, R182 ;  /* 0x000000ffffc87224 */ /* 0x000fc600078e00b6 */
[----:B------:R-:W3:Y:S01]  /*544d0*/  LDL.LU R182, [R1+0x40cc] ;  /* 0x0040cc0001b67983 */ /* 0x000ee20000300800 */
[----:B------:R-:W-:-:S03]  /*544e0*/  IMAD.MOV.U32 R203, RZ, RZ, R179 ;  /* 0x000000ffffcb7224 */ /* 0x000fc600078e00b3 */
[----:B------:R-:W3:Y:S04]  /*544f0*/  LDL.LU R183, [R1+0x40c8] ;  /* 0x0040c80001b77983 */ /* 0x000ee80000300800 */
[----:B------:R-:W3:Y:S04]  /*54500*/  LDL.LU R178, [R1+0x40c4] ;  /* 0x0040c40001b27983 */ /* 0x000ee80000300800 */
[----:B------:R-:W3:Y:S01]  /*54510*/  LDL.LU R179, [R1+0x40c0] ;  /* 0x0040c00001b37983 */ /* 0x000ee20000300800 */
[----:B------:R-:W-:Y:S02]  /*54520*/  IMAD.MOV.U32 R211, RZ, RZ, R171 ;  /* 0x000000ffffd37224 */ /* 0x000fe400078e00ab */
[----:B------:R-:W-:-:S02]  /*54530*/  IMAD.MOV.U32 R210, RZ, RZ, R170 ;  /* 0x000000ffffd27224 */ /* 0x000fc400078e00aa */
[----:B------:R-:W-:Y:S02]  /*54540*/  IMAD.MOV.U32 R209, RZ, RZ, R175 ;  /* 0x000000ffffd17224 */ /* 0x000fe400078e00af */
[----:B------:R-:W-:Y:S02]  /*54550*/  IMAD.MOV.U32 R208, RZ, RZ, R174 ;  /* 0x000000ffffd07224 */ /* 0x000fe400078e00ae */
[----:B------:R-:W3:Y:S04]  /*54560*/  LDL.LU R174, [R1+0x40bc] ;  /* 0x0040bc0001ae7983 */ /* 0x000ee80000300800 */
[----:B------:R-:W3:Y:S04]  /*54570*/  LDL.LU R175, [R1+0x40b8] ;  /* 0x0040b80001af7983 */ /* 0x000ee80000300800 */
[----:B------:R-:W3:Y:S04]  /*54580*/  LDL.LU R170, [R1+0x40b4] ;  /* 0x0040b40001aa7983 */ /* 0x000ee80000300800 */
[----:B------:R-:W3:Y:S01]  /*54590*/  LDL.LU R171, [R1+0x40b0] ;  /* 0x0040b00001ab7983 */ /* 0x000ee20000300800 */
        /* <DEDUP_REMOVED lines=8> */
[----:B--2---:R-:W-:-:S02]  /*54620*/  IMAD.MOV.U32 R219, RZ, RZ, R166 ;  /* 0x000000ffffdb7224 */ /* 0x004fc400078e00a6 */
[----:B---3--:R-:W-:Y:S02]  /*54630*/  IMAD.MOV.U32 R218, RZ, RZ, R167 ;  /* 0x000000ffffda7224 */ /* 0x008fe400078e00a7 */
[----:B------:R-:W-:Y:S02]  /*54640*/  IMAD.MOV.U32 R217, RZ, RZ, R162 ;  /* 0x000000ffffd97224 */ /* 0x000fe400078e00a2 */
[----:B------:R-:W-:Y:S02]  /*54650*/  IMAD.MOV.U32 R216, RZ, RZ, R163 ;  /* 0x000000ffffd87224 */ /* 0x000fe400078e00a3 */
[----:B------:R-:W2:Y:S04]  /*54660*/  LDL.LU R163, [R1+0x409c] ;  /* 0x00409c0001a37983 */ /* 0x000ea80000300800 */
[----:B------:R-:W3:Y:S04]  /*54670*/  LDL.LU R162, [R1+0x4098] ;  /* 0x0040980001a27983 */ /* 0x000ee80000300800 */
[----:B------:R-:W3:Y:S04]  /*54680*/  LDL.LU R167, [R1+0x4094] ;  /* 0x0040940001a77983 */ /* 0x000ee80000300800 */
[----:B------:R-:W3:Y:S01]  /*54690*/  LDL.LU R166, [R1+0x4090] ;  /* 0x0040900001a67983 */ /* 0x000ee20000300800 */
[----:B------:R-:W-:-:S02]  /*546a0*/  IMAD.MOV.U32 R111, RZ, RZ, R182 ;  /* 0x000000ffff6f7224 */ /* 0x000fc400078e00b6 */
[----:B------:R-:W-:Y:S02]  /*546b0*/  IMAD.MOV.U32 R110, RZ, RZ, R183 ;  /* 0x000000ffff6e7224 */ /* 0x000fe400078e00b7 */
[----:B------:R-:W-:Y:S02]  /*546c0*/  IMAD.MOV.U32 R109, RZ, RZ, R178 ;  /* 0x000000ffff6d7224 */ /* 0x000fe400078e00b2 */
[----:B------:R-:W-:Y:S02]  /*546d0*/  IMAD.MOV.U32 R108, RZ, RZ, R179 ;  /* 0x000000ffff6c7224 */ /* 0x000fe400078e00b3 */
        /* <DEDUP_REMOVED lines=28> */
[----:B-1----:R-:W-:Y:S02]  /*548a0*/  IMAD.MOV.U32 R28, RZ, RZ, R54 ;  /* 0x000000ffff1c7224 */ /* 0x002fe400078e0036 */
        /* <DEDUP_REMOVED lines=11> */
[----:B----4-:R-:W-:Y:S02]  /*54960*/  IMAD.MOV.U32 R107, RZ, RZ, R187 ;  /* 0x000000ffff6b7224 */ /* 0x010fe400078e00bb */
[----:B------:R-:W-:Y:S02]  /*54970*/  IMAD.MOV.U32 R106, RZ, RZ, R186 ;  /* 0x000000ffff6a7224 */ /* 0x000fe400078e00ba */
[----:B------:R-:W-:-:S02]  /*54980*/  IMAD.MOV.U32 R105, RZ, RZ, R191 ;  /* 0x000000ffff697224 */ /* 0x000fc400078e00bf */
        /* <DEDUP_REMOVED lines=9> */
[----:B------:R-:W-:Y:S02]  /*54a20*/  IMAD.MOV.U32 R127, RZ, RZ, R179 ;  /* 0x000000ffff7f7224 */ /* 0x000fe400078e00b3 */
[----:B------:R-:W-:Y:S02]  /*54a30*/  IMAD.MOV.U32 R126, RZ, RZ, R178 ;  /* 0x000000ffff7e7224 */ /* 0x000fe400078e00b2 */
[----:B------:R-:W-:-:S02]  /*54a40*/  IMAD.MOV.U32 R125, RZ, RZ, R183 ;  /* 0x000000ffff7d7224 */ /* 0x000fc400078e00b7 */
[----:B------:R-:W-:Y:S02]  /*54a50*/  IMAD.MOV.U32 R124, RZ, RZ, R182 ;  /* 0x000000ffff7c7224 */ /* 0x000fe400078e00b6 */
[----:B------:R-:W2:Y:S04]  /*54a60*/  LDL.LU R182, [R1+0x405c] ;  /* 0x00405c0001b67983 */ /* 0x000ea80000300800 */
[----:B------:R-:W2:Y:S04]  /*54a70*/  LDL.LU R183, [R1+0x4058] ;  /* 0x0040580001b77983 */ /* 0x000ea80000300800 */
[----:B------:R-:W3:Y:S04]  /*54a80*/  LDL.LU R178, [R1+0x4054] ;  /* 0x0040540001b27983 */ /* 0x000ee80000300800 */
[----:B------:R-:W3:Y:S01]  /*54a90*/  LDL.LU R179, [R1+0x4050] ;  /* 0x0040500001b37983 */ /* 0x000ee20000300800 */
[----:B------:R-:W-:-:S02]  /*54aa0*/  IMAD.MOV.U32 R119, RZ, RZ, R171 ;  /* 0x000000ffff777224 */ /* 0x000fc400078e00ab */
[----:B------:R-:W-:Y:S02]  /*54ab0*/  IMAD.MOV.U32 R118, RZ, RZ, R170 ;  /* 0x000000ffff767224 */ /* 0x000fe400078e00aa */
[----:B------:R-:W-:Y:S02]  /*54ac0*/  IMAD.MOV.U32 R117, RZ, RZ, R175 ;  /* 0x000000ffff757224 */ /* 0x000fe400078e00af */
[----:B------:R-:W-:Y:S02]  /*54ad0*/  IMAD.MOV.U32 R116, RZ, RZ, R174 ;  /* 0x000000ffff747224 */ /* 0x000fe400078e00ae */
[----:B------:R-:W4:Y:S04]  /*54ae0*/  LDL.LU R174, [R1+0x404c] ;  /* 0x00404c0001ae7983 */ /* 0x000f280000300800 */
[----:B------:R-:W4:Y:S04]  /*54af0*/  LDL.LU R175, [R1+0x4048] ;  /* 0x0040480001af7983 */ /* 0x000f280000300800 */
[----:B------:R-:W2:Y:S04]  /*54b00*/  LDL.LU R170, [R1+0x4044] ;  /* 0x0040440001aa7983 */ /* 0x000ea80000300800 */
[----:B------:R-:W2:Y:S04]  /*54b10*/  LDL.LU R171, [R1+0x4040] ;  /* 0x0040400001ab7983 */ /* 0x000ea80000300800 */
        /* <DEDUP_REMOVED lines=21> */
[----:B------:R-:W2:Y:S04]  /*54c70*/  LDL.LU R46, [R1+0x3fe8] ;  /* 0x003fe800012e7983 */ /* 0x000ea80000300800 */
[----:B------:R-:W2:Y:S04]  /*54c80*/  LDL.LU R47, [R1+0x3fe4] ;  /* 0x003fe400012f7983 */ /* 0x000ea80000300800 */
[----:B------:R-:W3:Y:S04]  /*54c90*/  LDL.LU R78, [R1+0x3fe0] ;  /* 0x003fe000014e7983 */ /* 0x000ee80000300800 */
[----:B------:R-:W4:Y:S04]  /*54ca0*/  LDL.LU R82, [R1+0x3fdc] ;  /* 0x003fdc0001527983 */ /* 0x000f280000300800 */
[----:B------:R-:W2:Y:S04]  /*54cb0*/  LDL.LU R86, [R1+0x3fd8] ;  /* 0x003fd80001567983 */ /* 0x000ea80000300800 */
[----:B------:R-:W2:Y:S04]  /*54cc0*/  LDL.LU R87, [R1+0x3fd4] ;  /* 0x003fd40001577983 */ /* 0x000ea80000300800 */
[----:B------:R-:W4:Y:S04]  /*54cd0*/  LDL.LU R83, [R1+0x3fd0] ;  /* 0x003fd00001537983 */ /* 0x000f280000300800 */
        /* <DEDUP_REMOVED lines=9> */
[C---:B---3--:R-:W-:Y:S06]  /*54d70*/  HMMA.1688.F32.TF32 R196, R224.reuse, R78, R196 ;  /* 0x0000004ee0c4723c */ /* 0x048fec00000810c4 */
[C---:B------:R-:W-:Y:S06]  /*54d80*/  HMMA.1688.F32.TF32 R124, R224.reuse, R46, R104 ;  /* 0x0000002ee07c723c */ /* 0x040fec0000081068 */
[C---:B------:R-:W-:Y:S05]  /*54d90*/  HMMA.1688.F32.TF32 R104, R224.reuse, R54, R108 ;  /* 0x00000036e068723c */ /* 0x040fea000008106c */
[----:B------:R-:W-:Y:S04]  /*54da0*/  STL.64 [R1+0x20f0], R116 ;  /* 0x0020f07401007387 */ /* 0x000fe80000100a00 */
[----:B------:R1:W-:Y:S02]  /*54db0*/  STL.64 [R1+0x20f8], R118 ;  /* 0x0020f87601007387 */ /* 0x0003e40000100a00 */
[C---:B-1----:R-:W-:Y:S02]  /*54dc0*/  HMMA.1688.F32.TF32 R116, R224.reuse, R50, R112 ;  /* 0x00000032e074723c */ /* 0x042fe40000081070 */
[----:B------:R-:W-:Y:S04]  /*54dd0*/  STL.64 [R1+0x2250], R196 ;  /* 0x002250c401007387 */ /* 0x000fe80000100a00 */
[----:B------:R-:W-:Y:S01]  /*54de0*/  STL.64 [R1+0x2258], R198 ;  /* 0x002258c601007387 */ /* 0x000fe20000100a00 */
[C---:B------:R-:W-:Y:S03]  /*54df0*/  HMMA.1688.F32.TF32 R112, R224.reuse, R130, R220 ;  /* 0x00000082e070723c */ /* 0x040fe600000810dc */
[----:B------:R-:W-:Y:S04]  /*54e00*/  STL.64 [R1+0x27a0], R124 ;  /* 0x0027a07c01007387 */ /* 0x000fe80000100a00 */
[----:B------:R-:W-:Y:S01]  /*54e10*/  STL.64 [R1+0x27a8], R126 ;  /* 0x0027a87e01007387 */ /* 0x000fe20000100a00 */
[C---:B------:R-:W-:Y:S08]  /*54e20*/  HMMA.1688.F32.TF32 R108, R224.reuse, R134, R216 ;  /* 0x00000086e06c723c */ /* 0x040ff000000810d8 */
        /* <DEDUP_REMOVED lines=43> */
[----:B-1----:R-:W-:Y:S01]  /*550e0*/  HMMA.1688.F32.TF32 R36, R224, R190, R32 ;  /* 0x000000bee024723c */ /* 0x002fe20000081020 */
[----:B------:R-:W-:Y:S04]  /*550f0*/  LDS R224, [R3+UR11+0xc100] ;  /* 0x00c1000b03e07984 */ /* 0x000fe80008000800 */
[----:B------:R-:W-:Y:S01]  /*55100*/  LDS R226, [R3+UR11+0xe100] ;  /* 0x00e1000b03e27984 */ /* 0x000fe20008000800 */
[C---:B------:R-:W-:Y:S03]  /*55110*/  HMMA.1688.F32.TF32 R32, R228.reuse, R122, R28 ;  /* 0x0000007ae420723c */ /* 0x040fe6000008101c */
        /* <DEDUP_REMOVED lines=9> */
[----:B------:R-:W-:Y:S04]  /*551b0*/  STL.64 [R1+0xf68], R34 ;  /* 0x000f682201007387 */ /* 0x000fe80000100a00 */
[----:B------:R1:W-:Y:S04]  /*551c0*/  STL.64 [R1+0x3fb0], R4 ;  /* 0x003fb00401007387 */ /* 0x0003e80000100a00 */
[----:B------:R-:W-:Y:S04]  /*551d0*/  LDS R225, [R247+UR11+0xc100] ;  /* 0x00c1000bf7e17984 */ /* 0x000fe80008000800 */
[----:B------:R-:W2:Y:S01]  /*551e0*/  LDS R227, [R247+UR11+0xe100] ;  /* 0x00e1000bf7e37984 */ /* 0x000ea20008000800 */
[C---:B-1----:R-:W-:Y:S03]  /*551f0*/  HMMA.1688.F32.TF32 R4, R228.reuse, R98, R240 ;  /* 0x00000062e404723c */ /* 0x042fe600000810f0 */
[----:B------:R-:W-:Y:S04]  /*55200*/  STL.64 [R1+0x14f0], R28 ;  /* 0x0014f01c01007387 */ /* 0x000fe80000100a00 */
[----:B------:R1:W-:Y:S04]  /*55210*/  STL.64 [R1+0x14f8], R30 ;  /* 0x0014f81e01007387 */ /* 0x0003e80000100a00 */
[----:B------:R-:W-:Y:S04]  /*55220*/  STL.64 [R1+0x3fa8], R98 ;  /* 0x003fa86201007387 */ /* 0x000fe80000100a00 */
[----:B------:R-:W-:Y:S01]  /*55230*/  STL.64 [R1+0x3fa0], R96 ;  /* 0x003fa06001007387 */ /* 0x000fe20000100a00 */
[C---:B-1----:R-:W-:Y:S07]  /*55240*/  HMMA.1688.F32.TF32 R28, R228.reuse, R102, R232 ;  /* 0x00000066e41c723c */ /* 0x042fee00000810e8 */
[----:B------:R-:W-:Y:S04]  /*55250*/  STL.64 [R1+0x1700], R4 ;  /* 0x0017000401007387 */ /* 0x000fe80000100a00 */
[----:B------:R1:W-:Y:S04]  /*55260*/  STL.64 [R1+0x1708], R6 ;  /* 0x0017080601007387 */ /* 0x0003e80000100a00 */
[----:B------:R-:W3:Y:S01]  /*55270*/  LDL.LU R232, [R1+0x1af0] ;  /* 0x001af00001e87983 */ /* 0x000ee20000300800 */
[----:B-1----:R-:W-:Y:S07]  /*55280*/  HMMA.1688.F32.TF32 R4, R228, R26, R236 ;  /* 0x0000001ae404723c */ /* 0x002fee00000810ec */
[----:B------:R1:W-:Y:S04]  /*55290*/  STL.64 [R1+0x1920], R28 ;  /* 0x0019201c01007387 */ /* 0x0003e80000100a00 */
[----:B------:R4:W-:-:S12]  /*552a0*/  STL.64 [R1+0x1928], R30 ;  /* 0x0019281e01007387 */ /* 0x0009d80000100a00 */
        /* <DEDUP_REMOVED lines=108> */
[----:B------:R-:W4:Y:S01]  /*55970*/  LDL.LU R239, [R1+0x1adc] ;  /* 0x001adc0001ef7983 */ /* 0x000f220000300800 */
[C---:B--2---:R-:W-:Y:S06]  /*55980*/  HMMA.1688.F32.TF32 R56, R228.reuse, R138, R56 ;  /* 0x0000008ae438723c */ /* 0x044fec0000081038 */
[C---:B---3--:R-:W-:Y:S06]  /*55990*/  HMMA.1688.F32.TF32 R4, R228.reuse, R18, R124 ;  /* 0x00000012e404723c */ /* 0x048fec000008107c */
[C---:B------:R-:W-:Y:S06]  /*559a0*/  HMMA.1688.F32.TF32 R96, R228.reuse, R22, R116 ;  /* 0x00000016e460723c */ /* 0x040fec0000081074 */
[----:B------:R-:W-:-:S15]  /*559b0*/  HMMA.1688.F32.TF32 R116, R228, R14, R196 ;  /* 0x0000000ee474723c */ /* 0x000fde00000810c4 */
[----:B------:R-:W-:-:S02]  /*559c0*/  NOP ;  /* 0x0000000000007918 */ /* 0x000fc40000000000 */
        /* <DEDUP_REMOVED lines=9> */
[----:B------:R-:W-:Y:S04]  /*55a60*/  STL.64 [R1+0x1d48], R98 ;  /* 0x001d486201007387 */ /* 0x000fe80000100a00 */
[----:B------:R-:W-:Y:S04]  /*55a70*/  STL.64 [R1+0x1d80], R4 ;  /* 0x001d800401007387 */ /* 0x000fe80000100a00 */
[----:B------:R1:W-:Y:S02]  /*55a80*/  STL.64 [R1+0x1d88], R6 ;  /* 0x001d880601007387 */ /* 0x0003e40000100a00 */
[C---:B-1----:R-:W-:Y:S06]  /*55a90*/  HMMA.1688.F32.TF32 R4, R228.reuse, R86, R108 ;  /* 0x00000056e404723c */ /* 0x042fec000008106c */
[C---:B------:R-:W-:Y:S06]  /*55aa0*/  HMMA.1688.F32.TF32 R104, R228.reuse, R82, R220 ;  /* 0x00000052e468723c */ /* 0x040fec00000810dc */
[C---:B------:R-:W-:Y:S11]  /*55ab0*/  HMMA.1688.F32.TF32 R96, R228.reuse, R78, R216 ;  /* 0x0000004ee460723c */ /* 0x040ff600000810d8 */
        /* <DEDUP_REMOVED lines=13> */
[----:B------:R-:W-:Y:S01]  /*55b90*/  STL.64 [R1+0x2628], R106 ;  /* 0x0026286a01007387 */ /* 0x000fe20000100a00 */
[C---:B------:R-:W-:Y:S04]  /*55ba0*/  HMMA.1688.F32.TF32 R92, R228.reuse, R134, R92 ;  /* 0x00000086e45c723c */ /* 0x040fe8000008105c */
[----:B------:R-:W-:Y:S04]  /*55bb0*/  STL.64 [R1+0x2610], R96 ;  /* 0x0026106001007387 */ /* 0x000fe80000100a00 */
[----:B------:R-:W-:Y:S04]  /*55bc0*/  STL.64 [R1+0x2618], R98 ;  /* 0x0026186201007387 */ /* 0x000fe80000100a00 */
[----:B------:R-:W-:Y:S04]  /*55bd0*/  STL.64 [R1+0x2600], R4 ;  /* 0x0026000401007387 */ /* 0x000fe80000100a00 */
[----:B------:R1:W-:Y:S02]  /*55be0*/  STL.64 [R1+0x2608], R6 ;  /* 0x0026080601007387 */ /* 0x0003e40000100a00 */
[C---:B-1----:R-:W-:Y:S05]  /*55bf0*/  HMMA.1688.F32.TF32 R4, R228.reuse, R142, R40 ;  /* 0x0000008ee404723c */ /* 0x042fea0000081028 */
[----:B------:R-:W-:Y:S04]  /*55c00*/  STL.64 [R1+0x25f0], R92 ;  /* 0x0025f05c01007387 */ /* 0x000fe80000100a00 */
[----:B------:R-:W-:Y:S01]  /*55c10*/  STL.64 [R1+0x25f8], R94 ;  /* 0x0025f85e01007387 */ /* 0x000fe20000100a00 */
[C---:B------:R-:W-:Y:S03]  /*55c20*/  HMMA.1688.F32.TF32 R40, R228.reuse, R146, R36 ;  /* 0x00000092e428723c */ /* 0x040fe60000081024 */
[----:B------:R-:W-:Y:S03]  /*55c30*/  STL.64 [R1+0x25e0], R56 ;  /* 0x0025e03801007387 */ /* 0x000fe60000100a00 */
[C---:B------:R-:W-:Y:S01]  /*55c40*/  HMMA.1688.F32.TF32 R36, R228.reuse, R150, R60 ;  /* 0x00000096e424723c */ /* 0x040fe2000008103c */
[----:B------:R-:W-:Y:S06]  /*55c50*/  STL.64 [R1+0x25e8], R58 ;  /* 0x0025e83a01007387 */ /* 0x000fec0000100a00 */
[----:B------:R-:W-:Y:S04]  /*55c60*/  STL.64 [R1+0x25d0], R4 ;  /* 0x0025d00401007387 */ /* 0x000fe80000100a00 */
[----:B------:R1:W-:Y:S02]  /*55c70*/  STL.64 [R1+0x25d8], R6 ;  /* 0x0025d80601007387 */ /* 0x0003e40000100a00 */
[C---:B-1----:R-:W-:Y:S04]  /*55c80*/  HMMA.1688.F32.TF32 R4, R228.reuse, R154, R64 ;  /* 0x0000009ae404723c */ /* 0x042fe80000081040 */
[----:B------:R-:W-:Y:S04]  /*55c90*/  STL.64 [R1+0x25c0], R40 ;  /* 0x0025c02801007387 */ /* 0x000fe80000100a00 */
[----:B------:R1:W-:Y:S04]  /*55ca0*/  STL.64 [R1+0x25c8], R42 ;  /* 0x0025c82a01007387 */ /* 0x0003e80000100a00 */
[----:B------:R-:W-:Y:S04]  /*55cb0*/  STL.64 [R1+0x25b0], R36 ;  /* 0x0025b02401007387 */ /* 0x000fe80000100a00 */
[----:B------:R2:W-:Y:S01]  /*55cc0*/  STL.64 [R1+0x25b8], R38 ;  /* 0x0025b82601007387 */ /* 0x0005e20000100a00 */
[C---:B-1----:R-:W-:Y:S06]  /*55cd0*/  HMMA.1688.F32.TF32 R40, R228.reuse, R158, R88 ;  /* 0x0000009ee428723c */ /* 0x042fec0000081058 */
[----:B------:R-:W-:Y:S01]  /*55ce0*/  STL.64 [R1+0x25a0], R4 ;  /* 0x0025a00401007387 */ /* 0x000fe20000100a00 */
[C---:B--2---:R-:W-:Y:S03]  /*55cf0*/  HMMA.1688.F32.TF32 R36, R228.reuse, R162, R72 ;  /* 0x000000a2e424723c */ /* 0x044fe60000081048 */
[----:B------:R1:W-:Y:S03]  /*55d00*/  STL.64 [R1+0x25a8], R6 ;  /* 0x0025a80601007387 */ /* 0x0003e60000100a00 */
[C---:B-1----:R-:W-:Y:S10]  /*55d10*/  HMMA.1688.F32.TF32 R4, R228.reuse, R166, R68 ;  /* 0x000000a6e404723c */ /* 0x042ff40000081044 */
[----:B------:R-:W-:Y:S04]  /*55d20*/  STL.64 [R1+0x2820], R40 ;  /* 0x0028202801007387 */ /* 0x000fe80000100a00 */
[----:B------:R-:W-:Y:S01]  /*55d30*/  STL.64 [R1+0x2828], R42 ;  /* 0x0028282a01007387 */ /* 0x000fe20000100a00 */
[C---:B------:R-:W-:Y:S03]  /*55d40*/  HMMA.1688.F32.TF32 R32, R228.reuse, R170, R32 ;  /* 0x000000aae420723c */ /* 0x040fe60000081020 */
[----:B------:R-:W-:Y:S03]  /*55d50*/  STL.64 [R1+0x2810], R36 ;  /* 0x0028102401007387 */ /* 0x000fe60000100a00 */
[C---:B----4-:R-:W-:Y:S01]  /*55d60*/  HMMA.1688.F32.TF32 R28, R228.reuse, R174, R28 ;  /* 0x000000aee41c723c */ /* 0x050fe2000008101c */
[----:B------:R-:W-:Y:S04]  /*55d70*/  STL.64 [R1+0x2818], R38 ;  /* 0x0028182601007387 */ /* 0x000fe80000100a00 */
[----:B------:R-:W-:Y:S04]  /*55d80*/  STL.64 [R1+0x2800], R4 ;  /* 0x0028000401007387 */ /* 0x000fe80000100a00 */
[----:B------:R1:W-:Y:S02]  /*55d90*/  STL.64 [R1+0x2808], R6 ;  /* 0x0028080601007387 */ /* 0x0003e40000100a00 */
[C---:B-1----:R-:W-:Y:S06]  /*55da0*/  HMMA.1688.F32.TF32 R4, R228.reuse, R178, R248 ;  /* 0x000000b2e404723c */ /* 0x042fec00000810f8 */
[----:B------:R-:W-:Y:S04]  /*55db0*/  STL.64 [R1+0x27f0], R32 ;  /* 0x0027f02001007387 */ /* 0x000fe80000100a00 */
[----:B------:R1:W-:Y:S04]  /*55dc0*/  STL.64 [R1+0x27f8], R34 ;  /* 0x0027f82201007387 */ /* 0x0003e80000100a00 */
[----:B------:R-:W-:Y:S04]  /*55dd0*/  STL.64 [R1+0x27e0], R28 ;  /* 0x0027e01c01007387 */ /* 0x000fe80000100a00 */
[----:B------:R2:W-:Y:S01]  /*55de0*/  STL.64 [R1+0x27e8], R30 ;  /* 0x0027e81e01007387 */ /* 0x0005e20000100a00 */
[C---:B-1----:R-:W-:Y:S04]  /*55df0*/  HMMA.1688.F32.TF32 R32, R228.reuse, R182, R240 ;  /* 0x000000b6e420723c */ /* 0x042fe800000810f0 */
[----:B------:R-:W-:Y:S02]  /*55e00*/  STL.64 [R1+0x27d0], R4 ;  /* 0x0027d00401007387 */ /* 0x000fe40000100a00 */
[C---:B--2---:R-:W-:Y:S02]  /*55e10*/  HMMA.1688.F32.TF32 R28, R228.reuse, R186, R232 ;  /* 0x000000bae41c723c */ /* 0x044fe400000810e8 */
[----:B------:R1:W-:Y:S04]  /*55e20*/  STL.64 [R1+0x27d8], R6 ;  /* 0x0027d80601007387 */ /* 0x0003e80000100a00 */
[----:B-1----:R-:W-:Y:S11]  /*55e30*/  HMMA.1688.F32.TF32 R4, R228, R190, R236 ;  /* 0x000000bee404723c */ /* 0x002ff600000810ec */
[----:B------:R-:W-:Y:S04]  /*55e40*/  STL.64 [R1+0x27c0], R32 ;  /* 0x0027c02001007387 */ /* 0x000fe80000100a00 */
[----:B------:R-:W-:Y:S04]  /*55e50*/  STL.64 [R1+0x27c8], R34 ;  /* 0x0027c82201007387 */ /* 0x000fe80000100a00 */
[----:B------:R-:W2:Y:S04]  /*55e60*/  LDL.LU R236, [R1+0x1940] ;  /* 0x0019400001ec7983 */ /* 0x000ea80000300800 */
[----:B------:R1:W-:Y:S04]  /*55e70*/  STL.64 [R1+0x27b0], R28 ;  /* 0x0027b01c01007387 */ /* 0x0003e80000100a00 */
[----:B------:R3:W-:Y:S04]  /*55e80*/  STL.64 [R1+0x27b8], R30 ;  /* 0x0027b81e01007387 */ /* 0x0007e80000100a00 */
        /* <DEDUP_REMOVED lines=125> */
[----:B----4-:R-:W3:Y:S04]  /*56660*/  LDL.LU.64 R6, [R1+0x3fb8] ;  /* 0x003fb80001067983 */ /* 0x010ee80000300a00 */
[----:B------:R-:W4:Y:S01]  /*56670*/  LDL.LU.64 R4, [R1+0x3fb0] ;  /* 0x003fb00001047983 */ /* 0x000f220000300a00 */
[----:B---3--:R-:W-:-:S15]  /*56680*/  HMMA.1688.F32.TF32 R96, R224, R6, R96 ;  /* 0x00000006e060723c */ /* 0x008fde0000081060 */
[----:B------:R-:W-:-:S08]  /*56690*/  NOP ;  /* 0x0000000000007918 */ /* 0x000fd00000000000 */
[----:B------:R-:W-:Y:S04]  /*566a0*/  STL.64 [R1+0x14e0], R96 ;  /* 0x0014e06001007387 */ /* 0x000fe80000100a00 */
[----:B------:R3:W-:Y:S04]  /*566b0*/  STL.64 [R1+0x14e8], R98 ;  /* 0x0014e86201007387 */ /* 0x0007e80000100a00 */
[----:B---3--:R-:W3:Y:S04]  /*566c0*/  LDL.LU.64 R98, [R1+0x3fa8] ;  /* 0x003fa80001627983 */ /* 0x008ee80000300a00 */
[----:B------:R-:W4:Y:S01]  /*566d0*/  LDL.LU.64 R96, [R1+0x3fa0] ;  /* 0x003fa00001607983 */ /* 0x000f220000300a00 */
[C---:B------:R-:W-:Y:S06]  /*566e0*/  HMMA.1688.F32.TF32 R196, R224.reuse, R26, R196 ;  /* 0x0000001ae0c4723c */ /* 0x040fec00000810c4 */
[C---:B--2---:R-:W-:Y:S06]  /*566f0*/  HMMA.1688.F32.TF32 R92, R224.reuse, R50, R92 ;  /* 0x00000032e05c723c */ /* 0x044fec000008105c */
[C---:B------:R-:W-:Y:S06]  /*56700*/  HMMA.1688.F32.TF32 R56, R224.reuse, R54, R56 ;  /* 0x00000036e038723c */ /* 0x040fec0000081038 */
[C---:B------:R-:W-:Y:S06]  /*56710*/  HMMA.1688.F32.TF32 R40, R224.reuse, R130, R40 ;  /* 0x00000082e028723c */ /* 0x040fec0000081028 */
[C---:B------:R-:W-:Y:S06]  /*56720*/  HMMA.1688.F32.TF32 R36, R224.reuse, R134, R36 ;  /* 0x00000086e024723c */ /* 0x040fec0000081024 */
        /* <DEDUP_REMOVED lines=91> */
[----:B-1----:R-:W3:Y:S04]  /*56ce0*/  LDL.LU R34, [R1+0x17e8] ;  /* 0x0017e80001227983 */ /* 0x002ee80000300800 */
        /* <DEDUP_REMOVED lines=94> */
[----:B---3--:R-:W-:Y:S06]  /*572d0*/  HMMA.1688.F32.TF32 R92, R228, R194, R92 ;  /* 0x000000c2e45c723c */ /* 0x008fec000008105c */
[----:B------:R-:W-:-:S15]  /*572e0*/  HMMA.1688.F32.TF32 R116, R224, R182, R116 ;  /* 0x000000b6e074723c */ /* 0x000fde0000081074 */
[----:B------:R-:W-:-:S08]  /*572f0*/  NOP ;  /* 0x0000000000007918 */ /* 0x000fd00000000000 */
[----:B------:R-:W-:Y:S04]  /*57300*/  STL.64 [R1+0x2650], R116 ;  /* 0x0026507401007387 */ /* 0x000fe80000100a00 */
[----:B------:R1:W-:Y:S02]  /*57310*/  STL.64 [R1+0x2658], R118 ;  /* 0x0026587601007387 */ /* 0x0003e40000100a00 */
[C---:B-1----:R-:W-:Y:S06]  /*57320*/  HMMA.1688.F32.TF32 R116, R224.reuse, R186, R124 ;  /* 0x000000bae074723c */ /* 0x042fec000008107c */
[----:B------:R-:W-:Y:S01]  /*57330*/  HMMA.1688.F32.TF32 R196, R224, R190, R196 ;  /* 0x000000bee0c4723c */ /* 0x000fe200000810c4 */
[----:B------:R-:W-:Y:S04]  /*57340*/  LDS R224, [R3+UR11+0xc200] ;  /* 0x00c2000b03e07984 */ /* 0x000fe80008000800 */
[----:B------:R-:W-:Y:S01]  /*57350*/  LDS R226, [R3+UR11+0xe200] ;  /* 0x00e2000b03e27984 */ /* 0x000fe20008000800 */
[C---:B------:R-:W-:Y:S03]  /*57360*/  HMMA.1688.F32.TF32 R124, R228.reuse, R122, R104 ;  /* 0x0000007ae47c723c */ /* 0x040fe60000081068 */
[----:B------:R-:W-:Y:S03]  /*57370*/  LDS R225, [R247+UR11+0xc200] ;  /* 0x00c2000bf7e17984 */ /* 0x000fe60008000800 */
[C---:B------:R-:W-:Y:S01]  /*57380*/  HMMA.1688.F32.TF32 R104, R228.reuse, R98, R108 ;  /* 0x00000062e468723c */ /* 0x040fe2000008106c */
[----:B------:R-:W1:Y:S04]  /*57390*/  LDS R227, [R247+UR11+0xe200] ;  /* 0x00e2000bf7e37984 */ /* 0x000e680008000800 */
        /* <DEDUP_REMOVED lines=51> */
[C---:B----4-:R-:W-:Y:S06]  /*576d0*/  HMMA.1688.F32.TF32 R32, R228.reuse, R142, R28 ;  /* 0x0000008ee420723c */ /* 0x050fec000008101c */
        /* <DEDUP_REMOVED lines=130> */
[----:B----4-:R-:W-:-:S15]  /*57f00*/  HMMA.1688.F32.TF32 R116, R228, R162, R116 ;  /* 0x000000a2e474723c */ /* 0x010fde0000081074 */
        /* <DEDUP_REMOVED lines=18> */
[----:B-1----:R-:W-:Y:S02]  /*58030*/  HMMA.1688.F32.TF32 R104, R228, R190, R216 ;  /* 0x000000bee468723c */ /* 0x002fe400000810d8 */
[----:B------:R-:W-:Y:S04]  /*58040*/  STL.64 [R1+0x24d0], R112 ;  /* 0x0024d07001007387 */ /* 0x000fe80000100a00 */
[----:B------:R-:W-:Y:S04]  /*58050*/  STL.64 [R1+0x24d8], R114 ;  /* 0x0024d87201007387 */ /* 0x000fe80000100a00 */
[----:B------:R-:W-:Y:S04]  /*58060*/  STL.64 [R1+0x24c0], R108 ;  /* 0x0024c06c01007387 */ /* 0x000fe80000100a00 */
[----:B------:R-:W-:Y:S01]  /*58070*/  STL.64 [R1+0x24c8], R110 ;  /* 0x0024c86e01007387 */ /* 0x000fe20000100a00 */
[C---:B------:R-:W-:Y:S03]  /*58080*/  HMMA.1688.F32.TF32 R92, R224.reuse, R26, R92 ;  /* 0x0000001ae05c723c */ /* 0x040fe6000008105c */
[----:B------:R-:W-:Y:S03]  /*58090*/  LDS R228, [R3+UR11+0xc280] ;  /* 0x00c2800b03e47984 */ /* 0x000fe60008000800 */
[C---:B------:R-:W-:Y:S01]  /*580a0*/  HMMA.1688.F32.TF32 R40, R224.reuse, R18, R40 ;  /* 0x00000012e028723c */ /* 0x040fe20000081028 */
[----:B------:R-:W-:Y:S04]  /*580b0*/  LDS R230, [R3+UR11+0xe280] ;  /* 0x00e2800b03e67984 */ /* 0x000fe80008000800 */
[----:B------:R-:W-:Y:S04]  /*580c0*/  STL.64 [R1+0x2410], R104 ;  /* 0x0024106801007387 */ /* 0x000fe80000100a00 */
[----:B------:R1:W-:Y:S04]  /*580d0*/  STL.64 [R1+0x2418], R106 ;  /* 0x0024186a01007387 */ /* 0x0003e80000100a00 */
[----:B------:R-:W-:Y:S04]  /*580e0*/  LDS R229, [R247+UR11+0xc280] ;  /* 0x00c2800bf7e57984 */ /* 0x000fe80008000800 */
[----:B------:R-:W2:Y:S01]  /*580f0*/  LDS R231, [R247+UR11+0xe280] ;  /* 0x00e2800bf7e77984 */ /* 0x000ea20008000800 */
[C---:B-1----:R-:W-:Y:S06]  /*58100*/  HMMA.1688.F32.TF32 R104, R224.reuse, R122, R212 ;  /* 0x0000007ae068723c */ /* 0x042fec00000810d4 */
[C---:B------:R-:W-:Y:S06]  /*58110*/  HMMA.1688.F32.TF32 R112, R224.reuse, R6, R208 ;  /* 0x00000006e070723c */ /* 0x040fec00000810d0 */
[C---:B------:R-:W-:Y:S11]  /*58120*/  HMMA.1688.F32.TF32 R108, R224.reuse, R98, R204 ;  /* 0x00000062e06c723c */ /* 0x040ff600000810cc */
        /* <DEDUP_REMOVED lines=46> */
[----:B------:R-:W3:Y:S04]  /*58410*/  LDL.LU R248, [R1+0x1430] ;  /* 0x0014300001f87983 */ /* 0x000ee80000300800 */
[----:B------:R-:W-:Y:S04]  /*58420*/  STL.64 [R1+0x2180], R32 ;  /* 0x0021802001007387 */ /* 0x000fe80000100a00 */
[----:B------:R-:W-:Y:S04]  /*58430*/  STL.64 [R1+0x2188], R34 ;  /* 0x0021882201007387 */ /* 0x000fe80000100a00 */
[----:B------:R1:W-:Y:S04]  /*58440*/  STL.64 [R1+0x2170], R28 ;  /* 0x0021701c01007387 */ /* 0x0003e80000100a00 */
[----:B------:R4:W-:Y:S04]  /*58450*/  STL.64 [R1+0x2178], R30 ;  /* 0x0021781e01007387 */ /* 0x0009e80000100a00 */
[----:B------:R-:W3:Y:S04]  /*58460*/  LDL.LU R249, [R1+0x1434] ;  /* 0x0014340001f97983 */ /* 0x000ee80000300800 */
[----:B------:R-:W3:Y:S04]  /*58470*/  LDL.LU R250, [R1+0x1438] ;  /* 0x0014380001fa7983 */ /* 0x000ee80000300800 */
[----:B------:R-:W3:Y:S04]  /*58480*/  LDL.LU R251, [R1+0x143c] ;  /* 0x00143c0001fb7983 */ /* 0x000ee80000300800 */
        /* <DEDUP_REMOVED lines=94> */
[----:B------:R-:W2:Y:S04]  /*58a70*/  LDL.LU R236, [R1+0x1400] ;  /* 0x0014000001ec7983 */ /* 0x000ea80000300800 */
[----:B------:R-:W-:Y:S04]  /*58a80*/  STL.64 [R1+0x2070], R108 ;  /* 0x0020706c01007387 */ /* 0x000fe80000100a00 */
[----:B------:R3:W-:Y:S04]  /*58a90*/  STL.64 [R1+0x2078], R110 ;  /* 0x0020786e01007387 */ /* 0x0007e80000100a00 */
[----:B------:R-:W-:Y:S04]  /*58aa0*/  STL.64 [R1+0x2060], R104 ;  /* 0x0020606801007387 */ /* 0x000fe80000100a00 */
[----:B------:R4:W-:Y:S04]  /*58ab0*/  STL.64 [R1+0x2068], R106 ;  /* 0x0020686a01007387 */ /* 0x0009e80000100a00 */
[----:B------:R-:W2:Y:S04]  /*58ac0*/  LDL.LU R237, [R1+0x1404] ;  /* 0x0014040001ed7983 */ /* 0x000ea80000300800 */
[----:B------:R-:W2:Y:S04]  /*58ad0*/  LDL.LU R238, [R1+0x1408] ;  /* 0x0014080001ee7983 */ /* 0x000ea80000300800 */
[----:B------:R-:W2:Y:S01]  /*58ae0*/  LDL.LU R239, [R1+0x140c] ;  /* 0x00140c0001ef7983 */ /* 0x000ea20000300800 */
[C---:B-1----:R-:W-:Y:S06]  /*58af0*/  HMMA.1688.F32.TF32 R112, R224.reuse, R154, R220 ;  /* 0x0000009ae070723c */ /* 0x042fec00000810dc */
[C---:B---3--:R-:W-:Y:S06]  /*58b00*/  HMMA.1688.F32.TF32 R108, R224.reuse, R158, R216 ;  /* 0x0000009ee06c723c */ /* 0x048fec00000810d8 */
[C---:B----4-:R-:W-:Y:S11]  /*58b10*/  HMMA.1688.F32.TF32 R104, R224.reuse, R162, R212 ;  /* 0x000000a2e068723c */ /* 0x050ff600000810d4 */
        /* <DEDUP_REMOVED lines=8> */
[C---:B------:R-:W-:Y:S06]  /*58ba0*/  HMMA.1688.F32.TF32 R92, R224.reuse, R178, R92 ;  /* 0x000000b2e05c723c */ /* 0x040fec000008105c */
[C---:B-1----:R-:W-:Y:S06]  /*58bb0*/  HMMA.1688.F32.TF32 R104, R224.reuse, R174, R200 ;  /* 0x000000aee068723c */ /* 0x042fec00000810c8 */
[C---:B------:R-:W-:Y:S06]  /*58bc0*/  HMMA.1688.F32.TF32 R56, R224.reuse, R182, R56 ;  /* 0x000000b6e038723c */ /* 0x040fec0000081038 */
[C---:B------:R-:W-:Y:S06]  /*58bd0*/  HMMA.1688.F32.TF32 R40, R224.reuse, R186, R40 ;  /* 0x000000bae028723c */ /* 0x040fec0000081028 */
        /* <DEDUP_REMOVED lines=16> */
[C---:B---3--:R-:W-:Y:S03]  /*58ce0*/  HMMA.1688.F32.TF32 R40, R228.reuse, R6, R64 ;  /* 0x00000006e428723c */ /* 0x048fe60000081040 */
        /* <DEDUP_REMOVED lines=9> */
[C---:B---3--:R-:W-:Y:S03]  /*58d80*/  HMMA.1688.F32.TF32 R56, R228.reuse, R102, R72 ;  /* 0x00000066e438723c */ /* 0x048fe60000081048 */
[----:B------:R-:W-:Y:S04]  /*58d90*/  STL.64 [R1+0x1480], R36 ;  /* 0x0014802401007387 */ /* 0x000fe80000100a00 */
[----:B------:R3:W-:Y:S01]  /*58da0*/  STL.64 [R1+0x1488], R38 ;  /* 0x0014882601007387 */ /* 0x0007e20000100a00 */
[C---:B----4-:R-:W-:Y:S06]  /*58db0*/  HMMA.1688.F32.TF32 R40, R228.reuse, R26, R68 ;  /* 0x0000001ae428723c */ /* 0x050fec0000081044 */
        /* <DEDUP_REMOVED lines=14> */
[----:B------:R-:W-:Y:S01]  /*58ea0*/  STL.64 [R1+0x1518], R30 ;  /* 0x0015181e01007387 */ /* 0x000fe20000100a00 */
[C---:B---3--:R-:W-:Y:S06]  /*58eb0*/  HMMA.1688.F32.TF32 R12, R228.reuse, R10, R240 ;  /* 0x0000000ae40c723c */ /* 0x048fec00000810f0 */
[----:B------:R-:W-:Y:S04]  /*58ec0*/  STL.64 [R1+0x3f88], R10 ;  /* 0x003f880a01007387 */ /* 0x000fe80000100a00 */
[----:B------:R3:W-:Y:S02]  /*58ed0*/  STL.64 [R1+0x3f80], R8 ;  /* 0x003f800801007387 */ /* 0x0007e40000100a00 */
[C---:B---3--:R-:W-:Y:S11]  /*58ee0*/  HMMA.1688.F32.TF32 R8, R228.reuse, R194, R232 ;  /* 0x000000c2e408723c */ /* 0x048ff600000810e8 */
[----:B------:R-:W-:Y:S04]  /*58ef0*/  STL.64 [R1+0x1420], R12 ;  /* 0x0014200c01007387 */ /* 0x000fe80000100a00 */
[----:B------:R-:W-:Y:S04]  /*58f00*/  STL.64 [R1+0x1428], R14 ;  /* 0x0014280e01007387 */ /* 0x000fe80000100a00 */
[----:B------:R-:W-:Y:S04]  /*58f10*/  STL.64 [R1+0x3f78], R194 ;  /* 0x003f78c201007387 */ /* 0x000fe80000100a00 */
[----:B------:R-:W-:Y:S04]  /*58f20*/  STL.64 [R1+0x3f70], R192 ;  /* 0x003f70c001007387 */ /* 0x000fe80000100a00 */
[----:B------:R-:W-:Y:S04]  /*58f30*/  STL.64 [R1+0x1530], R8 ;  /* 0x0015300801007387 */ /* 0x000fe80000100a00 */
[----:B------:R2:W-:Y:S02]  /*58f40*/  STL.64 [R1+0x1538], R10 ;  /* 0x0015380a01007387 */ /* 0x0005e40000100a00 */
[----:B--2---:R-:W-:Y:S02]  /*58f50*/  HMMA.1688.F32.TF32 R8, R228, R86, R236 ;  /* 0x00000056e408723c */ /* 0x004fe400000810ec */
[----:B------:R-:W2:-:S15]  /*58f60*/  LDL.LU R236, [R1+0x1210] ;  /* 0x0012100001ec7983 */ /* 0x000e9e0000300800 */
[----:B------:R-:W-:-:S06]  /*58f70*/  NOP ;  /* 0x0000000000007918 */ /* 0x000fcc0000000000 */
[----:B------:R-:W-:Y:S04]  /*58f80*/  STL.64 [R1+0x1540], R8 ;  /* 0x0015400801007387 */ /* 0x000fe80000100a00 */
        /* <DEDUP_REMOVED lines=108> */
[----:B------:R-:W-:Y:S04]  /*59650*/  STL.64 [R1+0x3f68], R86 ;  /* 0x003f685601007387 */ /* 0x000fe80000100a00 */
[----:B------:R4:W-:Y:S01]  /*59660*/  STL.64 [R1+0x3f60], R84 ;  /* 0x003f605401007387 */ /* 0x0009e20000100a00 */
[C---:B---3--:R-:W-:Y:S06]  /*59670*/  HMMA.1688.F32.TF32 R36, R228.reuse, R170, R36 ;  /* 0x000000aae424723c */ /* 0x048fec0000081024 */
[C---:B--2---:R-:W-:Y:S06]  /*59680*/  HMMA.1688.F32.TF32 R8, R228.reuse, R46, R196 ;  /* 0x0000002ee408723c */ /* 0x044fec00000810c4 */
[C---:B----4-:R-:W-:Y:S06]  /*59690*/  HMMA.1688.F32.TF32 R12, R228.reuse, R78, R124 ;  /* 0x0000004ee40c723c */ /* 0x050fec000008107c */
[----:B------:R-:W-:-:S15]  /*596a0*/  HMMA.1688.F32.TF32 R84, R228, R82, R116 ;  /* 0x00000052e454723c */ /* 0x000fde0000081074 */
[----:B------:R-:W-:-:S08]  /*596b0*/  NOP ;  /* 0x0000000000007918 */ /* 0x000fd00000000000 */
        /* <DEDUP_REMOVED lines=52> */
[----:B---3--:R-:W-:Y:S05]  /*59a00*/  HMMA.1688.F32.TF32 R8, R228, R190, R68 ;  /* 0x000000bee408723c */ /* 0x008fea0000081044 */
[----:B------:R-:W-:Y:S04]  /*59a10*/  STL.64 [R1+0x21e0], R36 ;  /* 0x0021e02401007387 */ /* 0x000fe80000100a00 */
[----:B------:R-:W-:Y:S01]  /*59a20*/  STL.64 [R1+0x21e8], R38 ;  /* 0x0021e82601007387 */ /* 0x000fe20000100a00 */
[C---:B-1----:R-:W-:Y:S03]  /*59a30*/  HMMA.1688.F32.TF32 R32, R224.reuse, R122, R32 ;  /* 0x0000007ae020723c */ /* 0x042fe60000081020 */
        /* <DEDUP_REMOVED lines=18> */
[C---:B---3--:R-:W-:Y:S01]  /*59b60*/  HMMA.1688.F32.TF32 R8, R224.reuse, R22, R236 ;  /* 0x00000016e008723c */ /* 0x048fe200000810ec */
[----:B------:R-:W-:Y:S04]  /*59b70*/  STL.64 [R1+0x1230], R28 ;  /* 0x0012301c01007387 */ /* 0x000fe80000100a00 */
[----:B------:R-:W-:Y:S04]  /*59b80*/  STL.64 [R1+0x1238], R30 ;  /* 0x0012381e01007387 */ /* 0x000fe80000100a00 */
[----:B------:R-:W2:Y:S08]  /*59b90*/  LDL.LU R232, [R1+0x1030] ;  /* 0x0010300001e87983 */ /* 0x000eb00000300800 */
        /* <DEDUP_REMOVED lines=137> */
[----:B---3--:R-:W2:Y:S04]  /*5a430*/  LDL.LU.64 R10, [R1+0x3f88] ;  /* 0x003f8800010a7983 */ /* 0x008ea80000300a00 */
[----:B------:R-:W3:Y:S01]  /*5a440*/  LDL.LU.64 R8, [R1+0x3f80] ;  /* 0x003f800001087983 */ /* 0x000ee20000300a00 */
[----:B--2---:R-:W-:-:S15]  /*5a450*/  HMMA.1688.F32.TF32 R192, R224, R10, R192 ;  /* 0x0000000ae0c0723c */ /* 0x004fde00000810c0 */
[----:B------:R-:W-:-:S08]  /*5a460*/  NOP ;  /* 0x0000000000007918 */ /* 0x000fd00000000000 */
[----:B------:R-:W-:Y:S04]  /*5a470*/  STL.64 [R1+0x1300], R192 ;  /* 0x001300c001007387 */ /* 0x000fe80000100a00 */
[----:B------:R2:W-:Y:S04]  /*5a480*/  STL.64 [R1+0x1308], R194 ;  /* 0x001308c201007387 */ /* 0x0005e80000100a00 */
[----:B--2---:R-:W2:Y:S04]  /*5a490*/  LDL.LU.64 R194, [R1+0x3f78] ;  /* 0x003f780001c27983 */ /* 0x004ea80000300a00 */
[----:B------:R-:W3:Y:S01]  /*5a4a0*/  LDL.LU.64 R192, [R1+0x3f70] ;  /* 0x003f700001c07983 */ /* 0x000ee20000300a00 */
[----:B--2---:R-:W-:-:S15]  /*5a4b0*/  HMMA.1688.F32.TF32 R84, R224, R194, R84 ;  /* 0x000000c2e054723c */ /* 0x004fde0000081054 */
[----:B------:R-:W-:-:S08]  /*5a4c0*/  NOP ;  /* 0x0000000000007918 */ /* 0x000fd00000000000 */
[----:B------:R-:W-:Y:S04]  /*5a4d0*/  STL.64 [R1+0x1310], R84 ;  /* 0x0013105401007387 */ /* 0x000fe80000100a00 */
[----:B------:R2:W-:Y:S04]  /*5a4e0*/  STL.64 [R1+0x1318], R86 ;  /* 0x0013185601007387 */ /* 0x0005e80000100a00 */
[----:B--2---:R-:W2:Y:S04]  /*5a4f0*/  LDL.LU.64 R86, [R1+0x3f68] ;  /* 0x003f680001567983 */ /* 0x004ea80000300a00 */
        /* <DEDUP_REMOVED lines=33> */
[C---:B-1----:R-:W-:Y:S03]  /*5a710*/  HMMA.1688.F32.TF32 R108, R224.reuse, R146, R204 ;  /* 0x00000092e06c723c */ /* 0x042fe600000810cc */
[----:B------:R1:W-:Y:S03]  /*5a720*/  STL.64 [R1+0x1de8], R106 ;  /* 0x001de86a01007387 */ /* 0x0003e60000100a00 */
[C---:B-1----:R-:W-:Y:S08]  /*5a730*/  HMMA.1688.F32.TF32 R104, R224.reuse, R150, R200 ;  /* 0x00000096e068723c */ /* 0x042ff000000810c8 */
        /* <DEDUP_REMOVED lines=25> */
[----:B-1----:R-:W-:Y:S06]  /*5a8d0*/  HMMA.1688.F32.TF32 R36, R224, R190, R32 ;  /* 0x000000bee024723c */ /* 0x002fec0000081020 */
        /* <DEDUP_REMOVED lines=121> */
[----:B---3--:R-:W3:Y:S04]  /*5b070*/  LDL.LU R28, [R1+0xe90] ;  /* 0x000e9000011c7983 */ /* 0x008ee80000300800 */
        /* <DEDUP_REMOVED lines=8> */
[C---:B----4-:R-:W-:Y:S06]  /*5b100*/  HMMA.1688.F32.TF32 R116, R228.reuse, R22, R116 ;  /* 0x00000016e474723c */ /* 0x050fec0000081074 */
[C---:B------:R-:W-:Y:S06]  /*5b110*/  HMMA.1688.F32.TF32 R224, R228.reuse, R18, R124 ;  /* 0x00000012e4e0723c */ /* 0x040fec000008107c */
[C---:B------:R-:W-:Y:S11]  /*5b120*/  HMMA.1688.F32.TF32 R124, R228.reuse, R14, R196 ;  /* 0x0000000ee47c723c */ /* 0x040ff600000810c4 */
[----:B------:R-:W-:Y:S04]  /*5b130*/  STL.64 [R1+0x10a0], R116 ;  /* 0x0010a07401007387 */ /* 0x000fe80000100a00 */
[----:B------:R1:W-:Y:S02]  /*5b140*/  STL.64 [R1+0x10a8], R118 ;  /* 0x0010a87601007387 */ /* 0x0003e40000100a00 */
[C---:B-1----:R-:W-:Y:S06]  /*5b150*/  HMMA.1688.F32.TF32 R116, R228.reuse, R10, R104 ;  /* 0x0000000ae474723c */ /* 0x042fec0000081068 */
[C---:B------:R-:W-:Y:S01]  /*5b160*/  HMMA.1688.F32.TF32 R104, R228.reuse, R194, R112 ;  /* 0x000000c2e468723c */ /* 0x040fe20000081070 */
        /* <DEDUP_REMOVED lines=13> */
[----:B------:R-:W-:Y:S01]  /*5b240*/  LDS R225, [R247+UR11+0xc400] ;  /* 0x00c4000bf7e17984 */ /* 0x000fe20008000800 */
[C---:B-1----:R-:W-:Y:S03]  /*5b250*/  HMMA.1688.F32.TF32 R104, R228.reuse, R82, R220 ;  /* 0x00000052e468723c */ /* 0x042fe600000810dc */
[----:B------:R-:W-:Y:S04]  /*5b260*/  STL.64 [R1+0x1110], R108 ;  /* 0x0011106c01007387 */ /* 0x000fe80000100a00 */
[----:B------:R1:W-:Y:S04]  /*5b270*/  STL.64 [R1+0x1118], R110 ;  /* 0x0011186e01007387 */ /* 0x0003e80000100a00 */
[----:B------:R-:W2:Y:S01]  /*5b280*/  LDS R227, [R247+UR11+0xe400] ;  /* 0x00e4000bf7e37984 */ /* 0x000ea20008000800 */
[C---:B-1----:R-:W-:Y:S11]  /*5b290*/  HMMA.1688.F32.TF32 R108, R228.reuse, R46, R212 ;  /* 0x0000002ee46c723c */ /* 0x042ff600000810d4 */
        /* <DEDUP_REMOVED lines=9> */
[C---:B----4-:R-:W-:Y:S03]  /*5b330*/  HMMA.1688.F32.TF32 R108, R228.reuse, R130, R200 ;  /* 0x00000082e46c723c */ /* 0x050fe600000810c8 */
[----:B------:R1:W-:Y:S03]  /*5b340*/  STL.64 [R1+0x1c68], R106 ;  /* 0x001c686a01007387 */ /* 0x0003e60000100a00 */
        /* <DEDUP_REMOVED lines=24> */
[----:B------:R-:W-:Y:S01]  /*5b4d0*/  STL.64 [R1+0x1eb8], R58 ;  /* 0x001eb83a01007387 */ /* 0x000fe20000100a00 */
[C---:B-1----:R-:W-:Y:S03]  /*5b4e0*/  HMMA.1688.F32.TF32 R40, R228.reuse, R166, R68 ;  /* 0x000000a6e428723c */ /* 0x042fe60000081044 */
[----:B------:R-:W-:Y:S04]  /*5b4f0*/  STL.64 [R1+0x1ea0], R36 ;  /* 0x001ea02401007387 */ /* 0x000fe80000100a00 */
[----:B------:R3:W-:Y:S02]  /*5b500*/  STL.64 [R1+0x1ea8], R38 ;  /* 0x001ea82601007387 */ /* 0x0007e40000100a00 */
[C---:B---3--:R-:W-:Y:S06]  /*5b510*/  HMMA.1688.F32.TF32 R36, R228.reuse, R174, R28 ;  /* 0x000000aee424723c */ /* 0x048fec000008101c */
[C---:B------:R-:W-:Y:S08]  /*5b520*/  HMMA.1688.F32.TF32 R28, R228.reuse, R178, R248 ;  /* 0x000000b2e41c723c */ /* 0x040ff000000810f8 */
        /* <DEDUP_REMOVED lines=10> */
[----:B-1----:R-:W-:Y:S01]  /*5b5d0*/  HMMA.1688.F32.TF32 R28, R228, R190, R236 ;  /* 0x000000bee41c723c */ /* 0x002fe200000810ec */
[----:B------:R-:W-:Y:S04]  /*5b5e0*/  LDS R228, [R3+UR11+0xc480] ;  /* 0x00c4800b03e47984 */ /* 0x000fe80008000800 */
[----:B------:R-:W-:Y:S04]  /*5b5f0*/  LDS R230, [R3+UR11+0xe480] ;  /* 0x00e4800b03e67984 */ /* 0x000fe80008000800 */
[----:B------:R1:W-:Y:S04]  /*5b600*/  STL.64 [R1+0x1e50], R32 ;  /* 0x001e502001007387 */ /* 0x0003e80000100a00 */
[----:B------:R3:W-:Y:S04]  /*5b610*/  STL.64 [R1+0x1e58], R34 ;  /* 0x001e582201007387 */ /* 0x0007e80000100a00 */
[----:B------:R-:W-:Y:S04]  /*5b620*/  LDS R229, [R247+UR11+0xc480] ;  /* 0x00c4800bf7e57984 */ /* 0x000fe80008000800 */
[----:B-1----:R-:W4:Y:S04]  /*5b630*/  LDL.LU R32, [R1+0xcb0] ;  /* 0x000cb00001207983 */ /* 0x002f280000300800 */
[----:B------:R1:W-:Y:S04]  /*5b640*/  STL.64 [R1+0x1e40], R36 ;  /* 0x001e402401007387 */ /* 0x0003e80000100a00 */
[----:B------:R2:W-:Y:S04]  /*5b650*/  STL.64 [R1+0x1e48], R38 ;  /* 0x001e482601007387 */ /* 0x0005e80000100a00 */
[----:B------:R4:W-:Y:S04]  /*5b660*/  STL.64 [R1+0x1d90], R28 ;  /* 0x001d901c01007387 */ /* 0x0009e80000100a00 */
[----:B------:R4:W-:Y:S04]  /*5b670*/  STL.64 [R1+0x1d98], R30 ;  /* 0x001d981e01007387 */ /* 0x0009e80000100a00 */
        /* <DEDUP_REMOVED lines=107> */
[----:B------:R-:W1:Y:S01]  /*5bd30*/  LDS R231, [R247+UR11+0xe480] ;  /* 0x00e4800bf7e77984 */ /* 0x000e620008000800 */
[C---:B--2---:R-:W-:Y:S06]  /*5bd40*/  HMMA.1688.F32.TF32 R240, R224.reuse, R6, R240 ;  /* 0x00000006e0f0723c */ /* 0x044fec00000810f0 */
[C---:B---3--:R-:W-:Y:S06]  /*5bd50*/  HMMA.1688.F32.TF32 R248, R224.reuse, R122, R248 ;  /* 0x0000007ae0f8723c */ /* 0x048fec00000810f8 */
[----:B------:R-:W-:-:S15]  /*5bd60*/  HMMA.1688.F32.TF32 R232, R224, R98, R232 ;  /* 0x00000062e0e8723c */ /* 0x000fde00000810e8 */
[----:B------:R-:W-:-:S02]  /*5bd70*/  NOP ;  /* 0x0000000000007918 */ /* 0x000fc40000000000 */
[----:B------:R-:W-:Y:S04]  /*5bd80*/  STL.64 [R1+0xe40], R248 ;  /* 0x000e40f801007387 */ /* 0x000fe80000100a00 */
[----:B------:R2:W-:Y:S04]  /*5bd90*/  STL.64 [R1+0xe48], R250 ;  /* 0x000e48fa01007387 */ /* 0x0005e80000100a00 */
[----:B--2---:R-:W2:Y:S04]  /*5bda0*/  LDL.LU.64 R250, [R1+0x3f58] ;  /* 0x003f580001fa7983 */ /* 0x004ea80000300a00 */
[----:B------:R-:W3:Y:S04]  /*5bdb0*/  LDL.LU.64 R248, [R1+0x3f50] ;  /* 0x003f500001f87983 */ /* 0x000ee80000300a00 */
[----:B------:R-:W-:Y:S04]  /*5bdc0*/  STL.64 [R1+0xe30], R240 ;  /* 0x000e30f001007387 */ /* 0x000fe80000100a00 */
[----:B------:R1:W-:Y:S04]  /*5bdd0*/  STL.64 [R1+0xe38], R242 ;  /* 0x000e38f201007387 */ /* 0x0003e80000100a00 */
[----:B-1----:R-:W2:Y:S04]  /*5bde0*/  LDL.LU.64 R242, [R1+0x3f48] ;  /* 0x003f480001f27983 */ /* 0x002ea80000300a00 */
[----:B------:R-:W3:Y:S04]  /*5bdf0*/  LDL.LU.64 R240, [R1+0x3f40] ;  /* 0x003f400001f07983 */ /* 0x000ee80000300a00 */
[----:B------:R-:W-:Y:S04]  /*5be00*/  STL.64 [R1+0xe20], R232 ;  /* 0x000e20e801007387 */ /* 0x000fe80000100a00 */
[----:B------:R1:W-:Y:S04]  /*5be10*/  STL.64 [R1+0xe28], R234 ;  /* 0x000e28ea01007387 */ /* 0x0003e80000100a00 */
[----:B-1----:R-:W3:Y:S04]  /*5be20*/  LDL.LU.64 R234, [R1+0x3f38] ;  /* 0x003f380001ea7983 */ /* 0x002ee80000300a00 */
[----:B------:R-:W3:Y:S01]  /*5be30*/  LDL.LU.64 R232, [R1+0x3f30] ;  /* 0x003f300001e87983 */ /* 0x000ee20000300a00 */
[C---:B------:R-:W-:Y:S06]  /*5be40*/  HMMA.1688.F32.TF32 R236, R224.reuse, R102, R236 ;  /* 0x00000066e0ec723c */ /* 0x040fec00000810ec */
[----:B------:R-:W-:-:S15]  /*5be50*/  HMMA.1688.F32.TF32 R116, R224, R26, R116 ;  /* 0x0000001ae074723c */ /* 0x000fde0000081074 */
[----:B------:R-:W-:-:S02]  /*5be60*/  NOP ;  /* 0x0000000000007918 */ /* 0x000fc40000000000 */
[----:B------:R-:W-:Y:S04]  /*5be70*/  STL.64 [R1+0xe10], R236 ;  /* 0x000e10ec01007387 */ /* 0x000fe80000100a00 */
[----:B------:R1:W-:Y:S04]  /*5be80*/  STL.64 [R1+0xe18], R238 ;  /* 0x000e18ee01007387 */ /* 0x0003e80000100a00 */
[----:B-1----:R-:W3:Y:S04]  /*5be90*/  LDL.LU.64 R238, [R1+0x3f28] ;  /* 0x003f280001ee7983 */ /* 0x002ee80000300a00 */
[----:B------:R-:W3:Y:S04]  /*5bea0*/  LDL.LU.64 R236, [R1+0x3f20] ;  /* 0x003f200001ec7983 */ /* 0x000ee80000300a00 */
[----:B------:R-:W-:Y:S04]  /*5beb0*/  STL.64 [R1+0xe00], R116 ;  /* 0x000e007401007387 */ /* 0x000fe80000100a00 */
[----:B------:R1:W-:Y:S02]  /*5bec0*/  STL.64 [R1+0xe08], R118 ;  /* 0x000e087601007387 */ /* 0x0003e40000100a00 */
[C---:B-1----:R-:W-:Y:S06]  /*5bed0*/  HMMA.1688.F32.TF32 R116, R224.reuse, R22, R124 ;  /* 0x00000016e074723c */ /* 0x042fec000008107c */
[C---:B------:R-:W-:Y:S06]  /*5bee0*/  HMMA.1688.F32.TF32 R196, R224.reuse, R18, R196 ;  /* 0x00000012e0c4723c */ /* 0x040fec00000810c4 */
        /* <DEDUP_REMOVED lines=54> */
[C---:B------:R-:W-:Y:S06]  /*5c250*/  HMMA.1688.F32.TF32 R28, R224.reuse, R170, R28 ;  /* 0x000000aae01c723c */ /* 0x040fec000008101c */
[----:B-1----:R-:W-:Y:S03]  /*5c260*/  HMMA.1688.F32.TF32 R36, R224, R166, R32 ;  /* 0x000000a6e024723c */ /* 0x002fe60000081020 */
[----:B------:R-:W-:Y:S04]  /*5c270*/  STL.64 [R1+0x1d30], R56 ;  /* 0x001d303801007387 */ /* 0x000fe80000100a00 */
[----:B------:R-:W-:Y:S01]  /*5c280*/  STL.64 [R1+0x1d38], R58 ;  /* 0x001d383a01007387 */ /* 0x000fe20000100a00 */
[----:B--2---:R-:W-:-:S03]  /*5c290*/  IMAD.MOV.U32 R32, RZ, RZ, R243 ;  /* 0x000000ffff207224 */ /* 0x004fc600078e00f3 */
[----:B------:R-:W-:Y:S04]  /*5c2a0*/  STL.64 [R1+0x1d20], R40 ;  /* 0x001d202801007387 */ /* 0x000fe80000100a00 */
[----:B------:R-:W-:Y:S01]  /*5c2b0*/  STL.64 [R1+0x1d28], R42 ;  /* 0x001d282a01007387 */ /* 0x000fe20000100a00 */
[----:B------:R-:W-:Y:S02]  /*5c2c0*/  IMAD.MOV.U32 R33, RZ, RZ, R242 ;  /* 0x000000ffff217224 */ /* 0x000fe400078e00f2 */
[----:B---3--:R-:W-:-:S05]  /*5c2d0*/  IMAD.MOV.U32 R34, RZ, RZ, R241 ;  /* 0x000000ffff227224 */ /* 0x008fca00078e00f1 */
[----:B------:R-:W-:Y:S04]  /*5c2e0*/  STL.64 [R1+0x1d10], R36 ;  /* 0x001d102401007387 */ /* 0x000fe80000100a00 */
[----:B------:R1:W-:Y:S04]  /*5c2f0*/  STL.64 [R1+0x1d18], R38 ;  /* 0x001d182601007387 */ /* 0x0003e80000100a00 */
[----:B------:R-:W2:Y:S01]  /*5c300*/  LDL.LU R243, [R1+0x3f1c] ;  /* 0x003f1c0001f37983 */ /* 0x000ea20000300800 */
[----:B------:R-:W-:-:S03]  /*5c310*/  IMAD.MOV.U32 R35, RZ, RZ, R240 ;  /* 0x000000ffff237224 */ /* 0x000fc600078e00f0 */
[----:B------:R3:W-:Y:S01]  /*5c320*/  STL.64 [R1+0x1d00], R28 ;  /* 0x001d001c01007387 */ /* 0x0007e20000100a00 */
[----:B------:R-:W-:-:S03]  /*5c330*/  IMAD.MOV.U32 R68, RZ, RZ, R234 ;  /* 0x000000ffff447224 */ /* 0x000fc600078e00ea */
[----:B------:R4:W-:Y:S01]  /*5c340*/  STL.64 [R1+0x1d08], R30 ;  /* 0x001d081e01007387 */ /* 0x0009e20000100a00 */
[----:B------:R-:W-:-:S03]  /*5c350*/  IMAD.MOV.U32 R69, RZ, RZ, R235 ;  /* 0x000000ffff457224 */ /* 0x000fc600078e00eb */
[----:B------:R-:W3:Y:S01]  /*5c360*/  LDL.LU R242, [R1+0x3f18] ;  /* 0x003f180001f27983 */ /* 0x000ee20000300800 */
[----:B------:R-:W-:-:S03]  /*5c370*/  IMAD.MOV.U32 R70, RZ, RZ, R232 ;  /* 0x000000ffff467224 */ /* 0x000fc600078e00e8 */
[----:B------:R-:W4:Y:S01]  /*5c380*/  LDL.LU R241, [R1+0x3f14] ;  /* 0x003f140001f17983 */ /* 0x000f220000300800 */
[----:B------:R-:W-:-:S03]  /*5c390*/  IMAD.MOV.U32 R71, RZ, RZ, R233 ;  /* 0x000000ffff477224 */ /* 0x000fc600078e00e9 */
[----:B------:R-:W2:Y:S04]  /*5c3a0*/  LDL.LU R240, [R1+0x3f10] ;  /* 0x003f100001f07983 */ /* 0x000ea80000300800 */
[----:B------:R-:W3:Y:S04]  /*5c3b0*/  LDL.LU R234, [R1+0x3f0c] ;  /* 0x003f0c0001ea7983 */ /* 0x000ee80000300800 */
[----:B------:R-:W4:Y:S04]  /*5c3c0*/  LDL.LU R235, [R1+0x3f08] ;  /* 0x003f080001eb7983 */ /* 0x000f280000300800 */
        /* <DEDUP_REMOVED lines=10> */
[----:B---3--:R-:W-:-:S02]  /*5c470*/  IMAD.MOV.U32 R67, RZ, RZ, R234 ;  /* 0x000000ffff437224 */ /* 0x008fc400078e00ea */
[----:B----4-:R-:W-:Y:S02]  /*5c480*/  IMAD.MOV.U32 R66, RZ, RZ, R235 ;  /* 0x000000ffff427224 */ /* 0x010fe400078e00eb */
[----:B--2---:R-:W-:Y:S02]  /*5c490*/  IMAD.MOV.U32 R64, RZ, RZ, R232 ;  /* 0x000000ffff407224 */ /* 0x004fe400078e00e8 */
[----:B------:R-:W1:Y:S01]  /*5c4a0*/  LDL.LU R232, [R1+0x3eec] ;  /* 0x003eec0001e87983 */ /* 0x000e620000300800 */
[----:B------:R-:W-:-:S03]  /*5c4b0*/  IMAD.MOV.U32 R65, RZ, RZ, R233 ;  /* 0x000000ffff417224 */ /* 0x000fc600078e00e9 */
[----:B------:R-:W2:Y:S04]  /*5c4c0*/  LDL.LU R233, [R1+0x3ee8] ;  /* 0x003ee80001e97983 */ /* 0x000ea80000300800 */
[----:B------:R-:W3:Y:S04]  /*5c4d0*/  LDL.LU R235, [R1+0x3ee4] ;  /* 0x003ee40001eb7983 */ /* 0x000ee80000300800 */
[----:B------:R-:W4:Y:S01]  /*5c4e0*/  LDL.LU R234, [R1+0x3ee0] ;  /* 0x003ee00001ea7983 */ /* 0x000f220000300800 */
[----:B------:R-:W-:-:S03]  /*5c4f0*/  IMAD.MOV.U32 R60, RZ, RZ, R239 ;  /* 0x000000ffff3c7224 */ /* 0x000fc600078e00ef */
[----:B------:R-:W4:Y:S01]  /*5c500*/  LDL.LU R239, [R1+0x3edc] ;  /* 0x003edc0001ef7983 */ /* 0x000f220000300800 */
[----:B------:R-:W-:Y:S02]  /*5c510*/  IMAD.MOV.U32 R62, RZ, RZ, R237 ;  /* 0x000000ffff3e7224 */ /* 0x000fe400078e00ed */
[----:B------:R-:W-:Y:S02]  /*5c520*/  IMAD.MOV.U32 R61, RZ, RZ, R238 ;  /* 0x000000ffff3d7224 */ /* 0x000fe400078e00ee */
[----:B------:R-:W4:Y:S01]  /*5c530*/  LDL.LU R238, [R1+0x3ed8] ;  /* 0x003ed80001ee7983 */ /* 0x000f220000300800 */
[----:B------:R-:W-:-:S03]  /*5c540*/  IMAD.MOV.U32 R63, RZ, RZ, R236 ;  /* 0x000000ffff3f7224 */ /* 0x000fc600078e00ec */
[----:B------:R-:W4:Y:S04]  /*5c550*/  LDL.LU R237, [R1+0x3ed4] ;  /* 0x003ed40001ed7983 */ /* 0x000f280000300800 */
[----:B------:R-:W4:Y:S01]  /*5c560*/  LDL.LU R236, [R1+0x3ed0] ;  /* 0x003ed00001ec7983 */ /* 0x000f220000300800 */
[----:B-1----:R-:W-:Y:S02]  /*5c570*/  IMAD.MOV.U32 R39, RZ, RZ, R232 ;  /* 0x000000ffff277224 */ /* 0x002fe400078e00e8 */
[----:B--2---:R-:W-:Y:S02]  /*5c580*/  IMAD.MOV.U32 R38, RZ, RZ, R233 ;  /* 0x000000ffff267224 */ /* 0x004fe400078e00e9 */
[----:B---3--:R-:W-:Y:S02]  /*5c590*/  IMAD.MOV.U32 R36, RZ, RZ, R235 ;  /* 0x000000ffff247224 */ /* 0x008fe400078e00eb */
[----:B------:R-:W2:Y:S01]  /*5c5a0*/  LDL.LU R235, [R1+0x3ecc] ;  /* 0x003ecc0001eb7983 */ /* 0x000ea20000300800 */
[----:B----4-:R-:W-:-:S03]  /*5c5b0*/  IMAD.MOV.U32 R37, RZ, RZ, R234 ;  /* 0x000000ffff257224 */ /* 0x010fc600078e00ea */
        /* <DEDUP_REMOVED lines=47> */
[----:B------:R-:W4:Y:S04]  /*5c8b0*/  LDL.LU R204, [R1] ;  /* 0x0000000001cc7983 */ /* 0x000f280000300800 */
[----:B------:R-:W4:Y:S04]  /*5c8c0*/  LDL.LU R205, [R1+0x4] ;  /* 0x0000040001cd7983 */ /* 0x000f280000300800 */
[----:B------:R-:W4:Y:S04]  /*5c8d0*/  LDL.LU R206, [R1+0x8] ;  /* 0x0000080001ce7983 */ /* 0x000f280000300800 */
[----:B------:R-:W4:Y:S01]  /*5c8e0*/  LDL.LU R207, [R1+0xc] ;  /* 0x00000c0001cf7983 */ /* 0x000f220000300800 */
        /* <DEDUP_REMOVED lines=12> */
[----:B--2---:R-:W-:-:S02]  /*5c9b0*/  IMAD.MOV.U32 R95, RZ, RZ, R235 ;  /* 0x000000ffff5f7224 */ /* 0x004fc400078e00eb */
[----:B---3--:R-:W-:Y:S02]  /*5c9c0*/  IMAD.MOV.U32 R94, RZ, RZ, R234 ;  /* 0x000000ffff5e7224 */ /* 0x008fe400078e00ea */
[----:B----4-:R-:W-:Y:S02]  /*5c9d0*/  IMAD.MOV.U32 R93, RZ, RZ, R233 ;  /* 0x000000ffff5d7224 */ /* 0x010fe400078e00e9 */
[----:B------:R-:W-:Y:S02]  /*5c9e0*/  IMAD.MOV.U32 R92, RZ, RZ, R232 ;  /* 0x000000ffff5c7224 */ /* 0x000fe400078e00e8 */
        /* <DEDUP_REMOVED lines=19> */
[----:B------:R-:W3:Y:S01]  /*5cb20*/  LDL.LU R251, [R1+0x3e80] ;  /* 0x003e800001fb7983 */ /* 0x000ee20000300800 */
[----:B------:R-:W-:-:S15]  /*5cb30*/  HMMA.1688.F32.TF32 R116, R224, R174, R116 ;  /* 0x000000aee074723c */ /* 0x000fde0000081074 */
[----:B------:R-:W-:-:S08]  /*5cb40*/  NOP ;  /* 0x0000000000007918 */ /* 0x000fd00000000000 */
[----:B------:R-:W-:Y:S04]  /*5cb50*/  STL.64 [R1+0x1cf0], R116 ;  /* 0x001cf07401007387 */ /* 0x000fe80000100a00 */
[----:B------:R1:W-:Y:S02]  /*5cb60*/  STL.64 [R1+0x1cf8], R118 ;  /* 0x001cf87601007387 */ /* 0x0003e40000100a00 */
[C---:B-1----:R-:W-:Y:S06]  /*5cb70*/  HMMA.1688.F32.TF32 R116, R224.reuse, R178, R124 ;  /* 0x000000b2e074723c */ /* 0x042fec000008107c */
[C---:B------:R-:W-:Y:S06]  /*5cb80*/  HMMA.1688.F32.TF32 R196, R224.reuse, R182, R196 ;  /* 0x000000b6e0c4723c */ /* 0x040fec00000810c4 */
[----:B------:R-:W-:Y:S06]  /*5cb90*/  HMMA.1688.F32.TF32 R124, R224, R186, R104 ;  /* 0x000000bae07c723c */ /* 0x000fec0000081068 */
[----:B------:R-:W-:Y:S05]  /*5cba0*/  HMMA.1688.F32.TF32 R104, R228, R122, R108 ;  /* 0x0000007ae468723c */ /* 0x000fea000008106c */
[----:B------:R-:W-:Y:S04]  /*5cbb0*/  STL.64 [R1+0x1cd0], R116 ;  /* 0x001cd07401007387 */ /* 0x000fe80000100a00 */
[----:B------:R1:W-:Y:S02]  /*5cbc0*/  STL.64 [R1+0x1cd8], R118 ;  /* 0x001cd87601007387 */ /* 0x0003e40000100a00 */
[----:B-1----:R-:W-:Y:S02]  /*5cbd0*/  HMMA.1688.F32.TF32 R116, R224, R190, R112 ;  /* 0x000000bee074723c */ /* 0x002fe40000081070 */
[----:B------:R-:W-:Y:S04]  /*5cbe0*/  STL.64 [R1+0x1cc0], R196 ;  /* 0x001cc0c401007387 */ /* 0x000fe80000100a00 */
[----:B------:R-:W-:Y:S01]  /*5cbf0*/  STL.64 [R1+0x1cc8], R198 ;  /* 0x001cc8c601007387 */ /* 0x000fe20000100a00 */
[C---:B------:R-:W-:Y:S03]  /*5cc00*/  HMMA.1688.F32.TF32 R112, R228.reuse, R6, R220 ;  /* 0x00000006e470723c */ /* 0x040fe600000810dc */
        /* <DEDUP_REMOVED lines=14> */
[C---:B-1----:R-:W-:Y:S01]  /*5ccf0*/  HMMA.1688.F32.TF32 R104, R228.reuse, R102, R212 ;  /* 0x00000066e468723c */ /* 0x042fe200000810d4 */
[----:B------:R-:W-:Y:S04]  /*5cd00*/  STL.64 [R1+0xcc0], R112 ;  /* 0x000cc07001007387 */ /* 0x000fe80000100a00 */
[----:B------:R1:W-:Y:S04]  /*5cd10*/  STL.64 [R1+0xcc8], R114 ;  /* 0x000cc87201007387 */ /* 0x0003e80000100a00 */
[----:B------:R-:W-:Y:S04]  /*5cd20*/  STL.64 [R1+0xcf0], R108 ;  /* 0x000cf06c01007387 */ /* 0x000fe80000100a00 */
[----:B------:R1:W-:Y:S02]  /*5cd30*/  STL.64 [R1+0xcf8], R110 ;  /* 0x000cf86e01007387 */ /* 0x0003e40000100a00 */
[C---:B-1----:R-:W-:Y:S08]  /*5cd40*/  HMMA.1688.F32.TF32 R112, R228.reuse, R26, R208 ;  /* 0x0000001ae470723c */ /* 0x042ff000000810d0 */
[----:B------:R-:W-:Y:S01]  /*5cd50*/  STL.64 [R1+0xd10], R104 ;  /* 0x000d106801007387 */ /* 0x000fe20000100a00 */
[C---:B------:R-:W-:Y:S03]  /*5cd60*/  HMMA.1688.F32.TF32 R108, R228.reuse, R22, R204 ;  /* 0x00000016e46c723c */ /* 0x040fe600000810cc */
[----:B------:R-:W-:Y:S11]  /*5cd70*/  STL.64 [R1+0xd18], R106 ;  /* 0x000d186a01007387 */ /* 0x000ff60000100a00 */
[----:B------:R-:W-:Y:S04]  /*5cd80*/  STL.64 [R1+0xd40], R112 ;  /* 0x000d407001007387 */ /* 0x000fe80000100a00 */
[----:B------:R-:W-:Y:S05]  /*5cd90*/  STL.64 [R1+0xd48], R114 ;  /* 0x000d487201007387 */ /* 0x000fea0000100a00 */
[----:B------:R-:W-:Y:S04]  /*5cda0*/  STL.64 [R1+0xd60], R108 ;  /* 0x000d606c01007387 */ /* 0x000fe80000100a00 */
[----:B------:R4:W-:Y:S02]  /*5cdb0*/  STL.64 [R1+0xd68], R110 ;  /* 0x000d686e01007387 */ /* 0x0009e40000100a00 */
[C---:B----4-:R-:W-:Y:S06]  /*5cdc0*/  HMMA.1688.F32.TF32 R108, R228.reuse, R10, R236 ;  /* 0x0000000ae46c723c */ /* 0x050fec00000810ec */
[C---:B---3--:R-:W-:Y:S06]  /*5cdd0*/  HMMA.1688.F32.TF32 R104, R228.reuse, R18, R248 ;  /* 0x00000012e468723c */ /* 0x048fec00000810f8 */
[----:B--2---:R-:W-:-:S15]  /*5cde0*/  HMMA.1688.F32.TF32 R112, R228, R14, R240 ;  /* 0x0000000ee470723c */ /* 0x004fde00000810f0 */
[----:B------:R-:W-:-:S02]  /*5cdf0*/  NOP ;  /* 0x0000000000007918 */ /* 0x000fc40000000000 */
        /* <DEDUP_REMOVED lines=8> */
[----:B------:R1:W-:Y:S01]  /*5ce80*/  STL.64 [R1+0xda8], R106 ;  /* 0x000da86a01007387 */ /* 0x0003e20000100a00 */
[C---:B------:R-:W-:Y:S06]  /*5ce90*/  HMMA.1688.F32.TF32 R36, R228.reuse, R50, R36 ;  /* 0x00000032e424723c */ /* 0x040fec0000081024 */
[----:B-1----:R-:W-:-:S15]  /*5cea0*/  HMMA.1688.F32.TF32 R104, R228, R86, R200 ;  /* 0x00000056e468723c */ /* 0x002fde00000810c8 */
[----:B------:R-:W-:-:S08]  /*5ceb0*/  NOP ;  /* 0x0000000000007918 */ /* 0x000fd00000000000 */
        /* <DEDUP_REMOVED lines=21> */
[C---:B------:R-:W-:Y:S06]  /*5d010*/  HMMA.1688.F32.TF32 R28, R228.reuse, R150, R28 ;  /* 0x00000096e41c723c */ /* 0x040fec000008101c */
[----:B-1----:R-:W-:Y:S03]  /*5d020*/  HMMA.1688.F32.TF32 R36, R228, R146, R32 ;  /* 0x00000092e424723c */ /* 0x002fe60000081020 */
[----:B------:R-:W-:Y:S04]  /*5d030*/  STL.64 [R1+0x1a10], R56 ;  /* 0x001a103801007387 */ /* 0x000fe80000100a00 */
[----:B------:R-:W-:Y:S04]  /*5d040*/  STL.64 [R1+0x1a18], R58 ;  /* 0x001a183a01007387 */ /* 0x000fe80000100a00 */
        /* <DEDUP_REMOVED lines=113> */
[----:B------:R-:W4:Y:S01]  /*5d760*/  LDL.LU R31, [R1+0x21c] ;  /* 0x00021c00011f7983 */ /* 0x000f220000300800 */
[----:B--2---:R-:W-:Y:S06]  /*5d770*/  HMMA.1688.F32.TF32 R232, R224, R98, R232 ;  /* 0x00000062e0e8723c */ /* 0x004fec00000810e8 */
[C---:B---3--:R-:W-:Y:S06]  /*5d780*/  HMMA.1688.F32.TF32 R212, R228.reuse, R186, R212 ;  /* 0x000000bae4d4723c */ /* 0x048fec00000810d4 */
        /* <DEDUP_REMOVED lines=15> */
[----:B------:R-:W-:Y:S03]  /*5d880*/  HMMA.1688.F32.TF32 R228, R228, R190, R208 ;  /* 0x000000bee4e4723c */ /* 0x000fe600000810d0 */
[----:B-1----:R-:W2:Y:S04]  /*5d890*/  LDL.LU.64 R126, [R1+0x3e68] ;  /* 0x003e6800017e7983 */ /* 0x002ea80000300a00 */
[----:B------:R-:W2:Y:S04]  /*5d8a0*/  LDL.LU.64 R124, [R1+0x3e60] ;  /* 0x003e6000017c7983 */ /* 0x000ea80000300a00 */
[----:B------:R-:W-:Y:S04]  /*5d8b0*/  STL.64 [R1+0x1bf0], R116 ;  /* 0x001bf07401007387 */ /* 0x000fe80000100a00 */
[----:B------:R1:W-:Y:S01]  /*5d8c0*/  STL.64 [R1+0x1bf8], R118 ;  /* 0x001bf87601007387 */ /* 0x0003e20000100a00 */
[C---:B------:R-:W-:Y:S03]  /*5d8d0*/  HMMA.1688.F32.TF32 R204, R224.reuse, R122, R204 ;  /* 0x0000007ae0cc723c */ /* 0x040fe600000810cc */
        /* <DEDUP_REMOVED lines=27> */
[----:B------:R-:W2:Y:S04]  /*5da90*/  LDL.LU.64 R210, [R1+0x3de8] ;  /* 0x003de80001d27983 */ /* 0x000ea80000300a00 */
[----:B------:R-:W2:Y:S04]  /*5daa0*/  LDL.LU.64 R208, [R1+0x3de0] ;  /* 0x003de00001d07983 */ /* 0x000ea80000300a00 */
        /* <DEDUP_REMOVED lines=8> */
[----:B-1----:R-:W2:Y:S04]  /*5db30*/  LDL.LU.64 R206, [R1+0x3dd8] ;  /* 0x003dd80001ce7983 */ /* 0x002ea80000300a00 */
[----:B------:R-:W2:Y:S04]  /*5db40*/  LDL.LU.64 R204, [R1+0x3dd0] ;  /* 0x003dd00001cc7983 */ /* 0x000ea80000300a00 */
[----:B------:R-:W-:Y:S04]  /*5db50*/  STL.64 [R1+0x300], R200 ;  /* 0x000300c801007387 */ /* 0x000fe80000100a00 */
[----:B------:R1:W-:Y:S01]  /*5db60*/  STL.64 [R1+0x308], R202 ;  /* 0x000308ca01007387 */ /* 0x0003e20000100a00 */
[C---:B------:R-:W-:Y:S03]  /*5db70*/  HMMA.1688.F32.TF32 R40, R224.reuse, R10, R40 ;  /* 0x0000000ae028723c */ /* 0x040fe60000081028 */
[----:B------:R-:W-:Y:S03]  /*5db80*/  LDS R229, [R247+UR11+0xc580] ;  /* 0x00c5800bf7e57984 */ /* 0x000fe60008000800 */
[C---:B------:R-:W-:Y:S01]  /*5db90*/  HMMA.1688.F32.TF32 R36, R224.reuse, R194, R36 ;  /* 0x000000c2e024723c */ /* 0x040fe20000081024 */
[----:B------:R-:W3:Y:S04]  /*5dba0*/  LDS R231, [R247+UR11+0xe580] ;  /* 0x00e5800bf7e77984 */ /* 0x000ee80008000800 */
        /* <DEDUP_REMOVED lines=10> */
[----:B------:R-:W-:Y:S04]  /*5dc50*/  STL.64 [R1+0x2d0], R236 ;  /* 0x0002d0ec01007387 */ /* 0x000fe80000100a00 */
[----:B------:R-:W-:-:S15]  /*5dc60*/  STL.64 [R1+0x2d8], R238 ;  /* 0x0002d8ee01007387 */ /* 0x000fde0000100a00 */
[----:B------:R-:W-:-:S02]  /*5dc70*/  NOP ;  /* 0x0000000000007918 */ /* 0x000fc40000000000 */
        /* <DEDUP_REMOVED lines=22> */
[C---:B-1----:R-:W-:Y:S03]  /*5dde0*/  HMMA.1688.F32.TF32 R36, R224.reuse, R54, R32 ;  /* 0x00000036e024723c */ /* 0x042fe60000081020 */
[----:B------:R-:W-:Y:S04]  /*5ddf0*/  STL.64 [R1+0x1900], R56 ;  /* 0x0019003801007387 */ /* 0x000fe80000100a00 */
[----:B------:R-:W-:Y:S04]  /*5de00*/  STL.64 [R1+0x1908], R58 ;  /* 0x0019083a01007387 */ /* 0x000fe80000100a00 */
[----:B------:R-:W-:Y:S04]  /*5de10*/  STL.64 [R1+0x18e0], R40 ;  /* 0x0018e02801007387 */ /* 0x000fe80000100a00 */
[----:B------:R-:W-:Y:S04]  /*5de20*/  STL.64 [R1+0x18e8], R42 ;  /* 0x0018e82a01007387 */ /* 0x000fe80000100a00 */
        /* <DEDUP_REMOVED lines=63> */
[----:B------:R-:W2:Y:S01]  /*5e220*/  LDL.LU R31, [R1+0x8c] ;  /* 0x00008c00011f7983 */ /* 0x000ea20000300800 */
[C---:B---3--:R-:W-:Y:S06]  /*5e230*/  HMMA.1688.F32.TF32 R56, R224.reuse, R138, R56 ;  /* 0x0000008ae038723c */ /* 0x048fec0000081038 */
[C---:B----4-:R-:W-:Y:S06]  /*5e240*/  HMMA.1688.F32.TF32 R92, R224.reuse, R134, R92 ;  /* 0x00000086e05c723c */ /* 0x050fec000008105c */
[----:B------:R-:W-:-:S15]  /*5e250*/  HMMA.1688.F32.TF32 R40, R224, R142, R40 ;  /* 0x0000008ee028723c */ /* 0x000fde0000081028 */
[----:B------:R-:W-:-:S02]  /*5e260*/  NOP ;  /* 0x0000000000007918 */ /* 0x000fc40000000000 */
[----:B------:R-:W-:Y:S04]  /*5e270*/  STL.64 [R1+0x1830], R92 ;  /* 0x0018305c01007387 */ /* 0x000fe80000100a00 */
[----:B------:R1:W-:Y:S04]  /*5e280*/  STL.64 [R1+0x1838], R94 ;  /* 0x0018385e01007387 */ /* 0x0003e80000100a00 */
[----:B-1----:R-:W3:Y:S04]  /*5e290*/  LDL.LU.64 R94, [R1+0x3db8] ;  /* 0x003db800015e7983 */ /* 0x002ee80000300a00 */
[----:B------:R-:W3:Y:S04]  /*5e2a0*/  LDL.LU.64 R92, [R1+0x3db0] ;  /* 0x003db000015c7983 */ /* 0x000ee80000300a00 */
[----:B------:R-:W-:Y:S04]  /*5e2b0*/  STL.64 [R1+0x1820], R56 ;  /* 0x0018203801007387 */ /* 0x000fe80000100a00 */
[----:B------:R1:W-:Y:S04]  /*5e2c0*/  STL.64 [R1+0x1828], R58 ;  /* 0x0018283a01007387 */ /* 0x0003e80000100a00 */
[----:B-1----:R-:W4:Y:S04]  /*5e2d0*/  LDL.LU.64 R58, [R1+0x3da8] ;  /* 0x003da800013a7983 */ /* 0x002f280000300a00 */
[----:B------:R-:W2:Y:S04]  /*5e2e0*/  LDL.LU.64 R56, [R1+0x3da0] ;  /* 0x003da00001387983 */ /* 0x000ea80000300a00 */
[----:B------:R-:W-:Y:S04]  /*5e2f0*/  STL.64 [R1+0x1800], R40 ;  /* 0x0018002801007387 */ /* 0x000fe80000100a00 */
[----:B------:R1:W-:Y:S04]  /*5e300*/  STL.64 [R1+0x1808], R42 ;  /* 0x0018082a01007387 */ /* 0x0003e80000100a00 */
[----:B-1----:R-:W3:Y:S04]  /*5e310*/  LDL.LU.64 R42, [R1+0x3d98] ;  /* 0x003d9800012a7983 */ /* 0x002ee80000300a00 */
[----:B------:R-:W4:Y:S01]  /*5e320*/  LDL.LU.64 R40, [R1+0x3d90] ;  /* 0x003d900001287983 */ /* 0x000f220000300a00 */
[C---:B------:R-:W-:Y:S06]  /*5e330*/  HMMA.1688.F32.TF32 R36, R224.reuse, R146, R36 ;  /* 0x00000092e024723c */ /* 0x040fec0000081024 */
[----:B------:R-:W-:-:S15]  /*5e340*/  HMMA.1688.F32.TF32 R232, R224, R150, R232 ;  /* 0x00000096e0e8723c */ /* 0x000fde00000810e8 */
[----:B------:R-:W-:-:S02]  /*5e350*/  NOP ;  /* 0x0000000000007918 */ /* 0x000fc40000000000 */
        /* <DEDUP_REMOVED lines=14> */
[----:B---3--:R-:W-:-:S02]  /*5e440*/  IMAD.MOV.U32 R242, RZ, RZ, R43 ;  /* 0x000000fffff27224 */ /* 0x008fc400078e002b */
[----:B----4-:R-:W-:Y:S02]  /*5e450*/  IMAD.MOV.U32 R240, RZ, RZ, R40 ;  /* 0x000000fffff07224 */ /* 0x010fe400078e0028 */
[----:B------:R-:W3:Y:S01]  /*5e460*/  LDL.LU R40, [R1+0x3d7c] ;  /* 0x003d7c0001287983 */ /* 0x000ee20000300800 */
[----:B------:R-:W-:-:S11]  /*5e470*/  IMAD.MOV.U32 R241, RZ, RZ, R41 ;  /* 0x000000fffff17224 */ /* 0x000fd600078e0029 */
[----:B------:R-:W-:Y:S01]  /*5e480*/  STL.64 [R1+0x1980], R232 ;  /* 0x001980e801007387 */ /* 0x000fe20000100a00 */
[----:B------:R-:W-:-:S03]  /*5e490*/  IMAD.MOV.U32 R243, RZ, RZ, R42 ;  /* 0x000000fffff37224 */ /* 0x000fc600078e002a */
[----:B------:R3:W-:Y:S04]  /*5e4a0*/  STL.64 [R1+0x1988], R234 ;  /* 0x001988ea01007387 */ /* 0x0007e80000100a00 */
[----:B------:R-:W4:Y:S04]  /*5e4b0*/  LDL.LU R41, [R1+0x3d78] ;  /* 0x003d780001297983 */ /* 0x000f280000300800 */
[----:B------:R-:W4:Y:S04]  /*5e4c0*/  LDL.LU R43, [R1+0x3d74] ;  /* 0x003d7400012b7983 */ /* 0x000f280000300800 */
[----:B------:R-:W4:Y:S01]  /*5e4d0*/  LDL.LU R42, [R1+0x3d70] ;  /* 0x003d7000012a7983 */ /* 0x000f220000300800 */
[C---:B------:R-:W-:Y:S06]  /*5e4e0*/  HMMA.1688.F32.TF32 R60, R224.reuse, R166, R60 ;  /* 0x000000a6e03c723c */ /* 0x040fec000008103c */
[C---:B------:R-:W-:Y:S06]  /*5e4f0*/  HMMA.1688.F32.TF32 R64, R224.reuse, R170, R64 ;  /* 0x000000aae040723c */ /* 0x040fec0000081040 */
[----:B------:R-:W-:Y:S01]  /*5e500*/  HMMA.1688.F32.TF32 R88, R224, R174, R88 ;  /* 0x000000aee058723c */ /* 0x000fe20000081058 */
[----:B--2---:R-:W-:-:S05]  /*5e510*/  IMAD.MOV.U32 R236, RZ, RZ, R39 ;  /* 0x000000ffffec7224 */ /* 0x004fca00078e0027 */
[----:B------:R-:W-:Y:S01]  /*5e520*/  HMMA.1688.F32.TF32 R72, R224, R178, R72 ;  /* 0x000000b2e048723c */ /* 0x000fe20000081048 */
[----:B------:R-:W2:Y:S01]  /*5e530*/  LDL.LU R39, [R1+0x3d6c] ;  /* 0x003d6c0001277983 */ /* 0x000ea20000300800 */
[----:B------:R-:W-:Y:S02]  /*5e540*/  IMAD.MOV.U32 R237, RZ, RZ, R38 ;  /* 0x000000ffffed7224 */ /* 0x000fe400078e0026 */
[----:B-1----:R-:W-:Y:S01]  /*5e550*/  IMAD.MOV.U32 R238, RZ, RZ, R37 ;  /* 0x000000ffffee7224 */ /* 0x002fe200078e0025 */
[----:B------:R-:W2:Y:S01]  /*5e560*/  LDL.LU R38, [R1+0x3d68] ;  /* 0x003d680001267983 */ /* 0x000ea20000300800 */
[----:B------:R-:W-:-:S03]  /*5e570*/  IMAD.MOV.U32 R239, RZ, RZ, R36 ;  /* 0x000000ffffef7224 */ /* 0x000fc600078e0024 */
[----:B------:R-:W2:Y:S01]  /*5e580*/  LDL.LU R37, [R1+0x3d64] ;  /* 0x003d640001257983 */ /* 0x000ea20000300800 */
[C---:B------:R-:W-:Y:S03]  /*5e590*/  HMMA.1688.F32.TF32 R68, R224.reuse, R182, R68 ;  /* 0x000000b6e044723c */ /* 0x040fe60000081044 */
[----:B------:R-:W2:Y:S01]  /*5e5a0*/  LDL.LU R36, [R1+0x3d60] ;  /* 0x003d600001247983 */ /* 0x000ea20000300800 */
[----:B------:R-:W-:Y:S02]  /*5e5b0*/  IMAD.MOV.U32 R248, RZ, RZ, R59 ;  /* 0x000000fffff87224 */ /* 0x000fe400078e003b */
[----:B------:R-:W-:Y:S01]  /*5e5c0*/  IMAD.MOV.U32 R249, RZ, RZ, R58 ;  /* 0x000000fffff97224 */ /* 0x000fe200078e003a */
[----:B------:R-:W-:Y:S01]  /*5e5d0*/  HMMA.1688.F32.TF32 R32, R224, R186, R32 ;  /* 0x000000bae020723c */ /* 0x000fe20000081020 */
[----:B------:R-:W-:Y:S02]  /*5e5e0*/  IMAD.MOV.U32 R250, RZ, RZ, R57 ;  /* 0x000000fffffa7224 */ /* 0x000fe400078e0039 */
[----:B------:R-:W-:-:S03]  /*5e5f0*/  IMAD.MOV.U32 R251, RZ, RZ, R56 ;  /* 0x000000fffffb7224 */ /* 0x000fc600078e0038 */
[----:B------:R-:W-:Y:S01]  /*5e600*/  HMMA.1688.F32.TF32 R224, R224, R190, R28 ;  /* 0x000000bee0e0723c */ /* 0x000fe2000008101c */
[----:B---3--:R-:W-:Y:S02]  /*5e610*/  IMAD.MOV.U32 R235, RZ, RZ, R40 ;  /* 0x000000ffffeb7224 */ /* 0x008fe400078e0028 */
[----:B----4-:R-:W-:Y:S02]  /*5e620*/  IMAD.MOV.U32 R234, RZ, RZ, R41 ;  /* 0x000000ffffea7224 */ /* 0x010fe400078e0029 */
[----:B------:R-:W-:Y:S02]  /*5e630*/  IMAD.MOV.U32 R232, RZ, RZ, R43 ;  /* 0x000000ffffe87224 */ /* 0x000fe400078e002b */
[----:B------:R-:W3:Y:S01]  /*5e640*/  LDL.LU R43, [R1+0x3d5c] ;  /* 0x003d5c00012b7983 */ /* 0x000ee20000300800 */
[----:B------:R-:W-:-:S03]  /*5e650*/  IMAD.MOV.U32 R233, RZ, RZ, R42 ;  /* 0x000000ffffe97224 */ /* 0x000fc600078e002a */
[----:B------:R-:W4:Y:S04]  /*5e660*/  LDL.LU R42, [R1+0x3d58] ;  /* 0x003d5800012a7983 */ /* 0x000f280000300800 */
[----:B------:R-:W3:Y:S04]  /*5e670*/  LDL.LU R41, [R1+0x3d54] ;  /* 0x003d540001297983 */ /* 0x000ee80000300800 */
[----:B------:R-:W4:Y:S04]  /*5e680*/  LDL.LU R40, [R1+0x3d50] ;  /* 0x003d500001287983 */ /* 0x000f280000300800 */
[----:B------:R-:W3:Y:S04]  /*5e690*/  LDL.LU R59, [R1+0x3d4c] ;  /* 0x003d4c00013b7983 */ /* 0x000ee80000300800 */
[----:B------:R-:W3:Y:S04]  /*5e6a0*/  LDL.LU R58, [R1+0x3d48] ;  /* 0x003d4800013a7983 */ /* 0x000ee80000300800 */
[----:B------:R-:W3:Y:S04]  /*5e6b0*/  LDL.LU R57, [R1+0x3d44] ;  /* 0x003d440001397983 */ /* 0x000ee80000300800 */
[----:B------:R-:W3:Y:S04]  /*5e6c0*/  LDL.LU R56, [R1+0x3d40] ;  /* 0x003d400001387983 */ /* 0x000ee80000300800 */
        /* <DEDUP_REMOVED lines=24> */
[----:B------:R-:W3:Y:S04]  /*5e850*/  LDL.LU.64 R30, [R1+0x3cd8] ;  /* 0x003cd800011e7983 */ /* 0x000ee80000300a00 */
[----:B------:R-:W3:Y:S04]  /*5e860*/  LDL.LU.64 R28, [R1+0x3cd0] ;  /* 0x003cd000011c7983 */ /* 0x000ee80000300a00 */
[----:B------:R2:W-:Y:S04]  /*5e870*/  STL.64 [R1+0x17a0], R224 ;  /* 0x0017a0e001007387 */ /* 0x0005e80000100a00 */
[----:B------:R1:W-:Y:S01]  /*5e880*/  STL.64 [R1+0x17a8], R226 ;  /* 0x0017a8e201007387 */ /* 0x0003e20000100a00 */
[----:B--2---:R-:W-:-:S03]  /*5e890*/  IMAD.MOV.U32 R224, RZ, RZ, R36 ;  /* 0x000000ffffe07224 */ /* 0x004fc600078e0024 */
[----:B------:R-:W2:Y:S01]  /*5e8a0*/  LDL.LU R36, [R1+0x3cc8] ;  /* 0x003cc80001247983 */ /* 0x000ea20000300800 */
[----:B------:R-:W-:Y:S02]  /*5e8b0*/  IMAD.MOV.U32 R225, RZ, RZ, R37 ;  /* 0x000000ffffe17224 */ /* 0x000fe400078e0025 */
[----:B-1----:R-:W-:Y:S01]  /*5e8c0*/  IMAD.MOV.U32 R226, RZ, RZ, R38 ;  /* 0x000000ffffe27224 */ /* 0x002fe200078e0026 */
[----:B------:R-:W2:Y:S01]  /*5e8d0*/  LDL.LU R37, [R1+0x3cc4] ;  /* 0x003cc40001257983 */ /* 0x000ea20000300800 */
[----:B------:R-:W-:-:S03]  /*5e8e0*/  IMAD.MOV.U32 R227, RZ, RZ, R39 ;  /* 0x000000ffffe37224 */ /* 0x000fc600078e0027 */
        /* <DEDUP_REMOVED lines=15> */
[----:B------:R-:W3:Y:S04]  /*5e9e0*/  LDL.LU R42, [R1+0x3cb0] ;  /* 0x003cb000012a7983 */ /* 0x000ee80000300800 */
[----:B------:R-:W3:Y:S01]  /*5e9f0*/  LDL.LU R43, [R1+0x3cac] ;  /* 0x003cac00012b7983 */ /* 0x000ee20000300800 */
[----:B--2---:R-:W-:Y:S07]  /*5ea00*/  HMMA.1688.F32.TF32 R28, R228, R98, R36 ;  /* 0x00000062e41c723c */ /* 0x004fee0000081024 */
        /* <DEDUP_REMOVED lines=32> */
[----:B---3--:R-:W-:Y:S03]  /*5ec10*/  HMMA.1688.F32.TF32 R28, R228, R22, R60 ;  /* 0x00000016e41c723c */ /* 0x008fe6000008103c */
[----:B------:R-:W3:-:S15]  /*5ec20*/  LDL.LU R60, [R1+0x1d0] ;  /* 0x0001d000013c7983 */ /* 0x000ede0000300800 */
[----:B------:R-:W-:-:S05]  /*5ec30*/  NOP ;  /* 0x0000000000007918 */ /* 0x000fca0000000000 */
[----:B------:R-:W-:Y:S04]  /*5ec40*/  STL.64 [R1+0x1e0], R28 ;  /* 0x0001e01c01007387 */ /* 0x000fe80000100a00 */
[----:B------:R1:W-:Y:S04]  /*5ec50*/  STL.64 [R1+0x1e8], R30 ;  /* 0x0001e81e01007387 */ /* 0x0003e80000100a00 */
[----:B------:R-:W3:Y:S04]  /*5ec60*/  LDL.LU R61, [R1+0x1d4] ;  /* 0x0001d400013d7983 */ /* 0x000ee80000300800 */
[----:B------:R-:W3:Y:S04]  /*5ec70*/  LDL.LU R62, [R1+0x1d8] ;  /* 0x0001d800013e7983 */ /* 0x000ee80000300800 */
[----:B------:R-:W3:Y:S01]  /*5ec80*/  LDL.LU R63, [R1+0x1dc] ;  /* 0x0001dc00013f7983 */ /* 0x000ee20000300800 */
[C---:B--2---:R-:W-:Y:S06]  /*5ec90*/  HMMA.1688.F32.TF32 R64, R228.reuse, R18, R64 ;  /* 0x00000012e440723c */ /* 0x044fec0000081040 */
[C---:B-1----:R-:W-:Y:S06]  /*5eca0*/  HMMA.1688.F32.TF32 R28, R228.reuse, R14, R68 ;  /* 0x0000000ee41c723c */ /* 0x042fec0000081044 */
[C---:B------:R-:W-:Y:S11]  /*5ecb0*/  HMMA.1688.F32.TF32 R68, R228.reuse, R10, R72 ;  /* 0x0000000ae444723c */ /* 0x040ff60000081048 */
[----:B------:R-:W-:Y:S04]  /*5ecc0*/  STL.64 [R1+0x210], R64 ;  /* 0x0002104001007387 */ /* 0x000fe80000100a00 */
[----:B------:R1:W-:Y:S01]  /*5ecd0*/  STL.64 [R1+0x218], R66 ;  /* 0x0002184201007387 */ /* 0x0003e20000100a00 */
        /* <DEDUP_REMOVED lines=48> */
[----:B------:R-:W-:Y:S01]  /*5efe0*/  STL.64 [R1+0x1650], R32 ;  /* 0x0016502001007387 */ /* 0x000fe20000100a00 */
        /* <DEDUP_REMOVED lines=9> */
[----:B------:R-:W4:Y:S01]  /*5f080*/  LDL.LU R125, [R1+0x3c68] ;  /* 0x003c6800017d7983 */ /* 0x000f220000300800 */
[----:B------:R-:W-:-:S03]  /*5f090*/  IMAD.MOV.U32 R37, RZ, RZ, R113 ;  /* 0x000000ffff257224 */ /* 0x000fc600078e0071 */
[----:B------:R-:W2:Y:S01]  /*5f0a0*/  LDL.LU R116, [R1+0x3c64] ;  /* 0x003c640001747983 */ /* 0x000ea20000300800 */
[----:B---3--:R-:W-:-:S03]  /*5f0b0*/  IMAD.MOV.U32 R38, RZ, RZ, R114 ;  /* 0x000000ffff267224 */ /* 0x008fc600078e0072 */
[----:B------:R-:W2:Y:S01]  /*5f0c0*/  LDL.LU R117, [R1+0x3c60] ;  /* 0x003c600001757983 */ /* 0x000ea20000300800 */
[----:B------:R-:W-:-:S03]  /*5f0d0*/  IMAD.MOV.U32 R39, RZ, RZ, R108 ;  /* 0x000000ffff277224 */ /* 0x000fc600078e006c */
[----:B------:R-:W2:Y:S04]  /*5f0e0*/  LDL.LU R118, [R1+0x3c5c] ;  /* 0x003c5c0001767983 */ /* 0x000ea80000300800 */
[----:B------:R-:W1:Y:S04]  /*5f0f0*/  LDL.LU R112, [R1+0x3c58] ;  /* 0x003c580001707983 */ /* 0x000e680000300800 */
[----:B------:R-:W1:Y:S04]  /*5f100*/  LDL.LU R113, [R1+0x3c54] ;  /* 0x003c540001717983 */ /* 0x000e680000300800 */
[----:B------:R-:W1:Y:S04]  /*5f110*/  LDL.LU R114, [R1+0x3c50] ;  /* 0x003c500001727983 */ /* 0x000e680000300800 */
[----:B------:R-:W3:Y:S01]  /*5f120*/  LDL.LU R108, [R1+0x3c4c] ;  /* 0x003c4c00016c7983 */ /* 0x000ee20000300800 */
[----:B------:R-:W-:-:S03]  /*5f130*/  IMAD.MOV.U32 R224, RZ, RZ, R109 ;  /* 0x000000ffffe07224 */ /* 0x000fc600078e006d */
        /* <DEDUP_REMOVED lines=16> */
[----:B------:R-:W2:Y:S01]  /*5f240*/  LDL.LU R107, [R1+0x3c30] ;  /* 0x003c3000016b7983 */ /* 0x000ea20000300800 */
[----:B------:R-:W-:-:S02]  /*5f250*/  IMAD.MOV.U32 R235, RZ, RZ, R115 ;  /* 0x000000ffffeb7224 */ /* 0x000fc400078e0073 */
[----:B------:R-:W-:Y:S01]  /*5f260*/  IMAD.MOV.U32 R248, RZ, RZ, R119 ;  /* 0x000000fffff87224 */ /* 0x000fe200078e0077 */
[----:B------:R-:W1:Y:S01]  /*5f270*/  LDL.LU R115, [R1+0x3c2c] ;  /* 0x003c2c0001737983 */ /* 0x000e620000300800 */
[----:B------:R-:W-:Y:S02]  /*5f280*/  IMAD.MOV.U32 R249, RZ, RZ, R126 ;  /* 0x000000fffff97224 */ /* 0x000fe400078e007e */
[----:B------:R-:W-:Y:S01]  /*5f290*/  IMAD.MOV.U32 R250, RZ, RZ, R127 ;  /* 0x000000fffffa7224 */ /* 0x000fe200078e007f */
[----:B------:R-:W4:Y:S04]  /*5f2a0*/  LDL.LU R119, [R1+0x3c28] ;  /* 0x003c280001777983 */ /* 0x000f280000300800 */
[----:B------:R-:W4:Y:S04]  /*5f2b0*/  LDL.LU R126, [R1+0x3c24] ;  /* 0x003c2400017e7983 */ /* 0x000f280000300800 */
[----:B------:R-:W4:Y:S01]  /*5f2c0*/  LDL.LU R127, [R1+0x3c20] ;  /* 0x003c2000017f7983 */ /* 0x000f220000300800 */
[----:B------:R-:W-:-:S03]  /*5f2d0*/  IMAD.MOV.U32 R251, RZ, RZ, R199 ;  /* 0x000000fffffb7224 */ /* 0x000fc600078e00c7 */
[----:B------:R-:W4:Y:S01]  /*5f2e0*/  LDL.LU R199, [R1+0x3c1c] ;  /* 0x003c1c0001c77983 */ /* 0x000f220000300800 */
[C---:B---3--:R-:W-:Y:S06]  /*5f2f0*/  HMMA.1688.F32.TF32 R56, R228.reuse, R154, R108 ;  /* 0x0000009ae438723c */ /* 0x048fec000008106c */
[C---:B--2---:R-:W-:Y:S06]  /*5f300*/  HMMA.1688.F32.TF32 R60, R228.reuse, R150, R104 ;  /* 0x00000096e43c723c */ /* 0x044fec0000081068 */
[----:B-1----:R-:W-:-:S15]  /*5f310*/  HMMA.1688.F32.TF32 R32, R228, R158, R112 ;  /* 0x0000009ee420723c */ /* 0x002fde0000081070 */
[----:B------:R-:W-:-:S02]  /*5f320*/  NOP ;  /* 0x0000000000007918 */ /* 0x000fc40000000000 */
[----:B------:R-:W-:Y:S04]  /*5f330*/  STL.64 [R1+0x1640], R60 ;  /* 0x0016403c01007387 */ /* 0x000fe80000100a00 */
[----:B------:R4:W-:Y:S04]  /*5f340*/  STL.64 [R1+0x1648], R62 ;  /* 0x0016483e01007387 */ /* 0x0009e80000100a00 */
[----:B------:R-:W-:Y:S04]  /*5f350*/  STL.64 [R1+0x1630], R56 ;  /* 0x0016303801007387 */ /* 0x000fe80000100a00 */
[----:B------:R1:W-:Y:S01]  /*5f360*/  STL.64 [R1+0x1638], R58 ;  /* 0x0016383a01007387 */ /* 0x0003e20000100a00 */
[C---:B----4-:R-:W-:Y:S06]  /*5f370*/  HMMA.1688.F32.TF32 R60, R228.reuse, R162, R116 ;  /* 0x000000a2e43c723c */ /* 0x050fec0000081074 */
[----:B-1----:R-:W-:Y:S01]  /*5f380*/  HMMA.1688.F32.TF32 R56, R228, R166, R124 ;  /* 0x000000a6e438723c */ /* 0x002fe2000008107c */
        /* <DEDUP_REMOVED lines=8> */
[----:B--2---:R-:W-:Y:S05]  /*5f410*/  HMMA.1688.F32.TF32 R56, R228, R178, R204 ;  /* 0x000000b2e438723c */ /* 0x004fea00000810cc */
[----:B------:R-:W-:Y:S04]  /*5f420*/  STL.64 [R1+0x15f0], R32 ;  /* 0x0015f02001007387 */ /* 0x000fe80000100a00 */
[----:B------:R1:W-:Y:S01]  /*5f430*/  STL.64 [R1+0x15f8], R34 ;  /* 0x0015f82201007387 */ /* 0x0003e20000100a00 */
[----:B------:R-:W-:Y:S07]  /*5f440*/  HMMA.1688.F32.TF32 R116, R28, R122, R220 ;  /* 0x0000007a1c74723c */ /* 0x000fee00000810dc */
[----:B------:R-:W-:Y:S01]  /*5f450*/  STL.64 [R1+0x15e0], R60 ;  /* 0x0015e03c01007387 */ /* 0x000fe20000100a00 */
[C---:B-1----:R-:W-:Y:S03]  /*5f460*/  HMMA.1688.F32.TF32 R32, R228.reuse, R182, R208 ;  /* 0x000000b6e420723c */ /* 0x042fe600000810d0 */
[----:B------:R1:W-:Y:S04]  /*5f470*/  STL.64 [R1+0x15e8], R62 ;  /* 0x0015e83e01007387 */ /* 0x0003e80000100a00 */
[----:B------:R-:W-:Y:S04]  /*5f480*/  STL.64 [R1+0x15d0], R56 ;  /* 0x0015d03801007387 */ /* 0x000fe80000100a00 */
[----:B------:R2:W-:Y:S01]  /*5f490*/  STL.64 [R1+0x15d8], R58 ;  /* 0x0015d83a01007387 */ /* 0x0005e20000100a00 */
[C---:B-1----:R-:W-:Y:S06]  /*5f4a0*/  HMMA.1688.F32.TF32 R60, R228.reuse, R186, R212 ;  /* 0x000000bae43c723c */ /* 0x042fec00000810d4 */
[----:B--2---:R-:W-:Y:S06]  /*5f4b0*/  HMMA.1688.F32.TF32 R56, R228, R190, R216 ;  /* 0x000000bee438723c */ /* 0x004fec00000810d8 */
        /* <DEDUP_REMOVED lines=13> */
[C---:B-1----:R-:W-:Y:S03]  /*5f590*/  HMMA.1688.F32.TF32 R56, R28.reuse, R22, R236 ;  /* 0x000000161c38723c */ /* 0x042fe600000810ec */
[----:B------:R-:W-:Y:S04]  /*5f5a0*/  STL.64 [R1+0x3ac0], R112 ;  /* 0x003ac07001007387 */ /* 0x000fe80000100a00 */
[----:B------:R-:W-:Y:S01]  /*5f5b0*/  STL.64 [R1+0x3ad8], R202 ;  /* 0x003ad8ca01007387 */ /* 0x000fe20000100a00 */
[C---:B------:R-:W-:Y:S03]  /*5f5c0*/  HMMA.1688.F32.TF32 R40, R28.reuse, R18, R240 ;  /* 0x000000121c28723c */ /* 0x040fe600000810f0 */
        /* <DEDUP_REMOVED lines=123> */
[----:B------:R-:W1:Y:S01]  /*5fd80*/  LDS R35, [R247+UR11+0xe680] ;  /* 0x00e6800bf7237984 */ /* 0x000e620008000800 */
[C---:B--2---:R-:W-:Y:S06]  /*5fd90*/  HMMA.1688.F32.TF32 R200, R28.reuse, R194, R200 ;  /* 0x000000c21cc8723c */ /* 0x044fec00000810c8 */
[C---:B---3--:R-:W-:Y:S06]  /*5fda0*/  HMMA.1688.F32.TF32 R196, R28.reuse, R10, R196 ;  /* 0x0000000a1cc4723c */ /* 0x048fec00000810c4 */
[----:B----4-:R-:W-:-:S15]  /*5fdb0*/  HMMA.1688.F32.TF32 R112, R28, R86, R112 ;  /* 0x000000561c70723c */ /* 0x010fde0000081070 */
[----:B------:R-:W-:-:S02]  /*5fdc0*/  NOP ;  /* 0x0000000000007918 */ /* 0x000fc40000000000 */
[----:B------:R-:W-:Y:S04]  /*5fdd0*/  STL.64 [R1+0x100], R196 ;  /* 0x000100c401007387 */ /* 0x000fe80000100a00 */
[----:B------:R2:W-:Y:S04]  /*5fde0*/  STL.64 [R1+0x108], R198 ;  /* 0x000108c601007387 */ /* 0x0005e80000100a00 */
[----:B------:R-:W-:Y:S04]  /*5fdf0*/  STL.64 [R1+0xf0], R200 ;  /* 0x0000f0c801007387 */ /* 0x000fe80000100a00 */
[----:B------:R-:W-:Y:S01]  /*5fe00*/  STL.64 [R1+0xf8], R202 ;  /* 0x0000f8ca01007387 */ /* 0x000fe20000100a00 */
[C---:B--2---:R-:W-:Y:S03]  /*5fe10*/  HMMA.1688.F32.TF32 R196, R28.reuse, R82, R116 ;  /* 0x000000521cc4723c */ /* 0x044fe60000081074 */
[----:B------:R-:W-:Y:S04]  /*5fe20*/  STL.64 [R1+0x180], R112 ;  /* 0x0001807001007387 */ /* 0x000fe80000100a00 */
[----:B------:R2:W-:Y:S01]  /*5fe30*/  STL.64 [R1+0x188], R114 ;  /* 0x0001887201007387 */ /* 0x0005e20000100a00 */
[C---:B------:R-:W-:Y:S06]  /*5fe40*/  HMMA.1688.F32.TF32 R116, R28.reuse, R78, R220 ;  /* 0x0000004e1c74723c */ /* 0x040fec00000810dc */
        /* <DEDUP_REMOVED lines=33> */
[----:B------:R-:W-:Y:S01]  /*60060*/  STL.64 [R1+0x14a8], R114 ;  /* 0x0014a87201007387 */ /* 0x000fe20000100a00 */
[C---:B------:R-:W-:Y:S03]  /*60070*/  HMMA.1688.F32.TF32 R40, R28.reuse, R182, R36 ;  /* 0x000000b61c28723c */ /* 0x040fe60000081024 */
[----:B------:R-:W-:Y:S03]  /*60080*/  STL.64 [R1+0x1430], R108 ;  /* 0x0014306c01007387 */ /* 0x000fe60000100a00 */
[C---:B------:R-:W-:Y:S01]  /*60090*/  HMMA.1688.F32.TF32 R36, R28.reuse, R186, R224 ;  /* 0x000000ba1c24723c */ /* 0x040fe200000810e0 */
[----:B------:R1:W-:Y:S04]  /*600a0*/  STL.64 [R1+0x1438], R110 ;  /* 0x0014386e01007387 */ /* 0x0003e80000100a00 */
[----:B------:R-:W-:Y:S01]  /*600b0*/  STL.64 [R1+0x1410], R104 ;  /* 0x0014106801007387 */ /* 0x000fe20000100a00 */
[----:B------:R-:W-:Y:S03]  /*600c0*/  HMMA.1688.F32.TF32 R28, R28, R190, R232 ;  /* 0x000000be1c1c723c */ /* 0x000fe600000810e8 */
[----:B------:R2:W-:Y:S03]  /*600d0*/  STL.64 [R1+0x1418], R106 ;  /* 0x0014186a01007387 */ /* 0x0005e60000100a00 */
[C---:B-1----:R-:W-:Y:S01]  /*600e0*/  HMMA.1688.F32.TF32 R108, R32.reuse, R122, R236 ;  /* 0x0000007a206c723c */ /* 0x042fe200000810ec */
[----:B------:R-:W-:Y:S04]  /*600f0*/  STL.64 [R1+0x1400], R92 ;  /* 0x0014005c01007387 */ /* 0x000fe80000100a00 */
[----:B------:R-:W-:Y:S01]  /*60100*/  STL.64 [R1+0x1408], R94 ;  /* 0x0014085e01007387 */ /* 0x000fe20000100a00 */
[C---:B--2---:R-:W-:Y:S03]  /*60110*/  HMMA.1688.F32.TF32 R104, R32.reuse, R6, R240 ;  /* 0x000000062068723c */ /* 0x044fe600000810f0 */
        /* <DEDUP_REMOVED lines=14> */
[----:B------:R3:W-:Y:S04]  /*60200*/  STL.64 [R1+0x1340], R36 ;  /* 0x0013402401007387 */ /* 0x0007e80000100a00 */
[----:B------:R4:W-:Y:S04]  /*60210*/  STL.64 [R1+0x1348], R38 ;  /* 0x0013482601007387 */ /* 0x0009e80000100a00 */
[----:B------:R-:W-:Y:S04]  /*60220*/  STL.64 [R1+0x3af8], R110 ;  /* 0x003af86e01007387 */ /* 0x000fe80000100a00 */
[----:B------:R-:W-:Y:S04]  /*60230*/  STL.64 [R1+0x1320], R28 ;  /* 0x0013201c01007387 */ /* 0x000fe80000100a00 */
[----:B------:R4:W-:Y:S04]  /*60240*/  STL.64 [R1+0x1328], R30 ;  /* 0x0013281e01007387 */ /* 0x0009e80000100a00 */
[----:B------:R-:W-:Y:S04]  /*60250*/  STL.64 [R1+0x3af0], R108 ;  /* 0x003af06c01007387 */ /* 0x000fe80000100a00 */
[----:B------:R-:W-:Y:S04]  /*60260*/  STL.64 [R1+0x3b08], R106 ;  /* 0x003b086a01007387 */ /* 0x000fe80000100a00 */
[----:B------:R-:W-:Y:S04]  /*60270*/  STL.64 [R1+0x3b00], R104 ;  /* 0x003b006801007387 */ /* 0x000fe80000100a00 */
        /* <DEDUP_REMOVED lines=40> */
[C---:B------:R-:W-:Y:S03]  /*60500*/  HMMA.1688.F32.TF32 R92, R32.reuse, R98, R248 ;  /* 0x00000062205c723c */ /* 0x040fe600000810f8 */
[----:B------:R-:W4:Y:S04]  /*60510*/  LDL.LU R248, [R1+0x870] ;  /* 0x0008700001f87983 */ /* 0x000f280000300800 */
[----:B------:R-:W4:Y:S04]  /*60520*/  LDL.LU R249, [R1+0x874] ;  /* 0x0008740001f97983 */ /* 0x000f280000300800 */
[----:B------:R-:W4:Y:S04]  /*60530*/  LDL.LU R250, [R1+0x878] ;  /* 0x0008780001fa7983 */ /* 0x000f280000300800 */
[----:B------:R-:W4:Y:S08]  /*60540*/  LDL.LU R251, [R1+0x87c] ;  /* 0x00087c0001fb7983 */ /* 0x000f300000300800 */
[----:B------:R-:W-:Y:S04]  /*60550*/  STL.64 [R1+0x3b18], R94 ;  /* 0x003b185e01007387 */ /* 0x000fe80000100a00 */
[----:B------:R-:W-:Y:S01]  /*60560*/  STL.64 [R1+0x3b10], R92 ;  /* 0x003b105c01007387 */ /* 0x000fe20000100a00 */
[C---:B--2---:R-:W-:Y:S06]  /*60570*/  HMMA.1688.F32.TF32 R28, R32.reuse, R26, R64 ;  /* 0x0000001a201c723c */ /* 0x044fec0000081040 */
[C---:B------:R-:W-:Y:S06]  /*60580*/  HMMA.1688.F32.TF32 R88, R32.reuse, R102, R68 ;  /* 0x000000662058723c */ /* 0x040fec0000081044 */
[C---:B------:R-:W-:Y:S06]  /*60590*/  HMMA.1688.F32.TF32 R56, R32.reuse, R18, R56 ;  /* 0x000000122038723c */ /* 0x040fec0000081038 */
[C---:B------:R-:W-:Y:S11]  /*605a0*/  HMMA.1688.F32.TF32 R60, R32.reuse, R22, R60 ;  /* 0x00000016203c723c */ /* 0x040ff6000008103c */
        /* <DEDUP_REMOVED lines=15> */
[----:B------:R4:W-:Y:S04]  /*606a0*/  STL.64 [R1+0x3be8], R8 ;  /* 0x003be80801007387 */ /* 0x0009e80000100a00 */
[----:B------:R-:W-:Y:S04]  /*606b0*/  LDS R60, [R3+UR11+0xc700] ;  /* 0x00c7000b033c7984 */ /* 0x000fe80008000800 */
[----:B------:R-:W-:Y:S01]  /*606c0*/  LDS R62, [R3+UR11+0xe700] ;  /* 0x00e7000b033e7984 */ /* 0x000fe20008000800 */
[C---:B----4-:R-:W-:Y:S03]  /*606d0*/  HMMA.1688.F32.TF32 R8, R32.reuse, R194, R224 ;  /* 0x000000c22008723c */ /* 0x050fe600000810e0 */
[----:B------:R-:W-:Y:S04]  /*606e0*/  LDS R61, [R247+UR11+0xc700] ;  /* 0x00c7000bf73d7984 */ /* 0x000fe80008000800 */
[----:B------:R-:W1:Y:S04]  /*606f0*/  LDS R63, [R247+UR11+0xe700] ;  /* 0x00e7000bf73f7984 */ /* 0x000e680008000800 */
[----:B------:R-:W-:Y:S04]  /*60700*/  STL.64 [R1+0xe0], R12 ;  /* 0x0000e00c01007387 */ /* 0x000fe80000100a00 */
[----:B------:R-:W-:Y:S04]  /*60710*/  STL.64 [R1+0xe8], R14 ;  /* 0x0000e80e01007387 */ /* 0x000fe80000100a00 */
[----:B------:R-:W-:Y:S04]  /*60720*/  STL.64 [R1+0x3be0], R194 ;  /* 0x003be0c201007387 */ /* 0x000fe80000100a00 */
[----:B------:R-:W-:Y:S04]  /*60730*/  STL.64 [R1+0x3bd8], R192 ;  /* 0x003bd8c001007387 */ /* 0x000fe80000100a00 */
[----:B------:R-:W-:Y:S04]  /*60740*/  STL.64 [R1+0xd0], R8 ;  /* 0x0000d00801007387 */ /* 0x000fe80000100a00 */
[----:B------:R2:W-:Y:S02]  /*60750*/  STL.64 [R1+0xd8], R10 ;  /* 0x0000d80a01007387 */ /* 0x0005e40000100a00 */
[----:B--2---:R-:W-:Y:S06]  /*60760*/  HMMA.1688.F32.TF32 R8, R32, R86, R232 ;  /* 0x000000562008723c */ /* 0x004fec00000810e8 */
[----:B------:R-:W-:Y:S04]  /*60770*/  STL.64 [R1+0x3bd0], R86 ;  /* 0x003bd05601007387 */ /* 0x000fe80000100a00 */
[----:B------:R-:W-:-:S13]  /*60780*/  STL.64 [R1+0x3bc8], R84 ;  /* 0x003bc85401007387 */ /* 0x000fda0000100a00 */
        /* <DEDUP_REMOVED lines=11> */
[----:B------:R2:W-:Y:S04]  /*60840*/  STL.64 [R1+0x148], R10 ;  /* 0x0001480a01007387 */ /* 0x0005e80000100a00 */
[----:B------:R-:W3:Y:S01]  /*60850*/  LDL.LU R240, [R1+0x8a0] ;  /* 0x0008a00001f07983 */ /* 0x000ee20000300800 */
[----:B--2---:R-:W-:-:S15]  /*60860*/  HMMA.1688.F32.TF32 R8, R32, R46, R248 ;  /* 0x0000002e2008723c */ /* 0x004fde00000810f8 */
[----:B------:R-:W-:-:S08]  /*60870*/  NOP ;  /* 0x0000000000007918 */ /* 0x000fd00000000000 */
[----:B------:R-:W-:Y:S04]  /*60880*/  STL.64 [R1+0x12e0], R8 ;  /* 0x0012e00801007387 */ /* 0x000fe80000100a00 */
[----:B------:R2:W-:Y:S04]  /*60890*/  STL.64 [R1+0x12e8], R10 ;  /* 0x0012e80a01007387 */ /* 0x0005e80000100a00 */
        /* <DEDUP_REMOVED lines=87> */
[----:B------:R-:W3:Y:S01]  /*60e10*/  LDL.LU R248, [R1+0x8b0] ;  /* 0x0008b00001f87983 */ /* 0x000ee20000300800 */
[----:B------:R-:W-:-:S02]  /*60e20*/  IMAD.MOV.U32 R249, RZ, RZ, R246 ;  /* 0x000000fffff97224 */ /* 0x000fc400078e00f6 */
[----:B------:R-:W-:Y:S01]  /*60e30*/  IMAD.MOV.U32 R250, RZ, RZ, R244 ;  /* 0x000000fffffa7224 */ /* 0x000fe200078e00f4 */
[----:B------:R-:W3:Y:S01]  /*60e40*/  LDL.LU R246, [R1+0x3c18] ;  /* 0x003c180001f67983 */ /* 0x000ee20000300800 */
[----:B------:R-:W-:-:S03]  /*60e50*/  IMAD.MOV.U32 R251, RZ, RZ, R245 ;  /* 0x000000fffffb7224 */ /* 0x000fc600078e00f5 */
[----:B------:R-:W3:Y:S04]  /*60e60*/  LDL.LU R244, [R1+0x3c14] ;  /* 0x003c140001f47983 */ /* 0x000ee80000300800 */
[----:B------:R-:W3:Y:S01]  /*60e70*/  LDL.LU R245, [R1+0x3c10] ;  /* 0x003c100001f57983 */ /* 0x000ee20000300800 */
[C---:B--2---:R-:W-:Y:S06]  /*60e80*/  HMMA.1688.F32.TF32 R12, R32.reuse, R54, R196 ;  /* 0x00000036200c723c */ /* 0x044fec00000810c4 */
[C---:B----4-:R-:W-:Y:S06]  /*60e90*/  HMMA.1688.F32.TF32 R28, R32.reuse, R50, R28 ;  /* 0x00000032201c723c */ /* 0x050fec000008101c */
[----:B---3--:R-:W-:-:S15]  /*60ea0*/  HMMA.1688.F32.TF32 R8, R32, R130, R200 ;  /* 0x000000822008723c */ /* 0x008fde00000810c8 */
        /* <DEDUP_REMOVED lines=44> */
[C---:B---3--:R-:W-:Y:S03]  /*61170*/  HMMA.1688.F32.TF32 R12, R32.reuse, R186, R40 ;  /* 0x000000ba200c723c */ /* 0x048fe60000081028 */
[----:B------:R-:W-:Y:S04]  /*61180*/  LDS R59, [R247+UR11+0xe780] ;  /* 0x00e7800bf73b7984 */ /* 0x000fe80008000800 */
[----:B------:R-:W-:Y:S01]  /*61190*/  LDS R57, [R247+UR11+0xc780] ;  /* 0x00c7800bf7397984 */ /* 0x000fe20008000800 */
[----:B--2---:R-:W-:Y:S03]  /*611a0*/  HMMA.1688.F32.TF32 R8, R32, R190, R36 ;  /* 0x000000be2008723c */ /* 0x004fe60000081024 */
[----:B------:R-:W-:Y:S04]  /*611b0*/  LDS R56, [R3+UR11+0xc780] ;  /* 0x00c7800b03387984 */ /* 0x000fe80008000800 */
[----:B------:R-:W2:Y:S01]  /*611c0*/  LDS R58, [R3+UR11+0xe780] ;  /* 0x00e7800b033a7984 */ /* 0x000ea20008000800 */
[C---:B-1----:R-:W-:Y:S03]  /*611d0*/  HMMA.1688.F32.TF32 R40, R60.reuse, R122, R224 ;  /* 0x0000007a3c28723c */ /* 0x042fe600000810e0 */
        /* <DEDUP_REMOVED lines=8> */
[----:B------:R1:W-:Y:S01]  /*61260*/  STL.64 [R1+0x3b30], R244 ;  /* 0x003b30f401007387 */ /* 0x0003e20000100a00 */
[----:B------:R-:W-:Y:S03]  /*61270*/  HMMA.1688.F32.TF32 R32, R60, R98, R236 ;  /* 0x000000623c20723c */ /* 0x000fe600000810ec */
[----:B------:R-:W-:Y:S04]  /*61280*/  STL.64 [R1+0x3b48], R42 ;  /* 0x003b482a01007387 */ /* 0x000fe80000100a00 */
[----:B------:R3:W-:Y:S01]  /*61290*/  STL.64 [R1+0x3b40], R40 ;  /* 0x003b402801007387 */ /* 0x0007e20000100a00 */
[----:B------:R-:W-:-:S03]  /*612a0*/  IMAD.MOV.U32 R238, RZ, RZ, R120 ;  /* 0x000000ffffee7224 */ /* 0x000fc600078e0078 */
[----:B------:R-:W2:Y:S01]  /*612b0*/  LDL.LU R236, [R1+0xa90] ;  /* 0x000a900001ec7983 */ /* 0x000ea20000300800 */
[----:B------:R-:W-:Y:S01]  /*612c0*/  IMAD.MOV.U32 R239, RZ, RZ, R121 ;  /* 0x000000ffffef7224 */ /* 0x000fe200078e0079 */
[C---:B------:R-:W-:Y:S03]  /*612d0*/  HMMA.1688.F32.TF32 R36, R60.reuse, R6, R232 ;  /* 0x000000063c24723c */ /* 0x040fe600000810e8 */
[----:B------:R4:W-:Y:S04]  /*612e0*/  STL.64 [R1], R8 ;  /* 0x0000000801007387 */ /* 0x0009e80000100a00 */
        /* <DEDUP_REMOVED lines=66> */
[----:B---3--:R-:W3:Y:S04]  /*61710*/  LDL.LU R40, [R1+0x950] ;  /* 0x0009500001287983 */ /* 0x008ee80000300800 */
        /* <DEDUP_REMOVED lines=51> */
[----:B---3--:R-:W-:-:S15]  /*61a50*/  HMMA.1688.F32.TF32 R12, R60, R18, R12 ;  /* 0x000000123c0c723c */ /* 0x008fde000008100c */
[----:B------:R-:W-:-:S08]  /*61a60*/  NOP ;  /* 0x0000000000007918 */ /* 0x000fd00000000000 */
[----:B------:R-:W-:Y:S04]  /*61a70*/  STL.64 [R1+0x60], R12 ;  /* 0x0000600c01007387 */ /* 0x000fe80000100a00 */
[----:B------:R1:W-:Y:S04]  /*61a80*/  STL.64 [R1+0x68], R14 ;  /* 0x0000680e01007387 */ /* 0x0003e80000100a00 */
[----:B-1----:R-:W4:Y:S04]  /*61a90*/  LDL.LU.64 R14, [R1+0x3c00] ;  /* 0x003c0000010e7983 */ /* 0x002f280000300a00 */
[----:B------:R-:W3:Y:S01]  /*61aa0*/  LDL.LU.64 R12, [R1+0x3bf8] ;  /* 0x003bf800010c7983 */ /* 0x000ee20000300a00 */
[----:B------:R-:W-:-:S02]  /*61ab0*/  UIMAD UR13, UR6, -0x20, UR7 ;  /* 0xffffffe0060d78a4 */ /* 0x000fc4000f8e0207 */
[----:B------:R-:W-:Y:S02]  /*61ac0*/  UIADD3 UR10, UR10, 0x1, URZ ;  /* 0x000000010a0a7890 */ /* 0x000fe4000fffe03f */
[----:B------:R-:W-:Y:S01]  /*61ad0*/  UISETP.GE.AND UP0, UPT, UR6, UR12, UPT ;  /* 0x0000000c0600728c */ /* 0x000fe2000bf06270 */
[----:B------:R-:W-:Y:S01]  /*61ae0*/  BAR.SYNC.DEFER_BLOCKING 0x0 ;  /* 0x0000000000007b1d */ /* 0x000fe20000010000 */
        /* <DEDUP_REMOVED lines=30> */
[C---:B------:R-:W-:Y:S06]  /*61cd0*/  HMMA.1688.F32.TF32 R72, R60.reuse, R182, R72 ;  /* 0x000000b63c48723c */ /* 0x040fec0000081048 */
[C---:B------:R-:W-:Y:S06]  /*61ce0*/  HMMA.1688.F32.TF32 R68, R60.reuse, R186, R68 ;  /* 0x000000ba3c44723c */ /* 0x040fec0000081044 */
[----:B------:R-:W-:Y:S07]  /*61cf0*/  HMMA.1688.F32.TF32 R28, R60, R102, R240 ;  /* 0x000000663c1c723c */ /* 0x000fee00000810f0 */
[----:B------:R-:W-:-:S02]  /*61d00*/  IMAD.MOV.U32 R242, RZ, RZ, R97 ;  /* 0x000000fffff27224 */ /* 0x000fc400078e0061 */
[----:B------:R-:W-:Y:S02]  /*61d10*/  IMAD.MOV.U32 R243, RZ, RZ, R96 ;  /* 0x000000fffff37224 */ /* 0x000fe400078e0060 */
[----:B------:R-:W-:Y:S07]  /*61d20*/  HMMA.1688.F32.TF32 R96, R56, R98, R236 ;  /* 0x000000623860723c */ /* 0x000fee00000810ec */
[----:B---3--:R-:W-:Y:S02]  /*61d30*/  IMAD.MOV.U32 R236, RZ, RZ, R81 ;  /* 0x000000ffffec7224 */ /* 0x008fe400078e0051 */
[----:B------:R-:W-:Y:S01]  /*61d40*/  IMAD.MOV.U32 R237, RZ, RZ, R128 ;  /* 0x000000ffffed7224 */ /* 0x000fe200078e0080 */
        /* <DEDUP_REMOVED lines=50> */
[----:B------:R-:W-:Y:S04]  /*62070*/  STL.64 [R1+0xea8], R90 ;  /* 0x000ea85a01007387 */ /* 0x000fe80000100a00 */
[----:B------:R-:W-:Y:S04]  /*62080*/  STL.64 [R1+0xe70], R40 ;  /* 0x000e702801007387 */ /* 0x000fe80000100a00 */
[----:B------:R1:W-:Y:S02]  /*62090*/  STL.64 [R1+0xe78], R42 ;  /* 0x000e782a01007387 */ /* 0x0003e40000100a00 */
[----:B-1----:R-:W-:Y:S02]  /*620a0*/  HMMA.1688.F32.TF32 R40, R60, R190, R64 ;  /* 0x000000be3c28723c */ /* 0x002fe40000081040 */
[----:B------:R1:W-:Y:S04]  /*620b0*/  STL.64 [R1+0xe50], R72 ;  /* 0x000e504801007387 */ /* 0x0003e80000100a00 */
[----:B------:R-:W-:Y:S04]  /*620c0*/  STL.64 [R1+0xe58], R74 ;  /* 0x000e584a01007387 */ /* 0x000fe80000100a00 */
[----:B------:R-:W-:Y:S04]  /*620d0*/  STL.64 [R1+0xdd0], R68 ;  /* 0x000dd04401007387 */ /* 0x000fe80000100a00 */
[----:B------:R-:W-:Y:S01]  /*620e0*/  STL.64 [R1+0xdd8], R70 ;  /* 0x000dd84601007387 */ /* 0x000fe20000100a00 */
[----:B-1----:R-:W-:-:S02]  /*620f0*/  IMAD.MOV.U32 R72, RZ, RZ, R129 ;  /* 0x000000ffff487224 */ /* 0x002fc400078e0081 */
[----:B------:R-:W-:Y:S02]  /*62100*/  IMAD.MOV.U32 R73, RZ, RZ, R45 ;  /* 0x000000ffff497224 */ /* 0x000fe400078e002d */
[----:B------:R-:W-:-:S04]  /*62110*/  IMAD.MOV.U32 R204, RZ, RZ, R44 ;  /* 0x000000ffffcc7224 */ /* 0x000fc800078e002c */
[----:B------:R1:W-:Y:S04]  /*62120*/  STL.64 [R1+0xdb0], R40 ;  /* 0x000db02801007387 */ /* 0x0003e80000100a00 */
[----:B------:R2:W-:Y:S04]  /*62130*/  STL.64 [R1+0xdb8], R42 ;  /* 0x000db82a01007387 */ /* 0x0005e80000100a00 */
        /* <DEDUP_REMOVED lines=10> */
[----:B------:R-:W4:Y:S01]  /*621e0*/  LDL.LU R52, [R1+0x3b90] ;  /* 0x003b900001347983 */ /* 0x000f220000300800 */
[----:B------:R-:W-:-:S03]  /*621f0*/  IMAD.MOV.U32 R220, RZ, RZ, R193 ;  /* 0x000000ffffdc7224 */ /* 0x000fc600078e00c1 */
[----:B------:R-:W3:Y:S01]  /*62200*/  LDL.LU R53, [R1+0x3b8c] ;  /* 0x003b8c0001357983 */ /* 0x000ee20000300800 */
[----:B------:R-:W-:-:S03]  /*62210*/  IMAD.MOV.U32 R221, RZ, RZ, R5 ;  /* 0x000000ffffdd7224 */ /* 0x000fc600078e0005 */
[----:B------:R-:W4:Y:S01]  /*62220*/  LDL.LU R49, [R1+0x3b88] ;  /* 0x003b880001317983 */ /* 0x000f220000300800 */
[----:B------:R-:W-:-:S03]  /*62230*/  IMAD.MOV.U32 R60, RZ, RZ, R4 ;  /* 0x000000ffff3c7224 */ /* 0x000fc600078e0004 */
[----:B------:R-:W4:Y:S04]  /*62240*/  LDL.LU R48, [R1+0x3b84] ;  /* 0x003b840001307983 */ /* 0x000f280000300800 */
[----:B------:R-:W3:Y:S04]  /*62250*/  LDL.LU R192, [R1+0x3b80] ;  /* 0x003b800001c07983 */ /* 0x000ee80000300800 */
[----:B------:R-:W4:Y:S01]  /*62260*/  LDL.LU R193, [R1+0x3b7c] ;  /* 0x003b7c0001c17983 */ /* 0x000f220000300800 */
[----:B------:R-:W-:-:S03]  /*62270*/  IMAD.MOV.U32 R61, RZ, RZ, R2 ;  /* 0x000000ffff3d7224 */ /* 0x000fc600078e0002 */
[----:B------:R-:W2:Y:S01]  /*62280*/  LDL.LU R5, [R1+0x3b78] ;  /* 0x003b780001057983 */ /* 0x000ea20000300800 */
[----:B------:R-:W-:-:S03]  /*62290*/  IMAD.MOV.U32 R62, RZ, RZ, R0 ;  /* 0x000000ffff3e7224 */ /* 0x000fc600078e0000 */
[----:B------:R-:W3:Y:S01]  /*622a0*/  LDL.LU R4, [R1+0x3b74] ;  /* 0x003b740001047983 */ /* 0x000ee20000300800 */
[----:B------:R-:W-:-:S03]  /*622b0*/  IMAD.MOV.U32 R63, RZ, RZ, R252 ;  /* 0x000000ffff3f7224 */ /* 0x000fc600078e00fc */
[----:B------:R-:W4:Y:S04]  /*622c0*/  LDL.LU R2, [R1+0x3b70] ;  /* 0x003b700001027983 */ /* 0x000f280000300800 */
[----:B------:R-:W4:Y:S04]  /*622d0*/  LDL.LU R0, [R1+0x3b6c] ;  /* 0x003b6c0001007983 */ /* 0x000f280000300800 */
[----:B------:R-:W4:Y:S04]  /*622e0*/  LDL.LU R252, [R1+0x3b68] ;  /* 0x003b680001fc7983 */ /* 0x000f280000300800 */
[----:B------:R-:W4:Y:S01]  /*622f0*/  LDL.LU R112, [R1+0xc60] ;  /* 0x000c600001707983 */ /* 0x000f220000300800 */
[----:B------:R-:W-:Y:S01]  /*62300*/  HMMA.1688.F32.TF32 R124, R56, R6, R232 ;  /* 0x00000006387c723c */ /* 0x000fe200000810e8 */
[----:B--2---:R-:W-:-:S02]  /*62310*/  IMAD.MOV.U32 R113, RZ, RZ, R5 ;  /* 0x000000ffff717224 */ /* 0x004fc400078e0005 */
[----:B------:R-:W2:Y:S01]  /*62320*/  LDL.LU R5, [R1+0x3b64] ;  /* 0x003b640001057983 */ /* 0x000ea20000300800 */
[----:B---3--:R-:W-:-:S03]  /*62330*/  IMAD.MOV.U32 R114, RZ, RZ, R4 ;  /* 0x000000ffff727224 */ /* 0x008fc600078e0004 */
[----:B------:R-:W2:Y:S04]  /*62340*/  LDL.LU R4, [R1+0x3b60] ;  /* 0x003b600001047983 */ /* 0x000ea80000300800 */
[----:B------:R-:W3:Y:S04]  /*62350*/  LDL.LU R115, [R1+0xc6c] ;  /* 0x000c6c0001737983 */ /* 0x000ee80000300800 */
[----:B------:R-:W2:Y:S01]  /*62360*/  LDL.LU R200, [R1+0xb40] ;  /* 0x000b400001c87983 */ /* 0x000ea20000300800 */
[----:B----4-:R-:W-:-:S03]  /*62370*/  IMAD.MOV.U32 R203, RZ, RZ, R252 ;  /* 0x000000ffffcb7224 */ /* 0x010fc600078e00fc */
[----:B------:R-:W4:Y:S04]  /*62380*/  LDL.LU R201, [R1+0xb44] ;  /* 0x000b440001c97983 */ /* 0x000f280000300800 */
[----:B------:R-:W4:Y:S04]  /*62390*/  LDL.LU R202, [R1+0xb48] ;  /* 0x000b480001ca7983 */ /* 0x000f280000300800 */
        /* <DEDUP_REMOVED lines=35> */
[----:B------:R-:W-:-:S03]  /*625d0*/  IMAD.MOV.U32 R241, RZ, RZ, R100 ;  /* 0x000000fffff17224 */ /* 0x000fc600078e0064 */
[----:B------:R-:W-:Y:S01]  /*625e0*/  HMMA.1688.F32.TF32 R116, R56, R50, R116 ;  /* 0x000000323874723c */ /* 0x000fe20000081074 */
[----:B------:R-:W-:Y:S02]  /*625f0*/  IMAD.MOV.U32 R70, RZ, RZ, R25 ;  /* 0x000000ffff467224 */ /* 0x000fe400078e0019 */
[----:B------:R-:W-:-:S04]  /*62600*/  IMAD.MOV.U32 R71, RZ, RZ, R24 ;  /* 0x000000ffff477224 */ /* 0x000fc800078e0018 */
[----:B------:R-:W-:Y:S02]  /*62610*/  IMAD.MOV.U32 R50, RZ, RZ, R53 ;  /* 0x000000ffff327224 */ /* 0x000fe400078e0035 */
[----:B------:R-:W-:Y:S02]  /*62620*/  IMAD.MOV.U32 R51, RZ, RZ, R52 ;  /* 0x000000ffff337224 */ /* 0x000fe400078e0034 */
[----:B------:R-:W-:Y:S02]  /*62630*/  IMAD.MOV.U32 R64, RZ, RZ, R21 ;  /* 0x000000ffff407224 */ /* 0x000fe400078e0015 */
[----:B------:R-:W-:Y:S01]  /*62640*/  IMAD.MOV.U32 R65, RZ, RZ, R20 ;  /* 0x000000ffff417224 */ /* 0x000fe200078e0014 */
[----:B------:R-:W-:Y:S01]  /*62650*/  HMMA.1688.F32.TF32 R100, R56, R102, R240 ;  /* 0x000000663864723c */ /* 0x000fe200000810f0 */
[----:B------:R-:W-:Y:S02]  /*62660*/  IMAD.MOV.U32 R66, RZ, RZ, R17 ;  /* 0x000000ffff427224 */ /* 0x000fe400078e0011 */
[----:B------:R-:W-:-:S03]  /*62670*/  IMAD.MOV.U32 R67, RZ, RZ, R16 ;  /* 0x000000ffff437224 */ /* 0x000fc600078e0010 */
[----:B------:R-:W-:Y:S01]  /*62680*/  HMMA.1688.F32.TF32 R48, R56, R54, R48 ;  /* 0x000000363830723c */ /* 0x000fe20000081030 */
        /* <DEDUP_REMOVED lines=22> */
[C---:B---3--:R-:W-:Y:S01]  /*627f0*/  HMMA.1688.F32.TF32 R112, R56.reuse, R46, R112 ;  /* 0x0000002e3870723c */ /* 0x048fe20000081070 */
[----:B--2---:R-:W-:Y:S02]  /*62800*/  IMAD.MOV.U32 R111, RZ, RZ, R252 ;  /* 0x000000ffff6f7224 */ /* 0x004fe400078e00fc */
[----:B------:R-:W2:Y:S04]  /*62810*/  LDL.LU R252, [R1+0x3b58] ;  /* 0x003b580001fc7983 */ /* 0x000ea80000300800 */
[----:B------:R-:W3:Y:S04]  /*62820*/  LDL.LU R0, [R1+0x3b54] ;  /* 0x003b540001007983 */ /* 0x000ee80000300800 */
[----:B------:R-:W3:Y:S01]  /*62830*/  LDL.LU R2, [R1+0x3b50] ;  /* 0x003b500001027983 */ /* 0x000ee20000300800 */
[----:B----4-:R-:W-:Y:S01]  /*62840*/  HMMA.1688.F32.TF32 R4, R56, R194, R4 ;  /* 0x000000c23804723c */ /* 0x010fe20000081004 */
[----:B------:R-:W-:-:S02]  /*62850*/  IMAD.MOV.U32 R46, RZ, RZ, R129 ;  /* 0x000000ffff2e7224 */ /* 0x000fc400078e0081 */
[----:B------:R-:W-:-:S04]  /*62860*/  IMAD.MOV.U32 R47, RZ, RZ, R128 ;  /* 0x000000ffff2f7224 */ /* 0x000fc800078e0080 */
[----:B------:R-:W-:Y:S01]  /*62870*/  IMAD.MOV.U32 R194, RZ, RZ, R77 ;  /* 0x000000ffffc27224 */ /* 0x000fe200078e004d */
[----:B------:R-:W-:Y:S01]  /*62880*/  HMMA.1688.F32.TF32 R8, R56, R10, R104 ;  /* 0x0000000a3808723c */ /* 0x000fe20000081068 */
[----:B------:R-:W-:-:S05]  /*62890*/  IMAD.MOV.U32 R195, RZ, RZ, R76 ;  /* 0x000000ffffc37224 */ /* 0x000fca00078e004c */
[C---:B------:R-:W-:Y:S06]  /*628a0*/  HMMA.1688.F32.TF32 R76, R56.reuse, R78, R200 ;  /* 0x0000004e384c723c */ /* 0x040fec00000810c8 */
[C---:B------:R-:W-:Y:S06]  /*628b0*/  HMMA.1688.F32.TF32 R12, R56.reuse, R14, R92 ;  /* 0x0000000e380c723c */ /* 0x040fec000008105c */
[C---:B------:R-:W-:Y:S06]  /*628c0*/  HMMA.1688.F32.TF32 R20, R56.reuse, R22, R244 ;  /* 0x000000163814723c */ /* 0x040fec00000810f4 */
[C---:B------:R-:W-:Y:S01]  /*628d0*/  HMMA.1688.F32.TF32 R24, R56.reuse, R26, R40 ;  /* 0x0000001a3818723c */ /* 0x040fe20000081028 */
[----:B------:R-:W5:Y:S04]  /*628e0*/  LDL.LU.64 R42, [R1+0x3b48] ;  /* 0x003b4800012a7983 */ /* 0x000f680000300a00 */
[----:B------:R-:W5:Y:S04]  /*628f0*/  LDL.LU.64 R40, [R1+0x3b40] ;  /* 0x003b400001287983 */ /* 0x000f680000300a00 */
[----:B------:R-:W5:Y:S04]  /*62900*/  LDL.LU.64 R246, [R1+0x3b38] ;  /* 0x003b380001f67983 */ /* 0x000f680000300a00 */
[----:B------:R-:W4:Y:S01]  /*62910*/  LDL.LU.64 R244, [R1+0x3b30] ;  /* 0x003b300001f47983 */ /* 0x000f220000300a00 */
[C---:B------:R-:W-:Y:S03]  /*62920*/  HMMA.1688.F32.TF32 R16, R56.reuse, R18, R88 ;  /* 0x000000123810723c */ /* 0x040fe60000081058 */
[----:B------:R-:W5:Y:S04]  /*62930*/  LDL.LU.64 R90, [R1+0x3b28] ;  /* 0x003b2800015a7983 */ /* 0x000f680000300a00 */
[----:B------:R-:W5:Y:S04]  /*62940*/  LDL.LU.64 R88, [R1+0x3b20] ;  /* 0x003b200001587983 */ /* 0x000f680000300a00 */
[----:B------:R-:W5:Y:S04]  /*62950*/  LDL.LU.64 R94, [R1+0x3b18] ;  /* 0x003b1800015e7983 */ /* 0x000f680000300a00 */
[----:B------:R-:W5:Y:S04]  /*62960*/  LDL.LU.64 R92, [R1+0x3b10] ;  /* 0x003b1000015c7983 */ /* 0x000f680000300a00 */
[----:B------:R-:W5:Y:S01]  /*62970*/  LDL.LU.64 R106, [R1+0x3b08] ;  /* 0x003b0800016a7983 */ /* 0x000f620000300a00 */
[C---:B------:R-:W-:Y:S03]  /*62980*/  HMMA.1688.F32.TF32 R80, R56.reuse, R82, R196 ;  /* 0x000000523850723c */ /* 0x040fe600000810c4 */
[----:B------:R-:W5:Y:S03]  /*62990*/  LDL.LU.64 R104, [R1+0x3b00] ;  /* 0x003b000001687983 */ /* 0x000f660000300a00 */
[C---:B------:R-:W-:Y:S01]  /*629a0*/  HMMA.1688.F32.TF32 R84, R56.reuse, R86, R108 ;  /* 0x000000563854723c */ /* 0x040fe2000008106c */
[----:B------:R-:W5:Y:S04]  /*629b0*/  LDL.LU.64 R110, [R1+0x3af8] ;  /* 0x003af800016e7983 */ /* 0x000f680000300a00 */
[----:B------:R-:W5:Y:S04]  /*629c0*/  LDL.LU.64 R108, [R1+0x3af0] ;  /* 0x003af000016c7983 */ /* 0x000f680000300a00 */
[----:B------:R-:W5:Y:S04]  /*629d0*/  LDL.LU.64 R198, [R1+0x3ae8] ;  /* 0x003ae80001c67983 */ /* 0x000f680000300a00 */
[----:B------:R-:W5:Y:S04]  /*629e0*/  LDL.LU.64 R196, [R1+0x3ae0] ;  /* 0x003ae00001c47983 */ /* 0x000f680000300a00 */
[----:B------:R-:W5:Y:S04]  /*629f0*/  LDL.LU.64 R202, [R1+0x3ad8] ;  /* 0x003ad80001ca7983 */ /* 0x000f680000300a00 */
[----:B------:R-:W5:Y:S04]  /*62a00*/  LDL.LU.64 R200, [R1+0x3ad0] ;  /* 0x003ad00001c87983 */ /* 0x000f680000300a00 */
[----:B------:R-:W-:Y:S04]  /*62a10*/  STL.64 [R1+0xd50], R112 ;  /* 0x000d507001007387 */ /* 0x000fe80000100a00 */
[----:B------:R1:W-:Y:S01]  /*62a20*/  STL.64 [R1+0xd58], R114 ;  /* 0x000d587201007387 */ /* 0x0003e20000100a00 */
[C---:B------:R-:W-:Y:S03]  /*62a30*/  HMMA.1688.F32.TF32 R52, R56.reuse, R130, R44 ;  /* 0x000000823834723c */ /* 0x040fe6000008102c */
[----:B-1----:R-:W5:Y:S04]  /*62a40*/  LDL.LU.64 R114, [R1+0x3ac8] ;  /* 0x003ac80001727983 */ /* 0x002f680000300a00 */
[----:B------:R-:W5:Y:S04]  /*62a50*/  LDL.LU.64 R112, [R1+0x3ac0] ;  /* 0x003ac00001707983 */ /* 0x000f680000300a00 */
[----:B------:R-:W-:Y:S04]  /*62a60*/  STL.64 [R1+0xd30], R116 ;  /* 0x000d307401007387 */ /* 0x000fe80000100a00 */
[----:B------:R1:W-:Y:S04]  /*62a70*/  STL.64 [R1+0xd38], R118 ;  /* 0x000d387601007387 */ /* 0x0003e80000100a00 */
[----:B-1----:R-:W5:Y:S04]  /*62a80*/  LDL.LU.64 R118, [R1+0x3ab8] ;  /* 0x003ab80001767983 */ /* 0x002f680000300a00 */
[----:B------:R-:W5:Y:S04]  /*62a90*/  LDL.LU.64 R116, [R1+0x3ab0] ;  /* 0x003ab00001747983 */ /* 0x000f680000300a00 */
        /* <DEDUP_REMOVED lines=18> */
[----:B-1----:R-:W-:Y:S01]  /*62bc0*/  HMMA.1688.F32.TF32 R48, R56, R158, R208 ;  /* 0x0000009e3830723c */ /* 0x002fe200000810d0 */
[----:B------:R-:W-:-:S02]  /*62bd0*/  IMAD.MOV.U32 R206, RZ, RZ, R161 ;  /* 0x000000ffffce7224 */ /* 0x000fc400078e00a1 */
[----:B------:R-:W-:Y:S02]  /*62be0*/  IMAD.MOV.U32 R207, RZ, RZ, R160 ;  /* 0x000000ffffcf7224 */ /* 0x000fe400078e00a0 */
[----:B------:R-:W-:Y:S02]  /*62bf0*/  IMAD.MOV.U32 R74, RZ, RZ, R165 ;  /* 0x000000ffff4a7224 */ /* 0x000fe400078e00a5 */
[----:B------:R-:W-:Y:S02]  /*62c00*/  IMAD.MOV.U32 R75, RZ, RZ, R164 ;  /* 0x000000ffff4b7224 */ /* 0x000fe400078e00a4 */
        /* <DEDUP_REMOVED lines=9> */
[----:B------:R1:W-:Y:S04]  /*62ca0*/  STL.64 [R1+0xc60], R44 ;  /* 0x000c602c01007387 */ /* 0x0003e80000100a00 */
[----:B------:R-:W-:Y:S04]  /*62cb0*/  STL.64 [R1+0xc68], R46 ;  /* 0x000c682e01007387 */ /* 0x000fe80000100a00 */
[----:B-1----:R-:W4:Y:S04]  /*62cc0*/  LDL.LU R45, [R1+0x3388] ;  /* 0x00338800012d7983 */ /* 0x002f280000300800 */
[----:B------:R-:W-:Y:S04]  /*62cd0*/  STL.64 [R1+0xc50], R52 ;  /* 0x000c503401007387 */ /* 0x000fe80000100a00 */
[----:B------:R-:W-:Y:S04]  /*62ce0*/  STL.64 [R1+0xc58], R54 ;  /* 0x000c583601007387 */ /* 0x000fe80000100a00 */
[----:B------:R-:W2:Y:S04]  /*62cf0*/  LDL.LU R61, [R1+0x338c] ;  /* 0x00338c00013d7983 */ /* 0x000ea80000300800 */
[----:B------:R-:W-:Y:S04]  /*62d00*/  STL.64 [R1+0xc40], R48 ;  /* 0x000c403001007387 */ /* 0x000fe80000100a00 */
[----:B------:R1:W-:Y:S04]  /*62d10*/  STL.64 [R1+0xc48], R50 ;  /* 0x000c483201007387 */ /* 0x0003e80000100a00 */
[----:B-1----:R-:W3:Y:S01]  /*62d20*/  LDL.LU R50, [R1+0x3390] ;  /* 0x0033900001327983 */ /* 0x002ee20000300800 */
[----:B------:R-:W-:Y:S01]  /*62d30*/  HMMA.1688.F32.TF32 R52, R56, R174, R64 ;  /* 0x000000ae3834723c */ /* 0x000fe20000081040 */
[----:B------:R-:W-:-:S02]  /*62d40*/  IMAD.MOV.U32 R226, RZ, RZ, R121 ;  /* 0x000000ffffe27224 */ /* 0x000fc400078e0079 */
        /* <DEDUP_REMOVED lines=9> */
[----:B------:R-:W-:Y:S02]  /*62de0*/  IMAD.MOV.U32 R227, RZ, RZ, R168 ;  /* 0x000000ffffe37224 */ /* 0x000fe400078e00a8 */
[----:B------:R-:W-:Y:S02]  /*62df0*/  IMAD.MOV.U32 R238, RZ, RZ, R185 ;  /* 0x000000ffffee7224 */ /* 0x000fe400078e00b9 */
[----:B------:R-:W-:Y:S01]  /*62e00*/  IMAD.MOV.U32 R239, RZ, RZ, R184 ;  /* 0x000000ffffef7224 */ /* 0x000fe200078e00b8 */
[C---:B------:R-:W-:Y:S01]  /*62e10*/  HMMA.1688.F32.TF32 R64, R56.reuse, R182, R232 ;  /* 0x000000b63840723c */ /* 0x040fe200000810e8 */
[----:B------:R-:W-:Y:S05]  /*62e20*/  STL.64 [R1+0xc30], R52 ;  /* 0x000c303401007387 */ /* 0x000fea0000100a00 */
[C---:B------:R-:W-:Y:S01]  /*62e30*/  HMMA.1688.F32.TF32 R68, R56.reuse, R178, R224 ;  /* 0x000000b23844723c */ /* 0x040fe200000810e0 */
[----:B------:R1:W-:Y:S05]  /*62e40*/  STL.64 [R1+0xc38], R54 ;  /* 0x000c383601007387 */ /* 0x0003ea0000100a00 */
[C---:B-1----:R-:W-:Y:S06]  /*62e50*/  HMMA.1688.F32.TF32 R52, R56.reuse, R186, R236 ;  /* 0x000000ba3834723c */ /* 0x042fec00000810ec */
[----:B------:R-:W-:Y:S11]  /*62e60*/  HMMA.1688.F32.TF32 R56, R56, R190, R240 ;  /* 0x000000be3838723c */ /* 0x000ff600000810f0 */
[----:B------:R-:W-:Y:S04]  /*62e70*/  STL.64 [R1+0xc20], R68 ;  /* 0x000c204401007387 */ /* 0x000fe80000100a00 */
[----:B------:R-:W-:Y:S04]  /*62e80*/  STL.64 [R1+0xc28], R70 ;  /* 0x000c284601007387 */ /* 0x000fe80000100a00 */
[----:B------:R-:W-:Y:S04]  /*62e90*/  STL.64 [R1+0xc10], R64 ;  /* 0x000c104001007387 */ /* 0x000fe80000100a00 */
[----:B------:R-:W-:Y:S04]  /*62ea0*/  STL.64 [R1+0xc18], R66 ;  /* 0x000c184201007387 */ /* 0x000fe80000100a00 */
[----:B------:R-:W2:Y:S04]  /*62eb0*/  LDL.LU R60, [R1+0x3394] ;  /* 0x00339400013c7983 */ /* 0x000ea80000300800 */
[----:B------:R1:W-:Y:S04]  /*62ec0*/  STL.64 [R1+0xbf0], R52 ;  /* 0x000bf03401007387 */ /* 0x0003e80000100a00 */
[----:B------:R1:W-:Y:S01]  /*62ed0*/  STL.64 [R1+0xbf8], R54 ;  /* 0x000bf83601007387 */ /* 0x0003e20000100a00 */
[----:B------:R-:W1:Y:S03]  /*62ee0*/  S2R R192, SR_TID.X ;  /* 0x0000000000c07919 */ /* 0x000e660000002100 */
[----:B-1----:R-:W2:Y:S04]  /*62ef0*/  LDL.LU R53, [R1+0x3398] ;  /* 0x0033980001357983 */ /* 0x002ea80000300800 */
[----:B------:R-:W-:Y:S04]  /*62f00*/  STL.64 [R1+0xbe0], R56 ;  /* 0x000be03801007387 */ /* 0x000fe80000100a00 */
[----:B------:R-:W-:Y:S04]  /*62f10*/  STL.64 [R1+0xbe8], R58 ;  /* 0x000be83a01007387 */ /* 0x000fe80000100a00 */
[----:B------:R-:W2:Y:S04]  /*62f20*/  LDL.LU R54, [R1+0x339c] ;  /* 0x00339c0001367983 */ /* 0x000ea80000300800 */
[----:B------:R-:W2:Y:S01]  /*62f30*/  LDL.LU R48, [R1+0x33a0] ;  /* 0x0033a00001307983 */ /* 0x000ea20000300800 */
[----:B------:R-:W-:-:S03]  /*62f40*/  UISETP.GT.AND UP1, UPT, UR13, URZ, UPT ;  /* 0x0000003f0d00728c */ /* 0x000fc6000bf24270 */
[----:B------:R-:W2:Y:S04]  /*62f50*/  LDL.LU R55, [R1+0x33a4] ;  /* 0x0033a40001377983 */ /* 0x000ea80000300800 */
[----:B------:R-:W2:Y:S01]  /*62f60*/  LDL.LU R51, [R1+0x33a8] ;  /* 0x0033a80001337983 */ /* 0x000ea20000300800 */
[----:B------:R-:W-:-:S03]  /*62f70*/  USEL UR11, URZ, 0x4, !UP1 ;  /* 0x000000043f0b7887 */ /* 0x000fc6000c800000 */
[----:B------:R-:W2:Y:S01]  /*62f80*/  LDL.LU R52, [R1+0x33ac] ;  /* 0x0033ac0001347983 */ /* 0x000ea20000300800 */
[----:B------:R-:W-:-:S03]  /*62f90*/  UISETP.GT.AND UP1, UPT, UR10, 0x1, UPT ;  /* 0x000000010a00788c */ /* 0x000fc6000bf24270 */
[----:B------:R-:W2:Y:S01]  /*62fa0*/  LDL.LU R49, [R1+0x33b0] ;  /* 0x0033b00001317983 */ /* 0x000ea20000300800 */
[----:B------:R-:W-:Y:S01]  /*62fb0*/  USEL UR11, UR11, URZ, !UP0 ;  /* 0x0000003f0b0b7287 */ /* 0x000fe2000c000000 */
[----:B------:R-:W-:Y:S01]  /*62fc0*/  LOP3.LUT R193, R192, 0x3f, RZ, 0xc0, !PT ;  /* 0x0000003fc0c17812 */ /* 0x000fe200078ec0ff */
[----:B------:R-:W-:-:S04]  /*62fd0*/  USEL UR10, UR10, URZ, !UP1 ;  /* 0x0000003f0a0a7287 */ /* 0x000fc8000c800000 */
[----:B------:R-:W-:Y:S01]  /*62fe0*/  ISETP.NE.U32.AND P0, PT, RZ, UR11, PT ;  /* 0x0000000bff007c0c */ /* 0x000fe2000bf05070 */
[----:B------:R-:W-:Y:S01]  /*62ff0*/  ULEA UR14, UR10, UR5, 0x10 ;  /* 0x000000050a0e7291 */ /* 0x000fe2000f8e803f */
[----:B------:R-:W-:-:S05]  /*63000*/  IMAD.SHL.U32 R69, R193, 0x4, RZ ;  /* 0x00000004c1457824 */ /* 0x000fca00078e00ff */
[----:B------:R-:W-:Y:S01]  /*63010*/  VIADD R44, R69, UR14 ;  /* 0x0000000e452c7c36 */ /* 0x000fe20008000000 */
[----:B----4-:R-:W-:-:S05]  /*63020*/  IADD3 R45, P1, R45, R245, RZ ;  /* 0x000000f52d2d7210 */ /* 0x010fca0007f3e0ff */
[----:B------:R-:W-:Y:S01]  /*63030*/  IMAD.X R252, R252, 0x1, R244, P1 ;  /* 0x00000001fcfc7824 */ /* 0x000fe200008e06f4 */
[----:B------:R1:W-:Y:S01]  /*63040*/  STL [R1+0x3388], R45 ;  /* 0x0033882d01007387 */ /* 0x0003e20000100800 */
[----:B------:R-:W-:Y:S02]  /*63050*/  IMAD.MOV.U32 R46, RZ, RZ, R45 ;  /* 0x000000ffff2e7224 */ /* 0x000fe400078e002d */
[----:B------:R-:W-:-:S05]  /*63060*/  IMAD.MOV.U32 R47, RZ, RZ, R252 ;  /* 0x000000ffff2f7224 */ /* 0x000fca00078e00fc */
[----:B------:R-:W-:Y:S01]  /*63070*/  @!PT LDS RZ, [RZ] ;  /* 0x00000000fffff984 */ /* 0x000fe20000000800 */
[----:B------:R-:W-:Y:S01]  /*63080*/  @!PT LDS RZ, [RZ] ;  /* 0x00000000fffff984 */ /* 0x000fe20000000800 */
[----:B------:R-:W-:Y:S01]  /*63090*/  @!PT LDS RZ, [RZ] ;  /* 0x00000000fffff984 */ /* 0x000fe20000000800 */
[----:B------:R4:W-:Y:S01]  /*630a0*/  LDGSTS.E [R44], desc[UR24][R46.64], P0 ;  /* 0x000000002e2c7fae */ /* 0x0009e20008121858 */
[----:B---3--:R-:W-:-:S05]  /*630b0*/  IADD3 R50, P2, R50, R245, RZ ;  /* 0x000000f532327210 */ /* 0x008fca0007f5e0ff */
[----:B--2---:R-:W-:Y:S01]  /*630c0*/  IMAD.X R61, R61, 0x1, R244, P2 ;  /* 0x000000013d3d7824 */ /* 0x004fe200010e06f4 */
[----:B------:R2:W-:Y:S04]  /*630d0*/  STL [R1+0x3390], R50 ;  /* 0x0033903201007387 */ /* 0x0005e80000100800 */
[----:B------:R-:W-:Y:S04]  /*630e0*/  STL [R1+0x338c], R61 ;  /* 0x00338c3d01007387 */ /* 0x000fe80000100800 */
[----:B-1----:R-:W3:Y:S01]  /*630f0*/  LDL.LU R45, [R1+0x33b8] ;  /* 0x0033b800012d7983 */ /* 0x002ee20000300800 */
[----:B----4-:R-:W-:-:S03]  /*63100*/  IMAD.MOV.U32 R46, RZ, RZ, R50 ;  /* 0x000000ffff2e7224 */ /* 0x010fc600078e0032 */
[----:B--2---:R-:W2:Y:S01]  /*63110*/  LDL.LU R50, [R1+0x33b4] ;  /* 0x0033b40001327983 */ /* 0x004ea20000300800 */
[----:B------:R-:W-:-:S05]  /*63120*/  IMAD.MOV.U32 R47, RZ, RZ, R61 ;  /* 0x000000ffff2f7224 */ /* 0x000fca00078e003d */
[----:B------:R1:W-:Y:S01]  /*63130*/  LDGSTS.E [R44+0x100], desc[UR24][R46.64], P0 ;  /* 0x001000002e2c7fae */ /* 0x0003e20008121858 */
[----:B------:R-:W-:-:S05]  /*63140*/  IADD3 R53, P1, R53, R245, RZ ;  /* 0x000000f535357210 */ /* 0x000fca0007f3e0ff */
[----:B------:R-:W-:Y:S01]  /*63150*/  IMAD.X R60, R60, 0x1, R244, P1 ;  /* 0x000000013c3c7824 */ /* 0x000fe200008e06f4 */
[----:B------:R4:W-:Y:S01]  /*63160*/  STL [R1+0x3398], R53 ;  /* 0x0033983501007387 */ /* 0x0009e20000100800 */
[----:B-1----:R-:W-:-:S03]  /*63170*/  IMAD.MOV.U32 R46, RZ, RZ, R53 ;  /* 0x000000ffff2e7224 */ /* 0x002fc600078e0035 */
[----:B------:R1:W-:Y:S01]  /*63180*/  STL [R1+0x3394], R60 ;  /* 0x0033943c01007387 */ /* 0x0003e20000100800 */
[----:B------:R-:W-:-:S05]  /*63190*/  IADD3 R48, P2, R48, R245, RZ ;  /* 0x000000f530307210 */ /* 0x000fca0007f5e0ff */
[----:B------:R-:W-:Y:S01]  /*631a0*/  IMAD.X R54, R54, 0x1, R244, P2 ;  /* 0x0000000136367824 */ /* 0x000fe200010e06f4 */
[----:B------:R-:W-:Y:S04]  /*631b0*/  STL [R1+0x33a0], R48 ;  /* 0x0033a03001007387 */ /* 0x000fe80000100800 */
[----:B----4-:R-:W4:Y:S04]  /*631c0*/  LDL.LU R53, [R1+0x33c0] ;  /* 0x0033c00001357983 */ /* 0x010f280000300800 */
[----:B------:R1:W-:Y:S04]  /*631d0*/  STL [R1+0x339c], R54 ;  /* 0x00339c3601007387 */ /* 0x0003e80000100800 */
[----:B------:R-:W4:Y:S04]  /*631e0*/  LDL.LU R59, [R1+0x3488] ;  /* 0x00348800013b7983 */ /* 0x000f280000300800 */
[----:B------:R-:W4:Y:S01]  /*631f0*/  LDL.LU R58, [R1+0x33bc] ;  /* 0x0033bc00013a7983 */ /* 0x000f220000300800 */
[----:B------:R-:W-:Y:S01]  /*63200*/  IMAD.MOV.U32 R47, RZ, RZ, R60 ;  /* 0x000000ffff2f7224 */ /* 0x000fe200078e003c */
[----:B------:R-:W-:-:S02]  /*63210*/  IADD3 R51, P1, R51, R245, RZ ;  /* 0x000000f533337210 */ /* 0x000fc40007f3e0ff */
[----:B-1----:R-:W4:Y:S04]  /*63220*/  LDL.LU R60, [R1+0x3484] ;  /* 0x00348400013c7983 */ /* 0x002f280000300800 */
[----:B------:R1:W-:Y:S01]  /*63230*/  LDGSTS.E [R44+0x200], desc[UR24][R46.64], P0 ;  /* 0x002000002e2c7fae */ /* 0x0003e20008121858 */
[----:B------:R-:W-:Y:S01]  /*63240*/  IADD3 R49, P2, R49, R245, RZ ;  /* 0x000000f531317210 */ /* 0x000fe20007f5e0ff */
[----:B------:R-:W-:-:S04]  /*63250*/  IMAD.X R55, R55, 0x1, R244, P1 ;  /* 0x0000000137377824 */ /* 0x000fc800008e06f4 */
[----:B------:R-:W-:Y:S02]  /*63260*/  IMAD.X R52, R52, 0x1, R244, P2 ;  /* 0x0000000134347824 */ /* 0x000fe400010e06f4 */
[----:B-1----:R-:W-:Y:S02]  /*63270*/  IMAD.MOV.U32 R47, RZ, RZ, R54 ;  /* 0x000000ffff2f7224 */ /* 0x002fe400078e0036 */
[----:B------:R-:W-:Y:S01]  /*63280*/  IMAD.MOV.U32 R46, RZ, RZ, R48 ;  /* 0x000000ffff2e7224 */ /* 0x000fe200078e0030 */
[----:B------:R-:W4:Y:S04]  /*63290*/  LDL.LU R54, [R1+0x3490] ;  /* 0x0034900001367983 */ /* 0x000f280000300800 */
[----:B------:R-:W4:Y:S04]  /*632a0*/  LDL.LU R48, [R1+0x3498] ;  /* 0x0034980001307983 */ /* 0x000f280000300800 */
[----:B------:R1:W-:Y:S04]  /*632b0*/  STL [R1+0x33a8], R51 ;  /* 0x0033a83301007387 */ /* 0x0003e80000100800 */
[----:B------:R-:W-:Y:S04]  /*632c0*/  STL [R1+0x33a4], R55 ;  /* 0x0033a43701007387 */ /* 0x000fe80000100800 */
[----:B------:R-:W-:Y:S04]  /*632d0*/  STL [R1+0x33b0], R49 ;  /* 0x0033b03101007387 */ /* 0x000fe80000100800 */
[----:B------:R-:W4:Y:S04]  /*632e0*/  LDL.LU R56, [R1+0x348c] ;  /* 0x00348c0001387983 */ /* 0x000f280000300800 */
[----:B------:R1:W-:Y:S04]  /*632f0*/  LDGSTS.E [R44+0x300], desc[UR24][R46.64], P0 ;  /* 0x003000002e2c7fae */ /* 0x0003e80008121858 */
[----:B------:R1:W-:Y:S02]  /*63300*/  STL [R1+0x33ac], R52 ;  /* 0x0033ac3401007387 */ /* 0x0003e40000100800 */
[----:B-1----:R-:W-:-:S02]  /*63310*/  IMAD.MOV.U32 R46, RZ, RZ, R51 ;  /* 0x000000ffff2e7224 */ /* 0x002fc400078e0033 */
[----:B------:R-:W4:Y:S01]  /*63320*/  LDL.LU R51, [R1+0x3494] ;  /* 0x0034940001337983 */ /* 0x000f220000300800 */
[----:B------:R-:W-:-:S05]  /*63330*/  IMAD.MOV.U32 R47, RZ, RZ, R55 ;  /* 0x000000ffff2f7224 */ /* 0x000fca00078e0037 */
[----:B------:R1:W-:Y:S02]  /*63340*/  LDGSTS.E [R44+0x400], desc[UR24][R46.64], P0 ;  /* 0x004000002e2c7fae */ /* 0x0003e40008121858 */
[----:B-1----:R-:W-:Y:S02]  /*63350*/  IMAD.MOV.U32 R47, RZ, RZ, R52 ;  /* 0x000000ffff2f7224 */ /* 0x002fe400078e0034 */
[----:B------:R-:W-:Y:S01]  /*63360*/  IMAD.MOV.U32 R46, RZ, RZ, R49 ;  /* 0x000000ffff2e7224 */ /* 0x000fe200078e0031 */
[----:B------:R-:W4:Y:S04]  /*63370*/  LDL.LU R52, [R1+0x34a0] ;  /* 0x0034a00001347983 */ /* 0x000f280000300800 */
[----:B------:R-:W4:Y:S01]  /*63380*/  LDL.LU R49, [R1+0x34a8] ;  /* 0x0034a80001317983 */ /* 0x000f220000300800 */
[----:B------:R-:W-:-:S03]  /*63390*/  UISETP.GT.AND UP1, UPT, UR13, 0x4, UPT ;  /* 0x000000040d00788c */ /* 0x000fc6000bf24270 */
[----:B------:R1:W-:Y:S01]  /*633a0*/  LDGSTS.E [R44+0x500], desc[UR24][R46.64], P0 ;  /* 0x005000002e2c7fae */ /* 0x0003e20008121858 */
[----:B---3--:R-:W-:-:S05]  /*633b0*/  IADD3 R45, P1, R45, R245, RZ ;  /* 0x000000f52d2d7210 */ /* 0x008fca0007f3e0ff */
[----:B--2---:R-:W-:Y:S01]  /*633c0*/  IMAD.X R50, R50, 0x1, R244, P1 ;  /* 0x0000000132327824 */ /* 0x004fe200008e06f4 */
[----:B------:R-:W-:Y:S04]  /*633d0*/  STL [R1+0x33b8], R45 ;  /* 0x0033b82d01007387 */ /* 0x000fe80000100800 */
[----:B------:R2:W-:Y:S04]  /*633e0*/  STL [R1+0x33b4], R50 ;  /* 0x0033b43201007387 */ /* 0x0005e80000100800 */
[----:B------:R-:W3:Y:S04]  /*633f0*/  LDL.LU R55, [R1+0x349c] ;  /* 0x00349c0001377983 */ /* 0x000ee80000300800 */
[----:B------:R-:W3:Y:S01]  /*63400*/  LDL.LU R57, [R1+0x34a4] ;  /* 0x0034a40001397983 */ /* 0x000ee20000300800 */
[----:B------:R-:W-:Y:S01]  /*63410*/  USEL UR11, URZ, 0x4, !UP1 ;  /* 0x000000043f0b7887 */ /* 0x000fe2000c800000 */
[----:B-1----:R-:W-:-:S02]  /*63420*/  IMAD.MOV.U32 R46, RZ, RZ, R45 ;  /* 0x000000ffff2e7224 */ /* 0x002fc400078e002d */
[----:B------:R-:W-:Y:S01]  /*63430*/  IMAD.MOV.U32 R47, RZ, RZ, R50 ;  /* 0x000000ffff2f7224 */ /* 0x000fe200078e0032 */
[----:B------:R-:W-:-:S04]  /*63440*/  USEL UR11, UR11, URZ, !UP0 ;  /* 0x0000003f0b0b7287 */ /* 0x000fc8000c000000 */
[----:B------:R1:W-:Y:S04]  /*63450*/  LDGSTS.E [R44+0x600], desc[UR24][R46.64], P0 ;  /* 0x006000002e2c7fae */ /* 0x0003e80008121858 */
[----:B--2---:R-:W2:Y:S04]  /*63460*/  LDL.LU R50, [R1+0x34b0] ;  /* 0x0034b00001327983 */ /* 0x004ea80000300800 */
[----:B------:R-:W2:Y:S01]  /*63470*/  LDL.LU R45, [R1+0x34b8] ;  /* 0x0034b800012d7983 */ /* 0x000ea20000300800 */
[----:B------:R-:W-:Y:S02]  /*63480*/  ISETP.NE.U32.AND P1, PT, RZ, UR11, PT ;  /* 0x0000000bff007c0c */ /* 0x000fe4000bf25070 */
[----:B----4-:R-:W-:-:S05]  /*63490*/  IADD3 R53, P2, R53, R245, RZ ;  /* 0x000000f535357210 */ /* 0x010fca0007f5e0ff */
[----:B------:R-:W-:Y:S02]  /*634a0*/  IMAD.X R58, R58, 0x1, R244, P2 ;  /* 0x000000013a3a7824 */ /* 0x000fe400010e06f4 */
[----:B-1----:R-:W-:Y:S01]  /*634b0*/  IMAD.MOV.U32 R46, RZ, RZ, R53 ;  /* 0x000000ffff2e7224 */ /* 0x002fe200078e0035 */
[----:B------:R-:W-:Y:S01]  /*634c0*/  IADD3 R59, P3, R59, R245, RZ ;  /* 0x000000f53b3b7210 */ /* 0x000fe20007f7e0ff */
[----:B------:R-:W-:Y:S01]  /*634d0*/  IMAD.MOV.U32 R47, RZ, RZ, R58 ;  /* 0x000000ffff2f7224 */ /* 0x000fe200078e003a */
[----:B------:R-:W-:Y:S04]  /*634e0*/  STL [R1+0x33c0], R53 ;  /* 0x0033c03501007387 */ /* 0x000fe80000100800 */
[----:B------:R1:W-:Y:S04]  /*634f0*/  STL [R1+0x33bc], R58 ;  /* 0x0033bc3a01007387 */ /* 0x0003e80000100800 */
[----:B------:R-:W-:Y:S04]  /*63500*/  STL [R1+0x3488], R59 ;  /* 0x0034883b01007387 */ /* 0x000fe80000100800 */
[----:B------:R4:W-:Y:S01]  /*63510*/  LDGSTS.E [R44+0x700], desc[UR24][R46.64], P0 ;  /* 0x007000002e2c7fae */ /* 0x0009e20008121858 */
[----:B------:R-:W-:-:S03]  /*63520*/  IMAD.X R60, R60, 0x1, R244, P3 ;  /* 0x000000013c3c7824 */ /* 0x000fc600018e06f4 */
[----:B-1----:R-:W2:Y:S01]  /*63530*/  LDL.LU R58, [R1+0x34ac] ;  /* 0x0034ac00013a7983 */ /* 0x002ea20000300800 */
[-C--:B------:R-:W-:Y:S02]  /*63540*/  IADD3 R54, P0, R54, R245.reuse, RZ ;  /* 0x000000f536367210 */ /* 0x080fe40007f1e0ff */
[----:B------:R-:W-:Y:S01]  /*63550*/  IADD3 R48, P2, R48, R245, RZ ;  /* 0x000000f530307210 */ /* 0x000fe20007f5e0ff */
[----:B----4-:R-:W-:Y:S02]  /*63560*/  IMAD.MOV.U32 R46, RZ, RZ, R59 ;  /* 0x000000ffff2e7224 */ /* 0x010fe400078e003b */
[----:B------:R-:W-:Y:S02]  /*63570*/  IMAD.MOV.U32 R47, RZ, RZ, R60 ;  /* 0x000000ffff2f7224 */ /* 0x000fe400078e003c */
[--C-:B------:R-:W-:Y:S01]  /*63580*/  IMAD.X R56, R56, 0x1, R244.reuse, P0 ;  /* 0x0000000138387824 */ /* 0x100fe200000e06f4 */
[----:B------:R-:W-:Y:S04]  /*63590*/  STL [R1+0x3484], R60 ;  /* 0x0034843c01007387 */ /* 0x000fe80000100800 */
[----:B------:R-:W4:Y:S04]  /*635a0*/  LDL.LU R53, [R1+0x34b4] ;  /* 0x0034b40001357983 */ /* 0x000f280000300800 */
[----:B------:R1:W-:Y:S04]  /*635b0*/  STL [R1+0x3490], R54 ;  /* 0x0034903601007387 */ /* 0x0003e80000100800 */
[----:B------:R1:W-:Y:S04]  /*635c0*/  LDGSTS.E [R44+0x2000], desc[UR24][R46.64], P1 ;  /* 0x020000002e2c7fae */ /* 0x0003e80008921858 */
[----:B------:R1:W-:Y:S04]  /*635d0*/  STL [R1+0x348c], R56 ;  /* 0x00348c3801007387 */ /* 0x0003e80000100800 */
[----:B------:R-:W-:Y:S01]  /*635e0*/  STL [R1+0x3498], R48 ;  /* 0x0034983001007387 */ /* 0x000fe20000100800 */
[----:B------:R-:W-:-:S02]  /*635f0*/  IMAD.X R51, R51, 0x1, R244, P2 ;  /* 0x0000000133337824 */ /* 0x000fc400010e06f4 */
[----:B-1----:R-:W-:Y:S02]  /*63600*/  IMAD.MOV.U32 R46, RZ, RZ, R54 ;  /* 0x000000ffff2e7224 */ /* 0x002fe400078e0036 */
[----:B------:R-:W4:Y:S01]  /*63610*/  LDL.LU R54, [R1+0x34c0] ;  /* 0x0034c00001367983 */ /* 0x000f220000300800 */
[----:B------:R-:W-:-:S03]  /*63620*/  IMAD.MOV.U32 R47, RZ, RZ, R56 ;  /* 0x000000ffff2f7224 */ /* 0x000fc600078e0038 */
[----:B------:R1:W-:Y:S04]  /*63630*/  STL [R1+0x3494], R51 ;  /* 0x0034943301007387 */ /* 0x0003e80000100800 */
[----:B------:R-:W4:Y:S04]  /*63640*/  LDL.LU R56, [R1+0x34bc] ;  /* 0x0034bc0001387983 */ /* 0x000f280000300800 */
[----:B------:R1:W-:Y:S01]  /*63650*/  LDGSTS.E [R44+0x2100], desc[UR24][R46.64], P1 ;  /* 0x021000002e2c7fae */ /* 0x0003e20008921858 */
[----:B------:R-:W-:Y:S01]  /*63660*/  IADD3 R52, P0, R52, R245, RZ ;  /* 0x000000f534347210 */ /* 0x000fe20007f1e0ff */
[----:B-1----:R-:W-:-:S02]  /*63670*/  IMAD.MOV.U32 R46, RZ, RZ, R48 ;  /* 0x000000ffff2e7224 */ /* 0x002fc400078e0030 */
[----:B------:R-:W-:Y:S01]  /*63680*/  IMAD.MOV.U32 R47, RZ, RZ, R51 ;  /* 0x000000ffff2f7224 */ /* 0x000fe200078e0033 */
[----:B------:R-:W-:Y:S01]  /*63690*/  IADD3 R49, P2, R49, R245, RZ ;  /* 0x000000f531317210 */ /* 0x000fe20007f5e0ff */
[----:B------:R-:W4:Y:S04]  /*636a0*/  LDL.LU R51, [R1+0x3588] ;  /* 0x0035880001337983 */ /* 0x000f280000300800 */
[----:B------:R-:W4:Y:S04]  /*636b0*/  LDL.LU R48, [R1+0x3590] ;  /* 0x0035900001307983 */ /* 0x000f280000300800 */
[----:B------:R-:W-:Y:S04]  /*636c0*/  STL [R1+0x34a0], R52 ;  /* 0x0034a03401007387 */ /* 0x000fe80000100800 */
[----:B------:R1:W-:Y:S02]  /*636d0*/  LDGSTS.E [R44+0x2200], desc[UR24][R46.64], P1 ;  /* 0x022000002e2c7fae */ /* 0x0003e40008921858 */
[----:B-1----:R-:W-:-:S02]  /*636e0*/  IMAD.MOV.U32 R46, RZ, RZ, R52 ;  /* 0x000000ffff2e7224 */ /* 0x002fc400078e0034 */
[--C-:B---3--:R-:W-:Y:S02]  /*636f0*/  IMAD.X R55, R55, 0x1, R244.reuse, P0 ;  /* 0x0000000137377824 */ /* 0x108fe400000e06f4 */
[----:B------:R-:W-:Y:S02]  /*63700*/  IMAD.X R57, R57, 0x1, R244, P2 ;  /* 0x0000000139397824 */ /* 0x000fe400010e06f4 */
[----:B------:R-:W-:Y:S01]  /*63710*/  IMAD.MOV.U32 R47, RZ, RZ, R55 ;  /* 0x000000ffff2f7224 */ /* 0x000fe200078e0037 */
[----:B------:R1:W-:Y:S04]  /*63720*/  STL [R1+0x349c], R55 ;  /* 0x00349c3701007387 */ /* 0x0003e80000100800 */
[----:B------:R-:W-:Y:S04]  /*63730*/  STL [R1+0x34a8], R49 ;  /* 0x0034a83101007387 */ /* 0x000fe80000100800 */
[----:B------:R3:W-:Y:S04]  /*63740*/  LDGSTS.E [R44+0x2300], desc[UR24][R46.64], P1 ;  /* 0x023000002e2c7fae */ /* 0x0007e80008921858 */
[----:B-1----:R-:W4:Y:S04]  /*63750*/  LDL.LU R55, [R1+0x3584] ;  /* 0x0035840001377983 */ /* 0x002f280000300800 */
[----:B------:R1:W-:Y:S04]  /*63760*/  STL [R1+0x34a4], R57 ;  /* 0x0034a43901007387 */ /* 0x0003e80000100800 */
[----:B------:R-:W4:Y:S01]  /*63770*/  LDL.LU R52, [R1+0x358c] ;  /* 0x00358c0001347983 */ /* 0x000f220000300800 */
[----:B--2---:R-:W-:-:S02]  /*63780*/  IADD3 R50, P0, R50, R245, RZ ;  /* 0x000000f532327210 */ /* 0x004fc40007f1e0ff */
[----:B------:R-:W-:Y:S01]  /*63790*/  IADD3 R45, P2, R45, R245, RZ ;  /* 0x000000f52d2d7210 */ /* 0x000fe20007f5e0ff */
[----:B---3--:R-:W-:Y:S02]  /*637a0*/  IMAD.MOV.U32 R46, RZ, RZ, R49 ;  /* 0x000000ffff2e7224 */ /* 0x008fe400078e0031 */
[----:B------:R-:W-:Y:S02]  /*637b0*/  IMAD.MOV.U32 R47, RZ, RZ, R57 ;  /* 0x000000ffff2f7224 */ /* 0x000fe400078e0039 */
[----:B-1----:R-:W2:Y:S04]  /*637c0*/  LDL.LU R57, [R1+0x3598] ;  /* 0x0035980001397983 */ /* 0x002ea80000300800 */
[----:B------:R-:W3:Y:S04]  /*637d0*/  LDL.LU R49, [R1+0x35a0] ;  /* 0x0035a00001317983 */ /* 0x000ee80000300800 */
[----:B------:R-:W-:Y:S04]  /*637e0*/  STL [R1+0x34b0], R50 ;  /* 0x0034b03201007387 */ /* 0x000fe80000100800 */
[----:B------:R1:W-:Y:S02]  /*637f0*/  LDGSTS.E [R44+0x2400], desc[UR24][R46.64], P1 ;  /* 0x024000002e2c7fae */ /* 0x0003e40008921858 */
[----:B-1----:R-:W-:-:S02]  /*63800*/  IMAD.MOV.U32 R46, RZ, RZ, R50 ;  /* 0x000000ffff2e7224 */ /* 0x002fc400078e0032 */
[----:B------:R-:W-:-:S04]  /*63810*/  IMAD.X R58, R58, 0x1, R244, P0 ;  /* 0x000000013a3a7824 */ /* 0x000fc800000e06f4 */
[----:B------:R-:W-:Y:S01]  /*63820*/  IMAD.MOV.U32 R47, RZ, RZ, R58 ;  /* 0x000000ffff2f7224 */ /* 0x000fe200078e003a */
[----:B------:R1:W-:Y:S04]  /*63830*/  STL [R1+0x34ac], R58 ;  /* 0x0034ac3a01007387 */ /* 0x0003e80000100800 */
[----:B------:R-:W-:Y:S01]  /*63840*/  STL [R1+0x34b8], R45 ;  /* 0x0034b82d01007387 */ /* 0x000fe20000100800 */
[----:B----4-:R-:W-:-:S03]  /*63850*/  IMAD.X R53, R53, 0x1, R244, P2 ;  /* 0x0000000135357824 */ /* 0x010fc600010e06f4 */
[----:B------:R4:W-:Y:S04]  /*63860*/  LDGSTS.E [R44+0x2500], desc[UR24][R46.64], P1 ;  /* 0x025000002e2c7fae */ /* 0x0009e80008921858 */
[----:B-1----:R-:W3:Y:S04]  /*63870*/  LDL.LU R58, [R1+0x3594] ;  /* 0x00359400013a7983 */ /* 0x002ee80000300800 */
[----:B------:R1:W-:Y:S04]  /*63880*/  STL [R1+0x34b4], R53 ;  /* 0x0034b43501007387 */ /* 0x0003e80000100800 */
[----:B------:R-:W3:Y:S01]  /*63890*/  LDL.LU R50, [R1+0x359c] ;  /* 0x00359c0001327983 */ /* 0x000ee20000300800 */
[----:B----4-:R-:W-:Y:S01]  /*638a0*/  IMAD.MOV.U32 R46, RZ, RZ, R45 ;  /* 0x000000ffff2e7224 */ /* 0x010fe200078e002d */
[----:B------:R-:W-:Y:S01]  /*638b0*/  IADD3 R54, P0, R54, R245, RZ ;  /* 0x000000f536367210 */ /* 0x000fe20007f1e0ff */
[----:B------:R-:W-:-:S02]  /*638c0*/  IMAD.MOV.U32 R47, RZ, RZ, R53 ;  /* 0x000000ffff2f7224 */ /* 0x000fc400078e0035 */
[----:B-1----:R-:W4:Y:S04]  /*638d0*/  LDL.LU R53, [R1+0x35a8] ;  /* 0x0035a80001357983 */ /* 0x002f280000300800 */
[----:B------:R-:W4:Y:S01]  /*638e0*/  LDL.LU R45, [R1+0x35b0] ;  /* 0x0035b000012d7983 */ /* 0x000f220000300800 */
[----:B------:R-:W-:-:S03]  /*638f0*/  IMAD.X R56, R56, 0x1, R244, P0 ;  /* 0x0000000138387824 */ /* 0x000fc600000e06f4 */
[----:B------:R1:W-:Y:S04]  /*63900*/  LDGSTS.E [R44+0x2600], desc[UR24][R46.64], P1 ;  /* 0x026000002e2c7fae */ /* 0x0003e80008921858 */
[----:B------:R-:W-:Y:S04]  /*63910*/  STL [R1+0x34c0], R54 ;  /* 0x0034c03601007387 */ /* 0x000fe80000100800 */
[----:B------:R1:W-:Y:S02]  /*63920*/  STL [R1+0x34bc], R56 ;  /* 0x0034bc3801007387 */ /* 0x0003e40000100800 */
[----:B-1----:R-:W-:-:S02]  /*63930*/  IMAD.MOV.U32 R47, RZ, RZ, R56 ;  /* 0x000000ffff2f7224 */ /* 0x002fc400078e0038 */
[----:B------:R-:W4:Y:S01]  /*63940*/  LDL.LU R56, [R1+0x35a4] ;  /* 0x0035a40001387983 */ /* 0x000f220000300800 */
[----:B------:R-:W-:-:S03]  /*63950*/  IMAD.MOV.U32 R46, RZ, RZ, R54 ;  /* 0x000000ffff2e7224 */ /* 0x000fc600078e0036 */
[----:B------:R-:W4:Y:S04]  /*63960*/  LDL.LU R54, [R1+0x35ac] ;  /* 0x0035ac0001367983 */ /* 0x000f280000300800 */
[----:B------:R1:W-:Y:S01]  /*63970*/  LDGSTS.E [R44+0x2700], desc[UR24][R46.64], P1 ;  /* 0x027000002e2c7fae */ /* 0x0003e20008921858 */
[-C--:B------:R-:W-:Y:S02]  /*63980*/  IADD3 R51, P1, R51, R245.reuse, RZ ;  /* 0x000000f533337210 */ /* 0x080fe40007f3e0ff */
[----:B------:R-:W-:-:S03]  /*63990*/  IADD3 R48, P2, R48, R245, RZ ;  /* 0x000000f530307210 */ /* 0x000fc60007f5e0ff */
[----:B------:R2:W-:Y:S01]  /*639a0*/  STL [R1+0x3588], R51 ;  /* 0x0035883301007387 */ /* 0x0005e20000100800 */
[----:B-1----:R-:W-:Y:S02]  /*639b0*/  IMAD.MOV.U32 R46, RZ, RZ, R51 ;  /* 0x000000ffff2e7224 */ /* 0x002fe400078e0033 */
[--C-:B------:R-:W-:Y:S02]  /*639c0*/  IMAD.X R55, R55, 0x1, R244.reuse, P1 ;  /* 0x0000000137377824 */ /* 0x100fe400008e06f4 */
[----:B------:R-:W-:-:S03]  /*639d0*/  IMAD.X R52, R52, 0x1, R244, P2 ;  /* 0x0000000134347824 */ /* 0x000fc600010e06f4 */
[----:B------:R1:W-:Y:S04]  /*639e0*/  STL [R1+0x3584], R55 ;  /* 0x0035843701007387 */ /* 0x0003e80000100800 */
[----:B------:R3:W-:Y:S04]  /*639f0*/  STL [R1+0x3590], R48 ;  /* 0x0035903001007387 */ /* 0x0007e80000100800 */
[----:B--2---:R-:W2:Y:S01]  /*63a00*/  LDL.LU R51, [R1+0x35b8] ;  /* 0x0035b80001337983 */ /* 0x004ea20000300800 */
[----:B------:R-:W-:-:S03]  /*63a10*/  IMAD.MOV.U32 R47, RZ, RZ, R55 ;  /* 0x000000ffff2f7224 */ /* 0x000fc600078e0037 */
[----:B------:R3:W-:Y:S04]  /*63a20*/  STL [R1+0x358c], R52 ;  /* 0x00358c3401007387 */ /* 0x0007e80000100800 */
[----:B-1----:R-:W2:Y:S01]  /*63a30*/  LDL.LU R55, [R1+0x35b4] ;  /* 0x0035b40001377983 */ /* 0x002ea20000300800 */
[----:B------:R-:W-:-:S04]  /*63a40*/  UISETP.GT.AND UP1, UPT, UR13, 0x8, UPT ;  /* 0x000000080d00788c */ /* 0x000fc8000bf24270 */
[----:B------:R-:W-:-:S04]  /*63a50*/  USEL UR11, URZ, 0x4, !UP1 ;  /* 0x000000043f0b7887 */ /* 0x000fc8000c800000 */
[----:B------:R-:W-:-:S06]  /*63a60*/  USEL UR11, UR11, URZ, !UP0 ;  /* 0x0000003f0b0b7287 */ /* 0x000fcc000c000000 */
[----:B------:R-:W-:Y:S02]  /*63a70*/  ISETP.NE.U32.AND P0, PT, RZ, UR11, PT ;  /* 0x0000000bff007c0c */ /* 0x000fe4000bf05070 */
[-C--:B------:R-:W-:Y:S02]  /*63a80*/  IADD3 R57, P1, R57, R245.reuse, RZ ;  /* 0x000000f539397210 */ /* 0x080fe40007f3e0ff */
[----:B---3--:R-:W-:-:S09]  /*63a90*/  IADD3 R49, P2, R49, R245, RZ ;  /* 0x000000f531317210 */ /* 0x008fd20007f5e0ff */
[----:B------:R1:W-:Y:S02]  /*63aa0*/  LDGSTS.E [R44+0x4000], desc[UR24][R46.64], P0 ;  /* 0x040000002e2c7fae */ /* 0x0003e40008121858 */
[----:B-1----:R-:W-:Y:S02]  /*63ab0*/  IMAD.MOV.U32 R46, RZ, RZ, R48 ;  /* 0x000000ffff2e7224 */ /* 0x002fe400078e0030 */
[----:B------:R-:W-:Y:S01]  /*63ac0*/  IMAD.MOV.U32 R47, RZ, RZ, R52 ;  /* 0x000000ffff2f7224 */ /* 0x000fe200078e0034 */
[----:B------:R-:W3:Y:S04]  /*63ad0*/  LDL.LU R48, [R1+0x35c0] ;  /* 0x0035c00001307983 */ /* 0x000ee80000300800 */
        /* <DEDUP_REMOVED lines=8> */
[----:B------:R-:W-:-:S03]  /*63b60*/  IMAD.X R50, R50, 0x1, R244, P2 ;  /* 0x0000000132327824 */ /* 0x000fc600010e06f4 */
[----:B------:R4:W-:Y:S04]  /*63b70*/  LDGSTS.E [R44+0x4200], desc[UR24][R46.64], P0 ;  /* 0x042000002e2c7fae */ /* 0x0009e80008121858 */
[----:B-1----:R-:W3:Y:S01]  /*63b80*/  LDL.LU R58, [R1+0x35bc] ;  /* 0x0035bc00013a7983 */ /* 0x002ee20000300800 */
[----:B----4-:R-:W-:-:S03]  /*63b90*/  IADD3 R53, P1, R53, R245, RZ ;  /* 0x000000f535357210 */ /* 0x010fc60007f3e0ff */
[----:B------:R1:W-:Y:S04]  /*63ba0*/  STL [R1+0x359c], R50 ;  /* 0x00359c3201007387 */ /* 0x0003e80000100800 */
[----:B------:R-:W4:Y:S01]  /*63bb0*/  LDL.LU R57, [R1+0x3684] ;  /* 0x0036840001397983 */ /* 0x000f220000300800 */
[----:B------:R-:W-:Y:S01]  /*63bc0*/  IMAD.MOV.U32 R46, RZ, RZ, R49 ;  /* 0x000000ffff2e7224 */ /* 0x000fe200078e0031 */
[----:B------:R-:W-:Y:S01]  /*63bd0*/  IADD3 R45, P2, R45, R245, RZ ;  /* 0x000000f52d2d7210 */ /* 0x000fe20007f5e0ff */
[----:B------:R-:W-:-:S05]  /*63be0*/  IMAD.MOV.U32 R47, RZ, RZ, R50 ;  /* 0x000000ffff2f7224 */ /* 0x000fca00078e0032 */
[----:B------:R1:W-:Y:S04]  /*63bf0*/  LDGSTS.E [R44+0x4300], desc[UR24][R46.64], P0 ;  /* 0x043000002e2c7fae */ /* 0x0003e80008121858 */
[----:B-1----:R-:W4:Y:S04]  /*63c00*/  LDL.LU R50, [R1+0x3690] ;  /* 0x0036900001327983 */ /* 0x002f280000300800 */
[----:B------:R-:W4:Y:S01]  /*63c10*/  LDL.LU R49, [R1+0x3698] ;  /* 0x0036980001317983 */ /* 0x000f220000300800 */
[----:B------:R-:W-:-:S03]  /*63c20*/  IMAD.X R56, R56, 0x1, R244, P1 ;  /* 0x0000000138387824 */ /* 0x000fc600008e06f4 */
[----:B------:R-:W-:Y:S01]  /*63c30*/  STL [R1+0x35a8], R53 ;  /* 0x0035a83501007387 */ /* 0x000fe20000100800 */
[----:B------:R-:W-:-:S03]  /*63c40*/  IMAD.X R54, R54, 0x1, R244, P2 ;  /* 0x0000000136367824 */ /* 0x000fc600010e06f4 */
[----:B------:R1:W-:Y:S04]  /*63c50*/  STL [R1+0x35a4], R56 ;  /* 0x0035a43801007387 */ /* 0x0003e80000100800 */
[----:B------:R-:W-:Y:S01]  /*63c60*/  STL [R1+0x35b0], R45 ;  /* 0x0035b02d01007387 */ /* 0x000fe20000100800 */
[----:B------:R-:W-:Y:S02]  /*63c70*/  IMAD.MOV.U32 R47, RZ, RZ, R56 ;  /* 0x000000ffff2f7224 */ /* 0x000fe400078e0038 */
[----:B------:R-:W-:-:S05]  /*63c80*/  IMAD.MOV.U32 R46, RZ, RZ, R53 ;  /* 0x000000ffff2e7224 */ /* 0x000fca00078e0035 */
[----:B------:R1:W-:Y:S04]  /*63c90*/  LDGSTS.E [R44+0x4400], desc[UR24][R46.64], P0 ;  /* 0x044000002e2c7fae */ /* 0x0003e80008121858 */
[----:B-1----:R-:W4:Y:S04]  /*63ca0*/  LDL.LU R56, [R1+0x368c] ;  /* 0x00368c0001387983 */ /* 0x002f280000300800 */
[----:B------:R1:W-:Y:S04]  /*63cb0*/  STL [R1+0x35ac], R54 ;  /* 0x0035ac3601007387 */ /* 0x0003e80000100800 */
[----:B------:R-:W4:Y:S01]  /*63cc0*/  LDL.LU R53, [R1+0x3694] ;  /* 0x0036940001357983 */ /* 0x000f220000300800 */
[----:B------:R-:W-:-:S02]  /*63cd0*/  IMAD.MOV.U32 R46, RZ, RZ, R45 ;  /* 0x000000ffff2e7224 */ /* 0x000fc400078e002d */
[----:B------:R-:W-:Y:S02]  /*63ce0*/  IMAD.MOV.U32 R47, RZ, RZ, R54 ;  /* 0x000000ffff2f7224 */ /* 0x000fe400078e0036 */
[----:B-1----:R-:W4:Y:S04]  /*63cf0*/  LDL.LU R54, [R1+0x36a0] ;  /* 0x0036a00001367983 */ /* 0x002f280000300800 */
[----:B------:R-:W4:Y:S04]  /*63d00*/  LDL.LU R45, [R1+0x36a8] ;  /* 0x0036a800012d7983 */ /* 0x000f280000300800 */
[----:B------:R1:W-:Y:S01]  /*63d10*/  LDGSTS.E [R44+0x4500], desc[UR24][R46.64], P0 ;  /* 0x045000002e2c7fae */ /* 0x0003e20008121858 */
[----:B--2---:R-:W-:-:S05]  /*63d20*/  IADD3 R51, P1, R51, R245, RZ ;  /* 0x000000f533337210 */ /* 0x004fca0007f3e0ff */
[----:B------:R-:W-:Y:S01]  /*63d30*/  IMAD.X R55, R55, 0x1, R244, P1 ;  /* 0x0000000137377824 */ /* 0x000fe200008e06f4 */
[----:B------:R-:W-:Y:S03]  /*63d40*/  STL [R1+0x35b8], R51 ;  /* 0x0035b83301007387 */ /* 0x000fe60000100800 */
[----:B-1----:R-:W-:Y:S01]  /*63d50*/  IMAD.MOV.U32 R47, RZ, RZ, R55 ;  /* 0x000000ffff2f7224 */ /* 0x002fe200078e0037 */
[----:B------:R1:W-:Y:S01]  /*63d60*/  STL [R1+0x35b4], R55 ;  /* 0x0035b43701007387 */ /* 0x0003e20000100800 */
[----:B------:R-:W-:Y:S01]  /*63d70*/  IMAD.MOV.U32 R46, RZ, RZ, R51 ;  /* 0x000000ffff2e7224 */ /* 0x000fe200078e0033 */
[----:B------:R-:W-:Y:S02]  /*63d80*/  UISETP.GT.AND UP1, UPT, UR13, 0xc, UPT ;  /* 0x0000000c0d00788c */ /* 0x000fe4000bf24270 */
[----:B-1----:R-:W2:Y:S04]  /*63d90*/  LDL.LU R55, [R1+0x369c] ;  /* 0x00369c0001377983 */ /* 0x002ea80000300800 */
[----:B------:R-:W2:Y:S01]  /*63da0*/  LDL.LU R51, [R1+0x36a4] ;  /* 0x0036a40001337983 */ /* 0x000ea20000300800 */
[----:B------:R-:W-:-:S03]  /*63db0*/  USEL UR11, URZ, 0x4, !UP1 ;  /* 0x000000043f0b7887 */ /* 0x000fc6000c800000 */
[----:B------:R1:W-:Y:S01]  /*63dc0*/  LDGSTS.E [R44+0x4600], desc[UR24][R46.64], P0 ;  /* 0x046000002e2c7fae */ /* 0x0003e20008121858 */
[----:B------:R-:W-:-:S06]  /*63dd0*/  USEL UR11, UR11, URZ, !UP0 ;  /* 0x0000003f0b0b7287 */ /* 0x000fcc000c000000 */
[----:B------:R-:W-:Y:S02]  /*63de0*/  ISETP.NE.U32.AND P1, PT, RZ, UR11, PT ;  /* 0x0000000bff007c0c */ /* 0x000fe4000bf25070 */
[-C--:B---3--:R-:W-:Y:S02]  /*63df0*/  IADD3 R48, P2, R48, R245.reuse, RZ ;  /* 0x000000f530307210 */ /* 0x088fe40007f5e0ff */
[----:B------:R-:W-:-:S03]  /*63e00*/  IADD3 R52, P3, R52, R245, RZ ;  /* 0x000000f534347210 */ /* 0x000fc60007f7e0ff */
[----:B-1----:R-:W-:Y:S01]  /*63e10*/  IMAD.MOV.U32 R46, RZ, RZ, R48 ;  /* 0x000000ffff2e7224 */ /* 0x002fe200078e0030 */
[----:B------:R1:W-:Y:S01]  /*63e20*/  STL [R1+0x35c0], R48 ;  /* 0x0035c03001007387 */ /* 0x0003e20000100800 */
[----:B------:R-:W-:-:S04]  /*63e30*/  IMAD.X R58, R58, 0x1, R244, P2 ;  /* 0x000000013a3a7824 */ /* 0x000fc800010e06f4 */
[----:B------:R-:W-:Y:S02]  /*63e40*/  IMAD.MOV.U32 R47, RZ, RZ, R58 ;  /* 0x000000ffff2f7224 */ /* 0x000fe400078e003a */
[----:B----4-:R-:W-:Y:S01]  /*63e50*/  IMAD.X R57, R57, 0x1, R244, P3 ;  /* 0x0000000139397824 */ /* 0x010fe200018e06f4 */
[----:B------:R-:W-:Y:S04]  /*63e60*/  STL [R1+0x35bc], R58 ;  /* 0x0035bc3a01007387 */ /* 0x000fe80000100800 */
[----:B------:R3:W-:Y:S04]  /*63e70*/  LDGSTS.E [R44+0x4700], desc[UR24][R46.64], P0 ;  /* 0x047000002e2c7fae */ /* 0x0007e80008121858 */
[----:B------:R4:W-:Y:S04]  /*63e80*/  STL [R1+0x3688], R52 ;  /* 0x0036883401007387 */ /* 0x0009e80000100800 */
[----:B------:R-:W2:Y:S01]  /*63e90*/  LDL.LU R59, [R1+0x36b0] ;  /* 0x0036b000013b7983 */ /* 0x000ea20000300800 */
[----:B------:R-:W-:-:S03]  /*63ea0*/  IADD3 R50, P0, R50, R245, RZ ;  /* 0x000000f532327210 */ /* 0x000fc60007f1e0ff */
[----:B------:R-:W-:Y:S04]  /*63eb0*/  STL [R1+0x3684], R57 ;  /* 0x0036843901007387 */ /* 0x000fe80000100800 */
[----:B-1----:R-:W2:Y:S04]  /*63ec0*/  LDL.LU R48, [R1+0x36b8] ;  /* 0x0036b80001307983 */ /* 0x002ea80000300800 */
[----:B------:R-:W2:Y:S01]  /*63ed0*/  LDL.LU R60, [R1+0x36ac] ;  /* 0x0036ac00013c7983 */ /* 0x000ea20000300800 */
[----:B------:R-:W-:Y:S01]  /*63ee0*/  IADD3 R49, P2, R49, R245, RZ ;  /* 0x000000f531317210 */ /* 0x000fe20007f5e0ff */
[----:B---3--:R-:W-:-:S02]  /*63ef0*/  IMAD.MOV.U32 R46, RZ, RZ, R52 ;  /* 0x000000ffff2e7224 */ /* 0x008fc400078e0034 */
[----:B------:R-:W-:Y:S01]  /*63f00*/  IMAD.MOV.U32 R47, RZ, RZ, R57 ;  /* 0x000000ffff2f7224 */ /* 0x000fe200078e0039 */
[----:B----4-:R-:W3:Y:S04]  /*63f10*/  LDL.LU R52, [R1+0x36b4] ;  /* 0x0036b40001347983 */ /* 0x010ee80000300800 */
[----:B------:R1:W-:Y:S04]  /*63f20*/  STL [R1+0x3690], R50 ;  /* 0x0036903201007387 */ /* 0x0003e80000100800 */
[----:B------:R4:W-:Y:S01]  /*63f30*/  LDGSTS.E [R44+0x6000], desc[UR24][R46.64], P1 ;  /* 0x060000002e2c7fae */ /* 0x0009e20008921858 */
[----:B------:R-:W-:-:S02]  /*63f40*/  IMAD.X R56, R56, 0x1, R244, P0 ;  /* 0x0000000138387824 */ /* 0x000fc400000e06f4 */
[----:B------:R-:W-:-:S03]  /*63f50*/  IMAD.X R53, R53, 0x1, R244, P2 ;  /* 0x0000000135357824 */ /* 0x000fc600010e06f4 */
[----:B------:R-:W-:Y:S04]  /*63f60*/  STL [R1+0x368c], R56 ;  /* 0x00368c3801007387 */ /* 0x000fe80000100800 */
[----:B------:R-:W-:Y:S01]  /*63f70*/  STL [R1+0x3698], R49 ;  /* 0x0036983101007387 */ /* 0x000fe20000100800 */
[----:B----4-:R-:W-:Y:S02]  /*63f80*/  IMAD.MOV.U32 R46, RZ, RZ, R50 ;  /* 0x000000ffff2e7224 */ /* 0x010fe400078e0032 */
[----:B------:R-:W-:Y:S01]  /*63f90*/  IMAD.MOV.U32 R47, RZ, RZ, R56 ;  /* 0x000000ffff2f7224 */ /* 0x000fe200078e0038 */
[----:B-1----:R-:W4:Y:S04]  /*63fa0*/  LDL.LU R50, [R1+0x36c0] ;  /* 0x0036c00001327983 */ /* 0x002f280000300800 */
[----:B------:R1:W-:Y:S04]  /*63fb0*/  STL [R1+0x3694], R53 ;  /* 0x0036943501007387 */ /* 0x0003e80000100800 */
[----:B------:R1:W-:Y:S01]  /*63fc0*/  LDGSTS.E [R44+0x6100], desc[UR24][R46.64], P1 ;  /* 0x061000002e2c7fae */ /* 0x0003e20008921858 */
[----:B------:R-:W-:Y:S01]  /*63fd0*/  IADD3 R54, P0, R54, R245, RZ ;  /* 0x000000f536367210 */ /* 0x000fe20007f1e0ff */
[----:B-1----:R-:W-:-:S02]  /*63fe0*/  IMAD.MOV.U32 R47, RZ, RZ, R53 ;  /* 0x000000ffff2f7224 */ /* 0x002fc400078e0035 */
[----:B------:R-:W4:Y:S01]  /*63ff0*/  LDL.LU R53, [R1+0x36bc] ;  /* 0x0036bc0001357983 */ /* 0x000f220000300800 */
[----:B------:R-:W-:Y:S01]  /*64000*/  IMAD.MOV.U32 R46, RZ, RZ, R49 ;  /* 0x000000ffff2e7224 */ /* 0x000fe200078e0031 */
[----:B------:R-:W-:Y:S02]  /*64010*/  IADD3 R45, P2, R45, R245, RZ ;  /* 0x000000f52d2d7210 */ /* 0x000fe40007f5e0ff */
[----:B------:R-:W4:Y:S04]  /*64020*/  LDL.LU R57, [R1+0x3788] ;  /* 0x0037880001397983 */ /* 0x000f280000300800 */
[----:B------:R-:W4:Y:S04]  /*64030*/  LDL.LU R49, [R1+0x3790] ;  /* 0x0037900001317983 */ /* 0x000f280000300800 */
[----:B------:R1:W-:Y:S04]  /*64040*/  STL [R1+0x36a0], R54 ;  /* 0x0036a03601007387 */ /* 0x0003e80000100800 */
[----:B------:R1:W-:Y:S02]  /*64050*/  LDGSTS.E [R44+0x6200], desc[UR24][R46.64], P1 ;  /* 0x062000002e2c7fae */ /* 0x0003e40008921858 */
[----:B-1----:R-:W-:-:S02]  /*64060*/  IMAD.MOV.U32 R46, RZ, RZ, R54 ;  /* 0x000000ffff2e7224 */ /* 0x002fc400078e0036 */
[--C-:B--2---:R-:W-:Y:S02]  /*64070*/  IMAD.X R55, R55, 0x1, R244.reuse, P0 ;  /* 0x0000000137377824 */ /* 0x104fe400000e06f4 */
[----:B------:R-:W-:Y:S02]  /*64080*/  IMAD.X R51, R51, 0x1, R244, P2 ;  /* 0x0000000133337824 */ /* 0x000fe400010e06f4 */
[----:B------:R-:W-:Y:S01]  /*64090*/  IMAD.MOV.U32 R47, RZ, RZ, R55 ;  /* 0x000000ffff2f7224 */ /* 0x000fe200078e0037 */
[----:B------:R-:W-:Y:S04]  /*640a0*/  STL [R1+0x369c], R55 ;  /* 0x00369c3701007387 */ /* 0x000fe80000100800 */
[----:B------:R-:W-:Y:S04]  /*640b0*/  STL [R1+0x36a8], R45 ;  /* 0x0036a82d01007387 */ /* 0x000fe80000100800 */
[----:B------:R-:W2:Y:S04]  /*640c0*/  LDL.LU R58, [R1+0x3784] ;  /* 0x00378400013a7983 */ /* 0x000ea80000300800 */
[----:B------:R1:W-:Y:S04]  /*640d0*/  STL [R1+0x36a4], R51 ;  /* 0x0036a43301007387 */ /* 0x0003e80000100800 */
[----:B------:R-:W2:Y:S04]  /*640e0*/  LDL.LU R54, [R1+0x378c] ;  /* 0x00378c0001367983 */ /* 0x000ea80000300800 */
[----:B------:R1:W-:Y:S04]  /*640f0*/  LDGSTS.E [R44+0x6300], desc[UR24][R46.64], P1 ;  /* 0x063000002e2c7fae */ /* 0x0003e80008921858 */
[----:B------:R-:W2:Y:S01]  /*64100*/  LDL.LU R56, [R1+0x3794] ;  /* 0x0037940001387983 */ /* 0x000ea20000300800 */
[----:B-1----:R-:W-:-:S03]  /*64110*/  IMAD.MOV.U32 R47, RZ, RZ, R51 ;  /* 0x000000ffff2f7224 */ /* 0x002fc600078e0033 */
[----:B------:R-:W2:Y:S01]  /*64120*/  LDL.LU R51, [R1+0x3798] ;  /* 0x0037980001337983 */ /* 0x000ea20000300800 */
[----:B------:R-:W-:-:S03]  /*64130*/  IMAD.MOV.U32 R46, RZ, RZ, R45 ;  /* 0x000000ffff2e7224 */ /* 0x000fc600078e002d */
[----:B------:R-:W2:Y:S04]  /*64140*/  LDL.LU R55, [R1+0x379c] ;  /* 0x00379c0001377983 */ /* 0x000ea80000300800 */
[----:B------:R-:W2:Y:S04]  /*64150*/  LDL.LU R45, [R1+0x37a0] ;  /* 0x0037a000012d7983 */ /* 0x000ea80000300800 */
[----:B------:R1:W-:Y:S01]  /*64160*/  LDGSTS.E [R44+0x6400], desc[UR24][R46.64], P1 ;  /* 0x064000002e2c7fae */ /* 0x0003e20008921858 */
[----:B------:R-:W-:-:S04]  /*64170*/  UISETP.GT.AND UP1, UPT, UR13, 0x10, UPT ;  /* 0x000000100d00788c */ /* 0x000fc8000bf24270 */
[----:B------:R-:W-:-:S04]  /*64180*/  USEL UR11, URZ, 0x4, !UP1 ;  /* 0x000000043f0b7887 */ /* 0x000fc8000c800000 */
[----:B------:R-:W-:Y:S01]  /*64190*/  USEL UR11, UR11, URZ, !UP0 ;  /* 0x0000003f0b0b7287 */ /* 0x000fe2000c000000 */
[-C--:B------:R-:W-:Y:S02]  /*641a0*/  IADD3 R59, P0, R59, R245.reuse, RZ ;  /* 0x000000f53b3b7210 */ /* 0x080fe40007f1e0ff */
[----:B------:R-:W-:-:S03]  /*641b0*/  IADD3 R48, P2, R48, R245, RZ ;  /* 0x000000f530307210 */ /* 0x000fc60007f5e0ff */
[----:B------:R-:W-:Y:S02]  /*641c0*/  IMAD.X R60, R60, 0x1, R244, P0 ;  /* 0x000000013c3c7824 */ /* 0x000fe400000e06f4 */
[----:B-1----:R-:W-:Y:S02]  /*641d0*/  IMAD.MOV.U32 R46, RZ, RZ, R59 ;  /* 0x000000ffff2e7224 */ /* 0x002fe400078e003b */
[----:B------:R-:W-:Y:S02]  /*641e0*/  IMAD.MOV.U32 R47, RZ, RZ, R60 ;  /* 0x000000ffff2f7224 */ /* 0x000fe400078e003c */
[----:B---3--:R-:W-:Y:S01]  /*641f0*/  IMAD.X R52, R52, 0x1, R244, P2 ;  /* 0x0000000134347824 */ /* 0x008fe200010e06f4 */
[----:B------:R-:W-:Y:S04]  /*64200*/  STL [R1+0x36b0], R59 ;  /* 0x0036b03b01007387 */ /* 0x000fe80000100800 */
[----:B------:R-:W-:Y:S04]  /*64210*/  STL [R1+0x36ac], R60 ;  /* 0x0036ac3c01007387 */ /* 0x000fe80000100800 */
[----:B------:R1:W-:Y:S04]  /*64220*/  LDGSTS.E [R44+0x6500], desc[UR24][R46.64], P1 ;  /* 0x065000002e2c7fae */ /* 0x0003e80008921858 */
[----:B------:R-:W-:Y:S04]  /*64230*/  STL [R1+0x36b8], R48 ;  /* 0x0036b83001007387 */ /* 0x000fe80000100800 */
[----:B------:R3:W-:Y:S01]  /*64240*/  STL [R1+0x36b4], R52 ;  /* 0x0036b43401007387 */ /* 0x0007e20000100800 */
[----:B----4-:R-:W-:Y:S01]  /*64250*/  IADD3 R50, P0, R50, R245, RZ ;  /* 0x000000f532327210 */ /* 0x010fe20007f1e0ff */
[----:B-1----:R-:W-:-:S02]  /*64260*/  IMAD.MOV.U32 R46, RZ, RZ, R48 ;  /* 0x000000ffff2e7224 */ /* 0x002fc400078e0030 */
[----:B------:R-:W-:Y:S02]  /*64270*/  IMAD.MOV.U32 R47, RZ, RZ, R52 ;  /* 0x000000ffff2f7224 */ /* 0x000fe400078e0034 */
[----:B---3--:R-:W3:Y:S04]  /*64280*/  LDL.LU R52, [R1+0x37a8] ;  /* 0x0037a80001347983 */ /* 0x008ee80000300800 */
[----:B------:R-:W4:Y:S04]  /*64290*/  LDL.LU R48, [R1+0x37b0] ;  /* 0x0037b00001307983 */ /* 0x000f280000300800 */
[----:B------:R1:W-:Y:S04]  /*642a0*/  LDGSTS.E [R44+0x6600], desc[UR24][R46.64], P1 ;  /* 0x066000002e2c7fae */ /* 0x0003e80008921858 */
[----:B------:R-:W-:Y:S01]  /*642b0*/  STL [R1+0x36c0], R50 ;  /* 0x0036c03201007387 */ /* 0x000fe20000100800 */
[----:B------:R-:W-:-:S02]  /*642c0*/  IMAD.X R53, R53, 0x1, R244, P0 ;  /* 0x0000000135357824 */ /* 0x000fc400000e06f4 */
[----:B-1----:R-:W-:Y:S02]  /*642d0*/  IMAD.MOV.U32 R46, RZ, RZ, R50 ;  /* 0x000000ffff2e7224 */ /* 0x002fe400078e0032 */
[----:B------:R-:W-:Y:S01]  /*642e0*/  IMAD.MOV.U32 R47, RZ, RZ, R53 ;  /* 0x000000ffff2f7224 */ /* 0x000fe200078e0035 */
[----:B------:R1:W-:Y:S01]  /*642f0*/  STL [R1+0x36bc], R53 ;  /* 0x0036bc3501007387 */ /* 0x0003e20000100800 */
[----:B------:R-:W-:-:S03]  /*64300*/  ISETP.NE.U32.AND P0, PT, RZ, UR11, PT ;  /* 0x0000000bff007c0c */ /* 0x000fc6000bf05070 */
[----:B------:R1:W-:Y:S04]  /*64310*/  LDGSTS.E [R44+0x6700], desc[UR24][R46.64], P1 ;  /* 0x067000002e2c7fae */ /* 0x0003e80008921858 */
[----:B-1----:R-:W4:Y:S04]  /*64320*/  LDL.LU R53, [R1+0x37a4] ;  /* 0x0037a40001357983 */ /* 0x002f280000300800 */
[----:B------:R-:W4:Y:S01]  /*64330*/  LDL.LU R50, [R1+0x37ac] ;  /* 0x0037ac0001327983 */ /* 0x000f220000300800 */
[-C--:B------:R-:W-:Y:S02]  /*64340*/  IADD3 R57, P1, R57, R245.reuse, RZ ;  /* 0x000000f539397210 */ /* 0x080fe40007f3e0ff */
[----:B------:R-:W-:-:S03]  /*64350*/  IADD3 R49, P2, R49, R245, RZ ;  /* 0x000000f531317210 */ /* 0x000fc60007f5e0ff */
[----:B------:R-:W-:Y:S01]  /*64360*/  IMAD.MOV.U32 R46, RZ, RZ, R57 ;  /* 0x000000ffff2e7224 */ /* 0x000fe200078e0039 */
[----:B------:R-:W-:Y:S01]  /*64370*/  STL [R1+0x3788], R57 ;  /* 0x0037883901007387 */ /* 0x000fe20000100800 */
[--C-:B--2---:R-:W-:Y:S02]  /*64380*/  IMAD.X R58, R58, 0x1, R244.reuse, P1 ;  /* 0x000000013a3a7824 */ /* 0x104fe400008e06f4 */
[----:B------:R-:W-:Y:S02]  /*64390*/  IMAD.X R54, R54, 0x1, R244, P2 ;  /* 0x0000000136367824 */ /* 0x000fe400010e06f4 */
[----:B------:R-:W-:Y:S01]  /*643a0*/  IMAD.MOV.U32 R47, RZ, RZ, R58 ;  /* 0x000000ffff2f7224 */ /* 0x000fe200078e003a */
[----:B------:R-:W-:Y:S04]  /*643b0*/  STL [R1+0x3784], R58 ;  /* 0x0037843a01007387 */ /* 0x000fe80000100800 */
[----:B------:R-:W-:Y:S04]  /*643c0*/  STL [R1+0x3790], R49 ;  /* 0x0037903101007387 */ /* 0x000fe80000100800 */
[----:B------:R1:W-:Y:S04]  /*643d0*/  LDGSTS.E [R44+0x8000], desc[UR24][R46.64], P0 ;  /* 0x080000002e2c7fae */ /* 0x0003e80008121858 */
[----:B------:R2:W-:Y:S01]  /*643e0*/  STL [R1+0x378c], R54 ;  /* 0x00378c3601007387 */ /* 0x0005e20000100800 */
[----:B------:R-:W-:-:S02]  /*643f0*/  IADD3 R51, P1, R51, R245, RZ ;  /* 0x000000f533337210 */ /* 0x000fc40007f3e0ff */
[----:B------:R-:W-:Y:S01]  /*64400*/  IADD3 R45, P2, R45, R245, RZ ;  /* 0x000000f52d2d7210 */ /* 0x000fe20007f5e0ff */
[----:B-1----:R-:W-:Y:S02]  /*64410*/  IMAD.MOV.U32 R46, RZ, RZ, R49 ;  /* 0x000000ffff2e7224 */ /* 0x002fe400078e0031 */
[----:B------:R-:W-:Y:S02]  /*64420*/  IMAD.MOV.U32 R47, RZ, RZ, R54 ;  /* 0x000000ffff2f7224 */ /* 0x000fe400078e0036 */
[--C-:B------:R-:W-:Y:S01]  /*64430*/  IMAD.X R56, R56, 0x1, R244.reuse, P1 ;  /* 0x0000000138387824 */ /* 0x100fe200008e06f4 */
[----:B--2---:R-:W2:Y:S04]  /*64440*/  LDL.LU R54, [R1+0x37b4] ;  /* 0x0037b40001367983 */ /* 0x004ea80000300800 */
[----:B------:R-:W2:Y:S04]  /*64450*/  LDL.LU R49, [R1+0x37b8] ;  /* 0x0037b80001317983 */ /* 0x000ea80000300800 */
[----:B------:R1:W-:Y:S04]  /*64460*/  LDGSTS.E [R44+0x8100], desc[UR24][R46.64], P0 ;  /* 0x081000002e2c7fae */ /* 0x0003e80008121858 */
[----:B------:R1:W-:Y:S01]  /*64470*/  STL [R1+0x3798], R51 ;  /* 0x0037983301007387 */ /* 0x0003e20000100800 */
[----:B------:R-:W-:-:S03]  /*64480*/  IMAD.X R55, R55, 0x1, R244, P2 ;  /* 0x0000000137377824 */ /* 0x000fc600010e06f4 */
[----:B------:R-:W-:Y:S04]  /*64490*/  STL [R1+0x3794], R56 ;  /* 0x0037943801007387 */ /* 0x000fe80000100800 */
[----:B------:R-:W-:Y:S01]  /*644a0*/  STL [R1+0x37a0], R45 ;  /* 0x0037a02d01007387 */ /* 0x000fe20000100800 */
[----:B-1----:R-:W-:Y:S02]  /*644b0*/  IMAD.MOV.U32 R46, RZ, RZ, R51 ;  /* 0x000000ffff2e7224 */ /* 0x002fe400078e0033 */
[----:B------:R-:W-:Y:S01]  /*644c0*/  IMAD.MOV.U32 R47, RZ, RZ, R56 ;  /* 0x000000ffff2f7224 */ /* 0x000fe200078e0038 */
[----:B------:R-:W2:Y:S04]  /*644d0*/  LDL.LU R51, [R1+0x37c0] ;  /* 0x0037c00001337983 */ /* 0x000ea80000300800 */
[----:B------:R1:W-:Y:S04]  /*644e0*/  STL [R1+0x379c], R55 ;  /* 0x00379c3701007387 */ /* 0x0003e80000100800 */
[----:B------:R-:W2:Y:S04]  /*644f0*/  LDL.LU R59, [R1+0x3888] ;  /* 0x00388800013b7983 */ /* 0x000ea80000300800 */
[----:B------:R1:W-:Y:S02]  /*64500*/  LDGSTS.E [R44+0x8200], desc[UR24][R46.64], P0 ;  /* 0x082000002e2c7fae */ /* 0x0003e40008121858 */
[----:B-1----:R-:W-:-:S02]  /*64510*/  IMAD.MOV.U32 R47, RZ, RZ, R55 ;  /* 0x000000ffff2f7224 */ /* 0x002fc400078e0037 */
[----:B------:R-:W2:Y:S04]  /*64520*/  LDL.LU R55, [R1+0x37bc] ;  /* 0x0037bc0001377983 */ /* 0x000ea80000300800 */
[----:B------:R-:W2:Y:S01]  /*64530*/  LDL.LU R60, [R1+0x3884] ;  /* 0x00388400013c7983 */ /* 0x000ea20000300800 */
[----:B------:R-:W-:-:S03]  /*64540*/  IMAD.MOV.U32 R46, RZ, RZ, R45 ;  /* 0x000000ffff2e7224 */ /* 0x000fc600078e002d */
[----:B------:R-:W2:Y:S04]  /*64550*/  LDL.LU R57, [R1+0x3890] ;  /* 0x0038900001397983 */ /* 0x000ea80000300800 */
[----:B------:R-:W2:Y:S04]  /*64560*/  LDL.LU R45, [R1+0x3898] ;  /* 0x00389800012d7983 */ /* 0x000ea80000300800 */
[----:B------:R1:W-:Y:S01]  /*64570*/  LDGSTS.E [R44+0x8300], desc[UR24][R46.64], P0 ;  /* 0x083000002e2c7fae */ /* 0x0003e20008121858 */
[-C--:B---3--:R-:W-:Y:S02]  /*64580*/  IADD3 R52, P1, R52, R245.reuse, RZ ;  /* 0x000000f534347210 */ /* 0x088fe40007f3e0ff */
[----:B----4-:R-:W-:-:S03]  /*64590*/  IADD3 R48, P2, R48, R245, RZ ;  /* 0x000000f530307210 */ /* 0x010fc60007f5e0ff */
[----:B------:R-:W-:Y:S01]  /*645a0*/  STL [R1+0x37a8], R52 ;  /* 0x0037a83401007387 */ /* 0x000fe20000100800 */
[----:B-1----:R-:W-:Y:S02]  /*645b0*/  IMAD.MOV.U32 R46, RZ, RZ, R52 ;  /* 0x000000ffff2e7224 */ /* 0x002fe400078e0034 */
[--C-:B------:R-:W-:Y:S02]  /*645c0*/  IMAD.X R53, R53, 0x1, R244.reuse, P1 ;  /* 0x0000000135357824 */ /* 0x100fe400008e06f4 */
[----:B------:R-:W-:-:S03]  /*645d0*/  IMAD.X R50, R50, 0x1, R244, P2 ;  /* 0x0000000132327824 */ /* 0x000fc600010e06f4 */
[----:B------:R1:W-:Y:S04]  /*645e0*/  STL [R1+0x37a4], R53 ;  /* 0x0037a43501007387 */ /* 0x0003e80000100800 */
[----:B------:R-:W-:Y:S04]  /*645f0*/  STL [R1+0x37b0], R48 ;  /* 0x0037b03001007387 */ /* 0x000fe80000100800 */
[----:B------:R-:W3:Y:S04]  /*64600*/  LDL.LU R58, [R1+0x388c] ;  /* 0x00388c00013a7983 */ /* 0x000ee80000300800 */
[----:B------:R4:W-:Y:S04]  /*64610*/  STL [R1+0x37ac], R50 ;  /* 0x0037ac3201007387 */ /* 0x0009e80000100800 */
[----:B------:R-:W3:Y:S01]  /*64620*/  LDL.LU R56, [R1+0x3894] ;  /* 0x0038940001387983 */ /* 0x000ee20000300800 */
[----:B------:R-:W-:-:S03]  /*64630*/  IMAD.MOV.U32 R47, RZ, RZ, R53 ;  /* 0x000000ffff2f7224 */ /* 0x000fc600078e0035 */
[----:B-1----:R-:W3:Y:S04]  /*64640*/  LDL.LU R53, [R1+0x389c] ;  /* 0x00389c0001357983 */ /* 0x002ee80000300800 */
[----:B------:R-:W3:Y:S04]  /*64650*/  LDL.LU R52, [R1+0x38a0] ;  /* 0x0038a00001347983 */ /* 0x000ee80000300800 */
[----:B------:R1:W-:Y:S02]  /*64660*/  LDGSTS.E [R44+0x8400], desc[UR24][R46.64], P0 ;  /* 0x084000002e2c7fae */ /* 0x0003e40008121858 */
[----:B-1----:R-:W-:-:S02]  /*64670*/  IMAD.MOV.U32 R47, RZ, RZ, R50 ;  /* 0x000000ffff2f7224 */ /* 0x002fc400078e0032 */
[----:B------:R-:W-:Y:S01]  /*64680*/  IMAD.MOV.U32 R46, RZ, RZ, R48 ;  /* 0x000000ffff2e7224 */ /* 0x000fe200078e0030 */
[----:B----4-:R-:W4:Y:S04]  /*64690*/  LDL.LU R50, [R1+0x38a4] ;  /* 0x0038a40001327983 */ /* 0x010f280000300800 */
[----:B------:R-:W4:Y:S04]  /*646a0*/  LDL.LU R48, [R1+0x38a8] ;  /* 0x0038a80001307983 */ /* 0x000f280000300800 */
[----:B------:R1:W-:Y:S01]  /*646b0*/  LDGSTS.E [R44+0x8500], desc[UR24][R46.64], P0 ;  /* 0x085000002e2c7fae */ /* 0x0003e20008121858 */
[----:B--2---:R-:W-:-:S05]  /*646c0*/  IADD3 R49, P1, R49, R245, RZ ;  /* 0x000000f531317210 */ /* 0x004fca0007f3e0ff */
[----:B------:R-:W-:Y:S01]  /*646d0*/  IMAD.X R54, R54, 0x1, R244, P1 ;  /* 0x0000000136367824 */ /* 0x000fe200008e06f4 */
[----:B------:R2:W-:Y:S01]  /*646e0*/  STL [R1+0x37b8], R49 ;  /* 0x0037b83101007387 */ /* 0x0005e20000100800 */
[----:B-1----:R-:W-:Y:S02]  /*646f0*/  IMAD.MOV.U32 R46, RZ, RZ, R49 ;  /* 0x000000ffff2e7224 */ /* 0x002fe400078e0031 */
[----:B------:R-:W-:Y:S01]  /*64700*/  IMAD.MOV.U32 R47, RZ, RZ, R54 ;  /* 0x000000ffff2f7224 */ /* 0x000fe200078e0036 */
[-C--:B------:R-:W-:Y:S01]  /*64710*/  IADD3 R51, P2, R51, R245.reuse, RZ ;  /* 0x000000f533337210 */ /* 0x080fe20007f5e0ff */
[----:B------:R1:W-:Y:S01]  /*64720*/  STL [R1+0x37b4], R54 ;  /* 0x0037b43601007387 */ /* 0x0003e20000100800 */
[----:B------:R-:W-:-:S03]  /*64730*/  IADD3 R59, P3, R59, R245, RZ ;  /* 0x000000f53b3b7210 */ /* 0x000fc60007f7e0ff */
[----:B--2---:R-:W2:Y:S04]  /*64740*/  LDL.LU R49, [R1+0x38b0] ;  /* 0x0038b00001317983 */ /* 0x004ea80000300800 */
[----:B------:R1:W-:Y:S04]  /*64750*/  LDGSTS.E [R44+0x8600], desc[UR24][R46.64], P0 ;  /* 0x086000002e2c7fae */ /* 0x0003e80008121858 */
[----:B-1----:R-:W2:Y:S04]  /*64760*/  LDL.LU R54, [R1+0x38b8] ;  /* 0x0038b80001367983 */ /* 0x002ea80000300800 */
[----:B------:R1:W-:Y:S01]  /*64770*/  STL [R1+0x37c0], R51 ;  /* 0x0037c03301007387 */ /* 0x0003e20000100800 */
[----:B------:R-:W-:-:S02]  /*64780*/  IMAD.X R55, R55, 0x1, R244, P2 ;  /* 0x0000000137377824 */ /* 0x000fc400010e06f4 */
[----:B------:R-:W-:Y:S02]  /*64790*/  IMAD.MOV.U32 R46, RZ, RZ, R51 ;  /* 0x000000ffff2e7224 */ /* 0x000fe400078e0033 */
[----:B------:R-:W-:Y:S01]  /*647a0*/  IMAD.X R60, R60, 0x1, R244, P3 ;  /* 0x000000013c3c7824 */ /* 0x000fe200018e06f4 */
[----:B------:R1:W-:Y:S04]  /*647b0*/  STL [R1+0x37bc], R55 ;  /* 0x0037bc3701007387 */ /* 0x0003e80000100800 */
[----:B------:R-:W-:Y:S04]  /*647c0*/  STL [R1+0x3888], R59 ;  /* 0x0038883b01007387 */ /* 0x000fe80000100800 */
[----:B-1----:R-:W2:Y:S01]  /*647d0*/  LDL.LU R51, [R1+0x38ac] ;  /* 0x0038ac0001337983 */ /* 0x002ea20000300800 */
[----:B------:R-:W-:-:S03]  /*647e0*/  IMAD.MOV.U32 R47, RZ, RZ, R55 ;  /* 0x000000ffff2f7224 */ /* 0x000fc600078e0037 */
[----:B------:R1:W-:Y:S01]  /*647f0*/  STL [R1+0x3884], R60 ;  /* 0x0038843c01007387 */ /* 0x0003e20000100800 */
[----:B------:R-:W-:-:S03]  /*64800*/  UISETP.GT.AND UP1, UPT, UR13, 0x14, UPT ;  /* 0x000000140d00788c */ /* 0x000fc6000bf24270 */
[----:B------:R1:W-:Y:S04]  /*64810*/  LDGSTS.E [R44+0x8700], desc[UR24][R46.64], P0 ;  /* 0x087000002e2c7fae */ /* 0x0003e80008121858 */
[----:B------:R-:W2:Y:S01]  /*64820*/  LDL.LU R55, [R1+0x38b4] ;  /* 0x0038b40001377983 */ /* 0x000ea20000300800 */
[----:B------:R-:W-:-:S04]  /*64830*/  USEL UR11, URZ, 0x4, !UP1 ;  /* 0x000000043f0b7887 */ /* 0x000fc8000c800000 */
[----:B------:R-:W-:Y:S01]  /*64840*/  USEL UR11, UR11, URZ, !UP0 ;  /* 0x0000003f0b0b7287 */ /* 0x000fe2000c000000 */
[----:B------:R-:W-:-:S05]  /*64850*/  IADD3 R57, P0, R57, R245, RZ ;  /* 0x000000f539397210 */ /* 0x000fca0007f1e0ff */
[----:B------:R-:W-:Y:S01]  /*64860*/  ISETP.NE.U32.AND P1, PT, RZ, UR11, PT ;  /* 0x0000000bff007c0c */ /* 0x000fe2000bf25070 */
[----:B-1----:R-:W-:Y:S02]  /*64870*/  IMAD.MOV.U32 R46, RZ, RZ, R59 ;  /* 0x000000ffff2e7224 */ /* 0x002fe400078e003b */
[----:B------:R-:W-:Y:S01]  /*64880*/  IMAD.MOV.U32 R47, RZ, RZ, R60 ;  /* 0x000000ffff2f7224 */ /* 0x000fe200078e003c */
[----:B------:R-:W-:Y:S01]  /*64890*/  IADD3 R45, P2, R45, R245, RZ ;  /* 0x000000f52d2d7210 */ /* 0x000fe20007f5e0ff */
[----:B------:R-:W-:Y:S08]  /*648a0*/  STL [R1+0x3890], R57 ;  /* 0x0038903901007387 */ /* 0x000ff00000100800 */
[----:B------:R1:W-:Y:S02]  /*648b0*/  LDGSTS.E [R44+0xa000], desc[UR24][R46.64], P1 ;  /* 0x0a0000002e2c7fae */ /* 0x0003e40008921858 */
[----:B-1----:R-:W-:-:S02]  /*648c0*/  IMAD.MOV.U32 R46, RZ, RZ, R57 ;  /* 0x000000ffff2e7224 */ /* 0x002fc400078e0039 */
[--C-:B---3--:R-:W-:Y:S02]  /*648d0*/  IMAD.X R58, R58, 0x1, R244.reuse, P0 ;  /* 0x000000013a3a7824 */ /* 0x108fe400000e06f4 */
[----:B------:R-:W-:Y:S02]  /*648e0*/  IMAD.X R56, R56, 0x1, R244, P2 ;  /* 0x0000000138387824 */ /* 0x000fe400010e06f4 */
[----:B------:R-:W-:Y:S01]  /*648f0*/  IMAD.MOV.U32 R47, RZ, RZ, R58 ;  /* 0x000000ffff2f7224 */ /* 0x000fe200078e003a */
[----:B------:R-:W-:Y:S04]  /*64900*/  STL [R1+0x388c], R58 ;  /* 0x00388c3a01007387 */ /* 0x000fe80000100800 */
[----:B------:R1:W-:Y:S04]  /*64910*/  STL [R1+0x3898], R45 ;  /* 0x0038982d01007387 */ /* 0x0003e80000100800 */
[----:B------:R3:W-:Y:S04]  /*64920*/  STL [R1+0x3894], R56 ;  /* 0x0038943801007387 */ /* 0x0007e80000100800 */
[----:B------:R-:W2:Y:S04]  /*64930*/  LDL.LU R60, [R1+0x38bc] ;  /* 0x0038bc00013c7983 */ /* 0x000ea80000300800 */
[----:B------:R1:W-:Y:S01]  /*64940*/  LDGSTS.E [R44+0xa100], desc[UR24][R46.64], P1 ;  /* 0x0a1000002e2c7fae */ /* 0x0003e20008921858 */
[----:B------:R-:W-:Y:S01]  /*64950*/  IADD3 R52, P0, R52, R245, RZ ;  /* 0x000000f534347210 */ /* 0x000fe20007f1e0ff */
[----:B-1----:R-:W-:-:S02]  /*64960*/  IMAD.MOV.U32 R46, RZ, RZ, R45 ;  /* 0x000000ffff2e7224 */ /* 0x002fc400078e002d */
[----:B------:R-:W2:Y:S02]  /*64970*/  LDL.LU R45, [R1+0x38c0] ;  /* 0x0038c000012d7983 */ /* 0x000ea40000300800 */
[----:B------:R-:W-:Y:S01]  /*64980*/  IMAD.X R53, R53, 0x1, R244, P0 ;  /* 0x0000000135357824 */ /* 0x000fe200000e06f4 */
[----:B----4-:R-:W-:Y:S01]  /*64990*/  IADD3 R48, P2, R48, R245, RZ ;  /* 0x000000f530307210 */ /* 0x010fe20007f5e0ff */
[----:B------:R-:W-:Y:S01]  /*649a0*/  IMAD.MOV.U32 R47, RZ, RZ, R56 ;  /* 0x000000ffff2f7224 */ /* 0x000fe200078e0038 */
[----:B------:R1:W-:Y:S04]  /*649b0*/  STL [R1+0x38a0], R52 ;  /* 0x0038a03401007387 */ /* 0x0003e80000100800 */
[----:B------:R4:W-:Y:S01]  /*649c0*/  STL [R1+0x389c], R53 ;  /* 0x00389c3501007387 */ /* 0x0009e20000100800 */
[----:B------:R-:W-:-:S03]  /*649d0*/  IMAD.X R50, R50, 0x1, R244, P2 ;  /* 0x0000000132327824 */ /* 0x000fc600010e06f4 */
[----:B------:R-:W-:Y:S04]  /*649e0*/  STL [R1+0x38a8], R48 ;  /* 0x0038a83001007387 */ /* 0x000fe80000100800 */
[----:B---3--:R-:W3:Y:S04]  /*649f0*/  LDL.LU R56, [R1+0x3988] ;  /* 0x0039880001387983 */ /* 0x008ee80000300800 */
[----:B------:R1:W-:Y:S04]  /*64a00*/  LDGSTS.E [R44+0xa200], desc[UR24][R46.64], P1 ;  /* 0x0a2000002e2c7fae */ /* 0x0003e80008921858 */
[----:B------:R4:W-:Y:S01]  /*64a10*/  STL [R1+0x38a4], R50 ;  /* 0x0038a43201007387 */ /* 0x0009e20000100800 */
[----:B-1----:R-:W-:-:S02]  /*64a20*/  IMAD.MOV.U32 R46, RZ, RZ, R52 ;  /* 0x000000ffff2e7224 */ /* 0x002fc400078e0034 */
[----:B------:R-:W-:Y:S01]  /*64a30*/  IMAD.MOV.U32 R47, RZ, RZ, R53 ;  /* 0x000000ffff2f7224 */ /* 0x000fe200078e0035 */
[----:B------:R-:W3:Y:S04]  /*64a40*/  LDL.LU R52, [R1+0x3990] ;  /* 0x0039900001347983 */ /* 0x000ee80000300800 */
[----:B------:R-:W3:Y:S04]  /*64a50*/  LDL.LU R57, [R1+0x3984] ;  /* 0x0039840001397983 */ /* 0x000ee80000300800 */
[----:B----4-:R-:W4:Y:S04]  /*64a60*/  LDL.LU R53, [R1+0x398c] ;  /* 0x00398c0001357983 */ /* 0x010f280000300800 */
[----:B------:R1:W-:Y:S02]  /*64a70*/  LDGSTS.E [R44+0xa300], desc[UR24][R46.64], P1 ;  /* 0x0a3000002e2c7fae */ /* 0x0003e40008921858 */
[----:B-1----:R-:W-:-:S02]  /*64a80*/  IMAD.MOV.U32 R46, RZ, RZ, R48 ;  /* 0x000000ffff2e7224 */ /* 0x002fc400078e0030 */
[----:B------:R-:W-:Y:S02]  /*64a90*/  IMAD.MOV.U32 R47, RZ, RZ, R50 ;  /* 0x000000ffff2f7224 */ /* 0x000fe400078e0032 */
[----:B------:R-:W4:Y:S04]  /*64aa0*/  LDL.LU R50, [R1+0x3998] ;  /* 0x0039980001327983 */ /* 0x000f280000300800 */
[----:B------:R-:W4:Y:S04]  /*64ab0*/  LDL.LU R48, [R1+0x39a0] ;  /* 0x0039a00001307983 */ /* 0x000f280000300800 */
[----:B------:R1:W-:Y:S01]  /*64ac0*/  LDGSTS.E [R44+0xa400], desc[UR24][R46.64], P1 ;  /* 0x0a4000002e2c7fae */ /* 0x0003e20008921858 */
[----:B--2---:R-:W-:-:S05]  /*64ad0*/  IADD3 R49, P0, R49, R245, RZ ;  /* 0x000000f531317210 */ /* 0x004fca0007f1e0ff */
[----:B------:R-:W-:Y:S01]  /*64ae0*/  STL [R1+0x38b0], R49 ;  /* 0x0038b03101007387 */ /* 0x000fe20000100800 */
[----:B------:R-:W-:Y:S01]  /*64af0*/  IADD3 R54, P2, R54, R245, RZ ;  /* 0x000000f536367210 */ /* 0x000fe20007f5e0ff */
[----:B-1----:R-:W-:Y:S02]  /*64b00*/  IMAD.MOV.U32 R46, RZ, RZ, R49 ;  /* 0x000000ffff2e7224 */ /* 0x002fe400078e0031 */
[----:B------:R-:W-:-:S04]  /*64b10*/  IMAD.X R51, R51, 0x1, R244, P0 ;  /* 0x0000000133337824 */ /* 0x000fc800000e06f4 */
[----:B------:R-:W-:Y:S01]  /*64b20*/  IMAD.MOV.U32 R47, RZ, RZ, R51 ;  /* 0x000000ffff2f7224 */ /* 0x000fe200078e0033 */
[----:B------:R1:W-:Y:S04]  /*64b30*/  STL [R1+0x38ac], R51 ;  /* 0x0038ac3301007387 */ /* 0x0003e80000100800 */
[----:B------:R-:W-:Y:S01]  /*64b40*/  STL [R1+0x38b8], R54 ;  /* 0x0038b83601007387 */ /* 0x000fe20000100800 */
[----:B------:R-:W-:-:S03]  /*64b50*/  IMAD.X R55, R55, 0x1, R244, P2 ;  /* 0x0000000137377824 */ /* 0x000fc600010e06f4 */
[----:B------:R2:W-:Y:S04]  /*64b60*/  LDGSTS.E [R44+0xa500], desc[UR24][R46.64], P1 ;  /* 0x0a5000002e2c7fae */ /* 0x0005e80008921858 */
[----:B-1----:R-:W4:Y:S04]  /*64b70*/  LDL.LU R51, [R1+0x3994] ;  /* 0x0039940001337983 */ /* 0x002f280000300800 */
[----:B------:R1:W-:Y:S04]  /*64b80*/  STL [R1+0x38b4], R55 ;  /* 0x0038b43701007387 */ /* 0x0003e80000100800 */
[----:B------:R-:W4:Y:S01]  /*64b90*/  LDL.LU R49, [R1+0x399c] ;  /* 0x00399c0001317983 */ /* 0x000f220000300800 */
[----:B--2---:R-:W-:-:S02]  /*64ba0*/  IMAD.MOV.U32 R47, RZ, RZ, R55 ;  /* 0x000000ffff2f7224 */ /* 0x004fc400078e0037 */
[----:B------:R-:W-:Y:S01]  /*64bb0*/  IMAD.MOV.U32 R46, RZ, RZ, R54 ;  /* 0x000000ffff2e7224 */ /* 0x000fe200078e0036 */
[----:B-1----:R-:W2:Y:S04]  /*64bc0*/  LDL.LU R55, [R1+0x39a4] ;  /* 0x0039a40001377983 */ /* 0x002ea80000300800 */
[----:B------:R-:W2:Y:S04]  /*64bd0*/  LDL.LU R54, [R1+0x39a8] ;  /* 0x0039a80001367983 */ /* 0x000ea80000300800 */
[----:B------:R-:W2:Y:S04]  /*64be0*/  LDL.LU R59, [R1+0x39ac] ;  /* 0x0039ac00013b7983 */ /* 0x000ea80000300800 */
[----:B------:R-:W2:Y:S01]  /*64bf0*/  LDL.LU R58, [R1+0x39b0] ;  /* 0x0039b000013a7983 */ /* 0x000ea20000300800 */
[----:B------:R-:W-:-:S03]  /*64c00*/  UISETP.GT.AND UP1, UPT, UR13, 0x18, UPT ;  /* 0x000000180d00788c */ /* 0x000fc6000bf24270 */
[----:B------:R1:W-:Y:S01]  /*64c10*/  LDGSTS.E [R44+0xa600], desc[UR24][R46.64], P1 ;  /* 0x0a6000002e2c7fae */ /* 0x0003e20008921858 */
[----:B------:R-:W-:-:S04]  /*64c20*/  USEL UR11, URZ, 0x4, !UP1 ;  /* 0x000000043f0b7887 */ /* 0x000fc8000c800000 */
[----:B------:R-:W-:Y:S01]  /*64c30*/  USEL UR11, UR11, URZ, !UP0 ;  /* 0x0000003f0b0b7287 */ /* 0x000fe2000c000000 */
[----:B------:R-:W-:-:S05]  /*64c40*/  IADD3 R45, P0, R45, R245, RZ ;  /* 0x000000f52d2d7210 */ /* 0x000fca0007f1e0ff */
[----:B------:R-:W-:Y:S02]  /*64c50*/  IMAD.X R60, R60, 0x1, R244, P0 ;  /* 0x000000013c3c7824 */ /* 0x000fe400000e06f4 */
[----:B-1----:R-:W-:Y:S02]  /*64c60*/  IMAD.MOV.U32 R46, RZ, RZ, R45 ;  /* 0x000000ffff2e7224 */ /* 0x002fe400078e002d */
[----:B------:R-:W-:Y:S01]  /*64c70*/  IMAD.MOV.U32 R47, RZ, RZ, R60 ;  /* 0x000000ffff2f7224 */ /* 0x000fe200078e003c */
[----:B------:R-:W-:-:S04]  /*64c80*/  ISETP.NE.U32.AND P0, PT, RZ, UR11, PT ;  /* 0x0000000bff007c0c */ /* 0x000fc8000bf05070 */
[----:B------:R1:W-:Y:S01]  /*64c90*/  LDGSTS.E [R44+0xa700], desc[UR24][R46.64], P1 ;  /* 0x0a7000002e2c7fae */ /* 0x0003e20008921858 */
[----:B---3--:R-:W-:-:S03]  /*64ca0*/  IADD3 R56, P1, R56, R245, RZ ;  /* 0x000000f538387210 */ /* 0x008fc60007f3e0ff */
[----:B------:R3:W-:Y:S04]  /*64cb0*/  STL [R1+0x38c0], R45 ;  /* 0x0038c02d01007387 */ /* 0x0007e80000100800 */
[----:B------:R1:W-:Y:S04]  /*64cc0*/  STL [R1+0x38bc], R60 ;  /* 0x0038bc3c01007387 */ /* 0x0003e80000100800 */
[----:B------:R-:W2:Y:S01]  /*64cd0*/  LDL.LU R61, [R1+0x39b8] ;  /* 0x0039b800013d7983 */ /* 0x000ea20000300800 */
[----:B------:R-:W-:Y:S01]  /*64ce0*/  IADD3 R52, P2, R52, R245, RZ ;  /* 0x000000f534347210 */ /* 0x000fe20007f5e0ff */
[----:B------:R-:W-:-:S02]  /*64cf0*/  IMAD.X R57, R57, 0x1, R244, P1 ;  /* 0x0000000139397824 */ /* 0x000fc400008e06f4 */
[----:B---3--:R-:W3:Y:S04]  /*64d00*/  LDL.LU R45, [R1+0x39c0] ;  /* 0x0039c000012d7983 */ /* 0x008ee80000300800 */
[----:B------:R-:W-:Y:S01]  /*64d10*/  STL [R1+0x3988], R56 ;  /* 0x0039883801007387 */ /* 0x000fe20000100800 */
[----:B----4-:R-:W-:Y:S02]  /*64d20*/  IMAD.X R53, R53, 0x1, R244, P2 ;  /* 0x0000000135357824 */ /* 0x010fe400010e06f4 */
[----:B-1----:R-:W-:Y:S02]  /*64d30*/  IMAD.MOV.U32 R46, RZ, RZ, R56 ;  /* 0x000000ffff2e7224 */ /* 0x002fe400078e0038 */
[----:B------:R-:W-:Y:S01]  /*64d40*/  IMAD.MOV.U32 R47, RZ, RZ, R57 ;  /* 0x000000ffff2f7224 */ /* 0x000fe200078e0039 */
[----:B------:R-:W-:Y:S04]  /*64d50*/  STL [R1+0x3984], R57 ;  /* 0x0039843901007387 */ /* 0x000fe80000100800 */
[----:B------:R-:W-:Y:S04]  /*64d60*/  STL [R1+0x3990], R52 ;  /* 0x0039903401007387 */ /* 0x000fe80000100800 */
[----:B------:R-:W4:Y:S04]  /*64d70*/  LDL.LU R62, [R1+0x39b4] ;  /* 0x0039b400013e7983 */ /* 0x000f280000300800 */
[----:B------:R-:W-:Y:S04]  /*64d80*/  STL [R1+0x398c], R53 ;  /* 0x00398c3501007387 */ /* 0x000fe80000100800 */
[----:B------:R-:W4:Y:S04]  /*64d90*/  LDL.LU R60, [R1+0x39bc] ;  /* 0x0039bc00013c7983 */ /* 0x000f280000300800 */
[----:B------:R1:W-:Y:S01]  /*64da0*/  LDGSTS.E [R44+0xc000], desc[UR24][R46.64], P0 ;  /* 0x0c0000002e2c7fae */ /* 0x0003e20008121858 */
[----:B------:R-:W-:-:S02]  /*64db0*/  IADD3 R50, P1, R50, R245, RZ ;  /* 0x000000f532327210 */ /* 0x000fc40007f3e0ff */
[----:B------:R-:W-:Y:S01]  /*64dc0*/  IADD3 R48, P2, R48, R245, RZ ;  /* 0x000000f530307210 */ /* 0x000fe20007f5e0ff */
[----:B-1----:R-:W-:Y:S02]  /*64dd0*/  IMAD.MOV.U32 R46, RZ, RZ, R52 ;  /* 0x000000ffff2e7224 */ /* 0x002fe400078e0034 */
[----:B------:R-:W-:Y:S01]  /*64de0*/  IMAD.MOV.U32 R47, RZ, RZ, R53 ;  /* 0x000000ffff2f7224 */ /* 0x000fe200078e0035 */
[----:B------:R-:W-:Y:S04]  /*64df0*/  STL [R1+0x3998], R50 ;  /* 0x0039983201007387 */ /* 0x000fe80000100800 */
[----:B------:R1:W-:Y:S02]  /*64e00*/  LDGSTS.E [R44+0xc100], desc[UR24][R46.64], P0 ;  /* 0x0c1000002e2c7fae */ /* 0x0003e40008121858 */
[----:B-1----:R-:W-:-:S02]  /*64e10*/  IMAD.MOV.U32 R46, RZ, RZ, R50 ;  /* 0x000000ffff2e7224 */ /* 0x002fc400078e0032 */
[--C-:B------:R-:W-:Y:S02]  /*64e20*/  IMAD.X R51, R51, 0x1, R244.reuse, P1 ;  /* 0x0000000133337824 */ /* 0x100fe400008e06f4 */
[----:B------:R-:W-:Y:S02]  /*64e30*/  IMAD.X R49, R49, 0x1, R244, P2 ;  /* 0x0000000131317824 */ /* 0x000fe400010e06f4 */
[----:B------:R-:W-:Y:S01]  /*64e40*/  IMAD.MOV.U32 R47, RZ, RZ, R51 ;  /* 0x000000ffff2f7224 */ /* 0x000fe200078e0033 */
[----:B------:R-:W-:Y:S04]  /*64e50*/  STL [R1+0x3994], R51 ;  /* 0x0039943301007387 */ /* 0x000fe80000100800 */
[----:B------:R-:W-:Y:S04]  /*64e60*/  STL [R1+0x39a0], R48 ;  /* 0x0039a03001007387 */ /* 0x000fe80000100800 */
[----:B------:R1:W-:Y:S04]  /*64e70*/  STL [R1+0x399c], R49 ;  /* 0x00399c3101007387 */ /* 0x0003e80000100800 */
[----:B------:R1:W-:Y:S01]  /*64e80*/  LDGSTS.E [R44+0xc200], desc[UR24][R46.64], P0 ;  /* 0x0c2000002e2c7fae */ /* 0x0003e20008121858 */
[----:B--2---:R-:W-:Y:S01]  /*64e90*/  IADD3 R54, P1, R54, R245, RZ ;  /* 0x000000f536367210 */ /* 0x004fe20007f3e0ff */
[----:B-1----:R-:W-:-:S02]  /*64ea0*/  IMAD.MOV.U32 R46, RZ, RZ, R48 ;  /* 0x000000ffff2e7224 */ /* 0x002fc400078e0030 */
[----:B------:R-:W-:Y:S02]  /*64eb0*/  IMAD.MOV.U32 R47, RZ, RZ, R49 ;  /* 0x000000ffff2f7224 */ /* 0x000fe400078e0031 */
[----:B------:R-:W2:Y:S04]  /*64ec0*/  LDL.LU.64 R48, [R1+0x3380] ;  /* 0x0033800001307983 */ /* 0x000ea80000300a00 */
[----:B------:R-:W2:Y:S01]  /*64ed0*/  LDL.LU.64 R50, [R1+0x3378] ;  /* 0x0033780001327983 */ /* 0x000ea20000300a00 */
[----:B------:R-:W-:-:S03]  /*64ee0*/  IMAD.X R55, R55, 0x1, R244, P1 ;  /* 0x0000000137377824 */ /* 0x000fc600008e06f4 */
[----:B------:R-:W2:Y:S01]  /*64ef0*/  LDL.LU.64 R52, [R1+0x3370] ;  /* 0x0033700001347983 */ /* 0x000ea20000300a00 */
[----:B------:R-:W-:-:S03]  /*64f00*/  IADD3 R58, P2, R58, R245, RZ ;  /* 0x000000f53a3a7210 */ /* 0x000fc60007f5e0ff */
[----:B------:R-:W-:Y:S04]  /*64f10*/  STL [R1+0x39a8], R54 ;  /* 0x0039a83601007387 */ /* 0x000fe80000100800 */
[----:B------:R1:W-:Y:S04]  /*64f20*/  LDGSTS.E [R44+0xc300], desc[UR24][R46.64], P0 ;  /* 0x0c3000002e2c7fae */ /* 0x0003e80008121858 */
[----:B------:R1:W-:Y:S04]  /*64f30*/  STL [R1+0x39a4], R55 ;  /* 0x0039a43701007387 */ /* 0x0003e80000100800 */
[----:B------:R-:W-:Y:S01]  /*64f40*/  STL [R1+0x39b0], R58 ;  /* 0x0039b03a01007387 */ /* 0x000fe20000100800 */
[----:B------:R-:W-:-:S02]  /*64f50*/  IMAD.X R59, R59, 0x1, R244, P2 ;  /* 0x000000013b3b7824 */ /* 0x000fc400010e06f4 */
[----:B-1----:R-:W-:Y:S02]  /*64f60*/  IMAD.MOV.U32 R46, RZ, RZ, R54 ;  /* 0x000000ffff2e7224 */ /* 0x002fe400078e0036 */
[----:B------:R-:W-:Y:S02]  /*64f70*/  IMAD.MOV.U32 R47, RZ, RZ, R55 ;  /* 0x000000ffff2f7224 */ /* 0x000fe400078e0037 */
[----:B------:R-:W2:Y:S04]  /*64f80*/  LDL.LU.64 R54, [R1+0x3368] ;  /* 0x0033680001367983 */ /* 0x000ea80000300a00 */
[----:B------:R1:W-:Y:S04]  /*64f90*/  STL [R1+0x39ac], R59 ;  /* 0x0039ac3b01007387 */ /* 0x0003e80000100800 */
[----:B------:R-:W2:Y:S04]  /*64fa0*/  LDL.LU.64 R56, [R1+0x3360] ;  /* 0x0033600001387983 */ /* 0x000ea80000300a00 */
[----:B------:R1:W-:Y:S02]  /*64fb0*/  LDGSTS.E [R44+0xc400], desc[UR24][R46.64], P0 ;  /* 0x0c4000002e2c7fae */ /* 0x0003e40008121858 */
[----:B-1----:R-:W-:-:S02]  /*64fc0*/  IMAD.MOV.U32 R46, RZ, RZ, R58 ;  /* 0x000000ffff2e7224 */ /* 0x002fc400078e003a */
[----:B------:R-:W-:Y:S02]  /*64fd0*/  IMAD.MOV.U32 R47, RZ, RZ, R59 ;  /* 0x000000ffff2f7224 */ /* 0x000fe400078e003b */
[----:B------:R-:W2:Y:S04]  /*64fe0*/  LDL.LU.64 R58, [R1+0x3358] ;  /* 0x00335800013a7983 */ /* 0x000ea80000300a00 */
[----:B------:R-:W2:Y:S04]  /*64ff0*/  LDL.LU.64 R72, [R1+0x3350] ;  /* 0x0033500001487983 */ /* 0x000ea80000300a00 */
[----:B------:R-:W2:Y:S04]  /*65000*/  LDL.LU.64 R70, [R1+0x3348] ;  /* 0x0033480001467983 */ /* 0x000ea80000300a00 */
[----:B------:R1:W-:Y:S01]  /*65010*/  LDGSTS.E [R44+0xc500], desc[UR24][R46.64], P0 ;  /* 0x0c5000002e2c7fae */ /* 0x0003e20008121858 */
[----:B------:R-:W-:-:S02]  /*65020*/  IADD3 R61, P1, R61, R245, RZ ;  /* 0x000000f53d3d7210 */ /* 0x000fc40007f3e0ff */
[----:B---3--:R-:W-:-:S03]  /*65030*/  IADD3 R45, P2, R45, R245, RZ ;  /* 0x000000f52d2d7210 */ /* 0x008fc60007f5e0ff */
[----:B------:R-:W-:Y:S01]  /*65040*/  STL [R1+0x39b8], R61 ;  /* 0x0039b83d01007387 */ /* 0x000fe20000100800 */
[----:B-1----:R-:W-:Y:S02]  /*65050*/  IMAD.MOV.U32 R46, RZ, RZ, R61 ;  /* 0x000000ffff2e7224 */ /* 0x002fe400078e003d */
[--C-:B----4-:R-:W-:Y:S02]  /*65060*/  IMAD.X R62, R62, 0x1, R244.reuse, P1 ;  /* 0x000000013e3e7824 */ /* 0x110fe400008e06f4 */
[----:B------:R-:W-:Y:S02]  /*65070*/  IMAD.X R60, R60, 0x1, R244, P2 ;  /* 0x000000013c3c7824 */ /* 0x000fe400010e06f4 */
[----:B------:R-:W-:Y:S01]  /*65080*/  IMAD.MOV.U32 R47, RZ, RZ, R62 ;  /* 0x000000ffff2f7224 */ /* 0x000fe200078e003e */
[----:B------:R1:W-:Y:S04]  /*65090*/  STL [R1+0x39b4], R62 ;  /* 0x0039b43e01007387 */ /* 0x0003e80000100800 */
[----:B------:R3:W-:Y:S04]  /*650a0*/  STL [R1+0x39c0], R45 ;  /* 0x0039c02d01007387 */ /* 0x0007e80000100800 */
[----:B------:R4:W-:Y:S04]  /*650b0*/  STL [R1+0x39bc], R60 ;  /* 0x0039bc3c01007387 */ /* 0x0009e80000100800 */
[----:B------:R-:W4:Y:S04]  /*650c0*/  LDL.LU R68, [R1+0x33c4] ;  /* 0x0033c40001447983 */ /* 0x000f280000300800 */
[----:B------:R3:W-:Y:S04]  /*650d0*/  LDGSTS.E [R44+0xc600], desc[UR24][R46.64], P0 ;  /* 0x0c6000002e2c7fae */ /* 0x0007e80008121858 */
[----:B------:R-:W4:Y:S04]  /*650e0*/  LDL.LU R67, [R1+0x33c8] ;  /* 0x0033c80001437983 */ /* 0x000f280000300800 */
[----:B------:R-:W4:Y:S04]  /*650f0*/  LDL.LU R66, [R1+0x33cc] ;  /* 0x0033cc0001427983 */ /* 0x000f280000300800 */
[----:B------:R-:W4:Y:S04]  /*65100*/  LDL.LU R65, [R1+0x33d0] ;  /* 0x0033d00001417983 */ /* 0x000f280000300800 */
[----:B------:R-:W4:Y:S04]  /*65110*/  LDL.LU R64, [R1+0x33d4] ;  /* 0x0033d40001407983 */ /* 0x000f280000300800 */
[----:B------:R-:W4:Y:S04]  /*65120*/  LDL.LU R63, [R1+0x33d8] ;  /* 0x0033d800013f7983 */ /* 0x000f280000300800 */
[----:B-1----:R-:W4:Y:S04]  /*65130*/  LDL.LU R62, [R1+0x33dc] ;  /* 0x0033dc00013e7983 */ /* 0x002f280000300800 */
[----:B------:R-:W4:Y:S01]  /*65140*/  LDL.LU R61, [R1+0x33e0] ;  /* 0x0033e000013d7983 */ /* 0x000f220000300800 */
[----:B---3--:R-:W-:-:S02]  /*65150*/  IMAD.MOV.U32 R46, RZ, RZ, R45 ;  /* 0x000000ffff2e7224 */ /* 0x008fc400078e002d */
[----:B------:R-:W-:-:S05]  /*65160*/  IMAD.MOV.U32 R47, RZ, RZ, R60 ;  /* 0x000000ffff2f7224 */ /* 0x000fca00078e003c */
[----:B------:R2:W-:Y:S02]  /*65170*/  LDGSTS.E [R44+0xc700], desc[UR24][R46.64], P0 ;  /* 0x0c7000002e2c7fae */ /* 0x0005e40008121858 */
[----:B--2---:R-:W-:-:S05]  /*65180*/  IADD3 R46, P0, R48, R245, RZ ;  /* 0x000000f5302e7210 */ /* 0x004fca0007f1e0ff */
[----:B------:R-:W-:Y:S01]  /*65190*/  IMAD.X R45, R49, 0x1, R244, P0 ;  /* 0x00000001312d7824 */ /* 0x000fe200000e06f4 */
[----:B------:R-:W-:-:S05]  /*651a0*/  IADD3 R48, P0, R50, R245, RZ ;  /* 0x000000f532307210 */ /* 0x000fca0007f1e0ff */
        /* <DEDUP_REMOVED lines=9> */
[-C--:B------:R-:W-:Y:S01]  /*65240*/  IADD3 R58, P0, R72, R245.reuse, RZ ;  /* 0x000000f5483a7210 */ /* 0x080fe20007f1e0ff */
[----:B------:R-:W-:Y:S02]  /*65250*/  IMAD.MOV.U32 R136, RZ, RZ, R46 ;  /* 0x000000ffff887224 */ /* 0x000fe400078e002e */
[----:B------:R-:W-:Y:S02]  /*65260*/  IMAD.MOV.U32 R137, RZ, RZ, R45 ;  /* 0x000000ffff897224 */ /* 0x000fe400078e002d */
[----:B------:R-:W-:Y:S01]  /*65270*/  IMAD.X R57, R73, 0x1, R244, P0 ;  /* 0x0000000149397824 */ /* 0x000fe200000e06f4 */
[----:B----4-:R-:W-:Y:S01]  /*65280*/  IADD3 R60, P0, R70, R245, RZ ;  /* 0x000000f5463c7210 */ /* 0x010fe20007f1e0ff */
[----:B------:R-:W-:Y:S02]  /*65290*/  IMAD.MOV.U32 R134, RZ, RZ, R48 ;  /* 0x000000ffff867224 */ /* 0x000fe400078e0030 */
[----:B------:R-:W-:-:S02]  /*652a0*/  IMAD.MOV.U32 R135, RZ, RZ, R47 ;  /* 0x000000ffff877224 */ /* 0x000fc400078e002f */
[----:B------:R-:W-:Y:S02]  /*652b0*/  IMAD.MOV.U32 R132, RZ, RZ, R50 ;  /* 0x000000ffff847224 */ /* 0x000fe400078e0032 */
[----:B------:R-:W-:Y:S02]  /*652c0*/  IMAD.MOV.U32 R133, RZ, RZ, R49 ;  /* 0x000000ffff857224 */ /* 0x000fe400078e0031 */
[----:B------:R-:W-:Y:S02]  /*652d0*/  IMAD.X R59, R71, 0x1, R244, P0 ;  /* 0x00000001473b7824 */ /* 0x000fe400000e06f4 */
[----:B------:R-:W-:Y:S02]  /*652e0*/  IMAD.MOV.U32 R130, RZ, RZ, R52 ;  /* 0x000000ffff827224 */ /* 0x000fe400078e0034 */
[----:B------:R-:W-:Y:S02]  /*652f0*/  IMAD.MOV.U32 R131, RZ, RZ, R51 ;  /* 0x000000ffff837224 */ /* 0x000fe400078e0033 */
[----:B------:R-:W-:-:S02]  /*65300*/  IMAD.MOV.U32 R128, RZ, RZ, R54 ;  /* 0x000000ffff807224 */ /* 0x000fc400078e0036 */
[----:B------:R-:W-:Y:S01]  /*65310*/  IMAD.MOV.U32 R129, RZ, RZ, R53 ;  /* 0x000000ffff817224 */ /* 0x000fe200078e0035 */
[----:B------:R-:W-:Y:S01]  /*65320*/  STL.64 [R1+0x3380], R136 ;  /* 0x0033808801007387 */ /* 0x000fe20000100a00 */
        /* <DEDUP_REMOVED lines=9> */
[----:B------:R-:W-:Y:S04]  /*653c0*/  STL.64 [R1+0x3360], R128 ;  /* 0x0033608001007387 */ /* 0x000fe80000100a00 */
[----:B------:R-:W-:Y:S04]  /*653d0*/  STL.64 [R1+0x3358], R74 ;  /* 0x0033584a01007387 */ /* 0x000fe80000100a00 */
[----:B------:R-:W-:Y:S04]  /*653e0*/  STL.64 [R1+0x3350], R72 ;  /* 0x0033504801007387 */ /* 0x000fe80000100a00 */
[----:B------:R1:W-:Y:S04]  /*653f0*/  STL.64 [R1+0x3348], R70 ;  /* 0x0033484601007387 */ /* 0x0003e80000100a00 */
[----:B------:R-:W2:Y:S04]  /*65400*/  LDL.LU R51, [R1+0x33e8] ;  /* 0x0033e80001337983 */ /* 0x000ea80000300800 */
[----:B------:R-:W3:Y:S04]  /*65410*/  LDL.LU R49, [R1+0x33f0] ;  /* 0x0033f00001317983 */ /* 0x000ee80000300800 */
[----:B------:R-:W4:Y:S04]  /*65420*/  LDL.LU R55, [R1+0x33e4] ;  /* 0x0033e40001377983 */ /* 0x000f280000300800 */
[----:B------:R-:W4:Y:S01]  /*65430*/  LDL.LU R52, [R1+0x33ec] ;  /* 0x0033ec0001347983 */ /* 0x000f220000300800 */
[----:B------:R-:W-:-:S04]  /*65440*/  UISETP.GT.AND UP1, UPT, UR13, 0x1c, UPT ;  /* 0x0000001c0d00788c */ /* 0x000fc8000bf24270 */
[----:B------:R-:W-:-:S04]  /*65450*/  USEL UR11, URZ, 0x4, !UP1 ;  /* 0x000000043f0b7887 */ /* 0x000fc8000c800000 */
[----:B------:R-:W-:-:S06]  /*65460*/  USEL UR11, UR11, URZ, !UP0 ;  /* 0x0000003f0b0b7287 */ /* 0x000fcc000c000000 */
[----:B------:R-:W-:Y:S01]  /*65470*/  ISETP.NE.U32.AND P0, PT, RZ, UR11, PT ;  /* 0x0000000bff007c0c */ /* 0x000fe2000bf05070 */
[----:B------:R-:W-:Y:S01]  /*65480*/  UISETP.GT.AND UP1, UPT, UR13, 0x1, UPT ;  /* 0x000000010d00788c */ /* 0x000fe2000bf24270 */
[----:B------:R-:W-:-:S11]  /*65490*/  IADD3 R67, P1, R67, R245, RZ ;  /* 0x000000f543437210 */ /* 0x000fd60007f3e0ff */
[----:B------:R-:W-:Y:S01]  /*654a0*/  LDGSTS.E [R44+0xe000], desc[UR24][R136.64], P0 ;  /* 0x0e000000882c7fae */ /* 0x000fe20008121858 */
[----:B------:R-:W-:Y:S01]  /*654b0*/  IADD3 R65, P2, R65, R245, RZ ;  /* 0x000000f541417210 */ /* 0x000fe20007f5e0ff */
[----:B------:R-:W-:Y:S02]  /*654c0*/  USEL UR11, URZ, 0x4, !UP1 ;  /* 0x000000043f0b7887 */ /* 0x000fe4000c800000 */
[----:B------:R-:W-:Y:S01]  /*654d0*/  LDGSTS.E [R44+0xe100], desc[UR24][R134.64], P0 ;  /* 0x0e100000862c7fae */ /* 0x000fe20008121858 */
[----:B------:R-:W-:-:S03]  /*654e0*/  IMAD.X R68, R68, 0x1, R244, P1 ;  /* 0x0000000144447824 */ /* 0x000fc600008e06f4 */
[----:B------:R-:W-:Y:S01]  /*654f0*/  STL [R1+0x33c8], R67 ;  /* 0x0033c84301007387 */ /* 0x000fe20000100800 */
[----:B------:R-:W-:Y:S01]  /*65500*/  IMAD.X R66, R66, 0x1, R244, P2 ;  /* 0x0000000142427824 */ /* 0x000fe200010e06f4 */
[----:B------:R-:W-:Y:S01]  /*65510*/  LOP3.LUT R192, R192, 0x3f, RZ, 0xc0, !PT ;  /* 0x0000003fc0c07812 */ /* 0x000fe200078ec0ff */
[----:B------:R-:W-:Y:S01]  /*65520*/  USEL UR11, UR11, URZ, !UP0 ;  /* 0x0000003f0b0b7287 */ /* 0x000fe2000c000000 */
[----:B------:R-:W-:Y:S04]  /*65530*/  STL [R1+0x33c4], R68 ;  /* 0x0033c44401007387 */ /* 0x000fe80000100800 */
[----:B------:R-:W-:Y:S04]  /*65540*/  STL [R1+0x33d0], R65 ;  /* 0x0033d04101007387 */ /* 0x000fe80000100800 */
[----:B------:R-:W-:Y:S04]  /*65550*/  STL [R1+0x33cc], R66 ;  /* 0x0033cc4201007387 */ /* 0x000fe80000100800 */
[----:B------:R-:W4:Y:S04]  /*65560*/  LDL.LU R45, [R1+0x33f8] ;  /* 0x0033f800012d7983 */ /* 0x000f280000300800 */
[----:B------:R-:W4:Y:S04]  /*65570*/  LDL.LU R50, [R1+0x33f4] ;  /* 0x0033f40001327983 */ /* 0x000f280000300800 */
[----:B------:R-:W-:Y:S04]  /*65580*/  LDGSTS.E [R44+0xe200], desc[UR24][R132.64], P0 ;  /* 0x0e200000842c7fae */ /* 0x000fe80008121858 */
[----:B------:R-:W-:Y:S01]  /*65590*/  LDGSTS.E [R44+0xe300], desc[UR24][R130.64], P0 ;  /* 0x0e300000822c7fae */ /* 0x000fe20008121858 */
[----:B------:R-:W-:-:S03]  /*655a0*/  IADD3 R63, P1, R63, R245, RZ ;  /* 0x000000f53f3f7210 */ /* 0x000fc60007f3e0ff */
[----:B------:R-:W-:Y:S04]  /*655b0*/  LDGSTS.E [R44+0xe400], desc[UR24][R128.64], P0 ;  /* 0x0e400000802c7fae */ /* 0x000fe80008121858 */
[----:B------:R-:W-:Y:S04]  /*655c0*/  LDGSTS.E [R44+0xe500], desc[UR24][R74.64], P0 ;  /* 0x0e5000004a2c7fae */ /* 0x000fe80008121858 */
[----:B------:R-:W-:Y:S01]  /*655d0*/  LDGSTS.E [R44+0xe600], desc[UR24][R72.64], P0 ;  /* 0x0e600000482c7fae */ /* 0x000fe20008121858 */
[----:B------:R-:W-:-:S03]  /*655e0*/  IMAD.SHL.U32 R192, R192, 0x4, RZ ;  /* 0x00000004c0c07824 */ /* 0x000fc600078e00ff */
[----:B------:R1:W-:Y:S01]  /*655f0*/  LDGSTS.E [R44+0xe700], desc[UR24][R70.64], P0 ;  /* 0x0e700000462c7fae */ /* 0x0003e20008121858 */
[----:B------:R-:W-:Y:S02]  /*65600*/  ISETP.NE.U32.AND P0, PT, RZ, UR11, PT ;  /* 0x0000000bff007c0c */ /* 0x000fe4000bf05070 */
[----:B------:R-:W-:Y:S01]  /*65610*/  IADD3 R61, P2, R61, R245, RZ ;  /* 0x000000f53d3d7210 */ /* 0x000fe20007f5e0ff */
[--C-:B------:R-:W-:Y:S01]  /*65620*/  IMAD.X R64, R64, 0x1, R244.reuse, P1 ;  /* 0x0000000140407824 */ /* 0x100fe200008e06f4 */
[----:B------:R-:W-:Y:S03]  /*65630*/  STL [R1+0x33d8], R63 ;  /* 0x0033d83f01007387 */ /* 0x000fe60000100800 */
[----:B------:R-:W-:Y:S01]  /*65640*/  IMAD.X R62, R62, 0x1, R244, P2 ;  /* 0x000000013e3e7824 */ /* 0x000fe200010e06f4 */
[----:B------:R-:W-:Y:S04]  /*65650*/  STL [R1+0x33d4], R64 ;  /* 0x0033d44001007387 */ /* 0x000fe80000100800 */
[----:B------:R-:W-:Y:S04]  /*65660*/  STL [R1+0x33e0], R61 ;  /* 0x0033e03d01007387 */ /* 0x000fe80000100800 */
[----:B------:R-:W4:Y:S01]  /*65670*/  LDL.LU R53, [R1+0x3400] ;  /* 0x0034000001357983 */ /* 0x000f220000300800 */
[----:B-1----:R-:W-:Y:S01]  /*65680*/  LOP3.LUT R70, R192, 0x20, RZ, 0x3c, !PT ;  /* 0x00000020c0467812 */ /* 0x002fe200078e3cff */
[----:B------:R-:W-:-:S02]  /*65690*/  IMAD.MOV.U32 R46, RZ, RZ, R67 ;  /* 0x000000ffff2e7224 */ /* 0x000fc400078e0043 */
[----:B------:R-:W-:Y:S01]  /*656a0*/  IMAD.MOV.U32 R47, RZ, RZ, R68 ;  /* 0x000000ffff2f7224 */ /* 0x000fe200078e0044 */
[----:B------:R-:W-:Y:S04]  /*656b0*/  STL [R1+0x33dc], R62 ;  /* 0x0033dc3e01007387 */ /* 0x000fe80000100800 */
[----:B------:R-:W4:Y:S01]  /*656c0*/  LDL.LU R59, [R1+0x34c8] ;  /* 0x0034c800013b7983 */ /* 0x000f220000300800 */
[----:B------:R-:W-:-:S03]  /*656d0*/  VIADD R44, R70, UR14 ;  /* 0x0000000e462c7c36 */ /* 0x000fc60008000000 */
[----:B------:R-:W4:Y:S04]  /*656e0*/  LDL.LU R58, [R1+0x33fc] ;  /* 0x0033fc00013a7983 */ /* 0x000f280000300800 */
[----:B------:R-:W4:Y:S04]  /*656f0*/  LDL.LU R60, [R1+0x34c4] ;  /* 0x0034c400013c7983 */ /* 0x000f280000300800 */
[----:B------:R1:W-:Y:S04]  /*65700*/  LDGSTS.E [R44+0x800], desc[UR24][R46.64], P0 ;  /* 0x008000002e2c7fae */ /* 0x0003e80008121858 */
[----:B------:R-:W4:Y:S04]  /*65710*/  LDL.LU R54, [R1+0x34d0] ;  /* 0x0034d00001367983 */ /* 0x000f280000300800 */
[----:B------:R-:W4:Y:S01]  /*65720*/  LDL.LU R48, [R1+0x34d8] ;  /* 0x0034d80001307983 */ /* 0x000f220000300800 */
[----:B-1----:R-:W-:-:S02]  /*65730*/  IMAD.MOV.U32 R46, RZ, RZ, R65 ;  /* 0x000000ffff2e7224 */ /* 0x002fc400078e0041 */
[----:B------:R-:W-:-:S05]  /*65740*/  IMAD.MOV.U32 R47, RZ, RZ, R66 ;  /* 0x000000ffff2f7224 */ /* 0x000fca00078e0042 */
[----:B------:R1:W-:Y:S02]  /*65750*/  LDGSTS.E [R44+0x900], desc[UR24][R46.64], P0 ;  /* 0x009000002e2c7fae */ /* 0x0003e40008121858 */
[----:B-1----:R-:W-:Y:S02]  /*65760*/  IMAD.MOV.U32 R46, RZ, RZ, R63 ;  /* 0x000000ffff2e7224 */ /* 0x002fe400078e003f */
[----:B------:R-:W-:-:S05]  /*65770*/  IMAD.MOV.U32 R47, RZ, RZ, R64 ;  /* 0x000000ffff2f7224 */ /* 0x000fca00078e0040 */
[----:B------:R1:W-:Y:S02]  /*65780*/  LDGSTS.E [R44+0xa00], desc[UR24][R46.64], P0 ;  /* 0x00a000002e2c7fae */ /* 0x0003e40008121858 */
[----:B-1----:R-:W-:Y:S02]  /*65790*/  IMAD.MOV.U32 R46, RZ, RZ, R61 ;  /* 0x000000ffff2e7224 */ /* 0x002fe400078e003d */
[----:B------:R-:W-:-:S05]  /*657a0*/  IMAD.MOV.U32 R47, RZ, RZ, R62 ;  /* 0x000000ffff2f7224 */ /* 0x000fca00078e003e */
[----:B------:R1:W-:Y:S01]  /*657b0*/  LDGSTS.E [R44+0xb00], desc[UR24][R46.64], P0 ;  /* 0x00b000002e2c7fae */ /* 0x0003e20008121858 */
[-C--:B--2---:R-:W-:Y:S02]  /*657c0*/  IADD3 R51, P1, R51, R245.reuse, RZ ;  /* 0x000000f533337210 */ /* 0x084fe40007f3e0ff */
[----:B---3--:R-:W-:-:S03]  /*657d0*/  IADD3 R49, P2, R49, R245, RZ ;  /* 0x000000f531317210 */ /* 0x008fc60007f5e0ff */
[--C-:B----4-:R-:W-:Y:S01]  /*657e0*/  IMAD.X R55, R55, 0x1, R244.reuse, P1 ;  /* 0x0000000137377824 */ /* 0x110fe200008e06f4 */
[----:B------:R2:W-:Y:S01]  /*657f0*/  STL [R1+0x33e8], R51 ;  /* 0x0033e83301007387 */ /* 0x0005e20000100800 */
[----:B------:R-:W-:-:S03]  /*65800*/  IMAD.X R52, R52, 0x1, R244, P2 ;  /* 0x0000000134347824 */ /* 0x000fc600010e06f4 */
[----:B------:R-:W-:Y:S04]  /*65810*/  STL [R1+0x33e4], R55 ;  /* 0x0033e43701007387 */ /* 0x000fe80000100800 */
[----:B------:R-:W-:Y:S04]  /*65820*/  STL [R1+0x33f0], R49 ;  /* 0x0033f03101007387 */ /* 0x000fe80000100800 */
[----:B------:R-:W3:Y:S01]  /*65830*/  LDL.LU R56, [R1+0x34cc] ;  /* 0x0034cc0001387983 */ /* 0x000ee20000300800 */
[----:B-1----:R-:W-:-:S03]  /*65840*/  IMAD.MOV.U32 R46, RZ, RZ, R51 ;  /* 0x000000ffff2e7224 */ /* 0x002fc600078e0033 */
[----:B------:R1:W-:Y:S04]  /*65850*/  STL [R1+0x33ec], R52 ;  /* 0x0033ec3401007387 */ /* 0x0003e80000100800 */
[----:B--2---:R-:W2:Y:S01]  /*65860*/  LDL.LU R51, [R1+0x34d4] ;  /* 0x0034d40001337983 */ /* 0x004ea20000300800 */
[----:B------:R-:W-:-:S05]  /*65870*/  IMAD.MOV.U32 R47, RZ, RZ, R55 ;  /* 0x000000ffff2f7224 */ /* 0x000fca00078e0037 */
[----:B------:R4:W-:Y:S02]  /*65880*/  LDGSTS.E [R44+0xc00], desc[UR24][R46.64], P0 ;  /* 0x00c000002e2c7fae */ /* 0x0009e40008121858 */
[----:B----4-:R-:W-:Y:S02]  /*65890*/  IMAD.MOV.U32 R47, RZ, RZ, R52 ;  /* 0x000000ffff2f7224 */ /* 0x010fe400078e0034 */
[----:B------:R-:W-:Y:S01]  /*658a0*/  IMAD.MOV.U32 R46, RZ, RZ, R49 ;  /* 0x000000ffff2e7224 */ /* 0x000fe200078e0031 */
[----:B-1----:R-:W4:Y:S04]  /*658b0*/  LDL.LU R52, [R1+0x34e0] ;  /* 0x0034e00001347983 */ /* 0x002f280000300800 */
[----:B------:R-:W4:Y:S01]  /*658c0*/  LDL.LU R49, [R1+0x34e8] ;  /* 0x0034e80001317983 */ /* 0x000f220000300800 */
[----:B------:R-:W-:-:S03]  /*658d0*/  UISETP.GT.AND UP1, UPT, UR13, 0x5, UPT ;  /* 0x000000050d00788c */ /* 0x000fc6000bf24270 */
[----:B------:R1:W-:Y:S01]  /*658e0*/  LDGSTS.E [R44+0xd00], desc[UR24][R46.64], P0 ;  /* 0x00d000002e2c7fae */ /* 0x0003e20008121858 */
[----:B------:R-:W-:-:S05]  /*658f0*/  IADD3 R45, P1, R45, R245, RZ ;  /* 0x000000f52d2d7210 */ /* 0x000fca0007f3e0ff */
[----:B------:R-:W-:Y:S01]  /*65900*/  IMAD.X R50, R50, 0x1, R244, P1 ;  /* 0x0000000132327824 */ /* 0x000fe200008e06f4 */
[----:B------:R-:W-:Y:S04]  /*65910*/  STL [R1+0x33f8], R45 ;  /* 0x0033f82d01007387 */ /* 0x000fe80000100800 */
[----:B------:R1:W-:Y:S04]  /*65920*/  STL [R1+0x33f4], R50 ;  /* 0x0033f43201007387 */ /* 0x0003e80000100800 */
[----:B------:R-:W4:Y:S04]  /*65930*/  LDL.LU R55, [R1+0x34dc] ;  /* 0x0034dc0001377983 */ /* 0x000f280000300800 */
[----:B------:R-:W4:Y:S01]  /*65940*/  LDL.LU R57, [R1+0x34e4] ;  /* 0x0034e40001397983 */ /* 0x000f220000300800 */
[----:B------:R-:W-:Y:S01]  /*65950*/  USEL UR11, URZ, 0x4, !UP1 ;  /* 0x000000043f0b7887 */ /* 0x000fe2000c800000 */
[----:B-1----:R-:W-:-:S02]  /*65960*/  IMAD.MOV.U32 R46, RZ, RZ, R45 ;  /* 0x000000ffff2e7224 */ /* 0x002fc400078e002d */
[----:B------:R-:W-:Y:S01]  /*65970*/  IMAD.MOV.U32 R47, RZ, RZ, R50 ;  /* 0x000000ffff2f7224 */ /* 0x000fe200078e0032 */
[----:B------:R-:W-:Y:S01]  /*65980*/  IADD3 R53, P2, R53, R245, RZ ;  /* 0x000000f535357210 */ /* 0x000fe20007f5e0ff */
[----:B------:R-:W-:-:S03]  /*65990*/  USEL UR11, UR11, URZ, !UP0 ;  /* 0x0000003f0b0b7287 */ /* 0x000fc6000c000000 */
[----:B------:R1:W-:Y:S04]  /*659a0*/  LDGSTS.E [R44+0xe00], desc[UR24][R46.64], P0 ;  /* 0x00e000002e2c7fae */ /* 0x0003e80008121858 */
[----:B------:R-:W4:Y:S04]  /*659b0*/  LDL.LU R50, [R1+0x34f0] ;  /* 0x0034f00001327983 */ /* 0x000f280000300800 */
[----:B------:R-:W4:Y:S01]  /*659c0*/  LDL.LU R45, [R1+0x34f8] ;  /* 0x0034f800012d7983 */ /* 0x000f220000300800 */
[----:B------:R-:W-:Y:S01]  /*659d0*/  IMAD.X R58, R58, 0x1, R244, P2 ;  /* 0x000000013a3a7824 */ /* 0x000fe200010e06f4 */
[----:B------:R-:W-:-:S02]  /*659e0*/  IADD3 R59, P3, R59, R245, RZ ;  /* 0x000000f53b3b7210 */ /* 0x000fc40007f7e0ff */
[----:B------:R-:W-:Y:S01]  /*659f0*/  ISETP.NE.U32.AND P1, PT, RZ, UR11, PT ;  /* 0x0000000bff007c0c */ /* 0x000fe2000bf25070 */
[----:B-1----:R-:W-:Y:S02]  /*65a00*/  IMAD.MOV.U32 R46, RZ, RZ, R53 ;  /* 0x000000ffff2e7224 */ /* 0x002fe400078e0035 */
[----:B------:R-:W-:Y:S01]  /*65a10*/  IMAD.MOV.U32 R47, RZ, RZ, R58 ;  /* 0x000000ffff2f7224 */ /* 0x000fe200078e003a */
[----:B------:R-:W-:Y:S04]  /*65a20*/  STL [R1+0x3400], R53 ;  /* 0x0034003501007387 */ /* 0x000fe80000100800 */
[----:B------:R1:W-:Y:S04]  /*65a30*/  STL [R1+0x33fc], R58 ;  /* 0x0033fc3a01007387 */ /* 0x0003e80000100800 */
[----:B------:R-:W-:Y:S04]  /*65a40*/  STL [R1+0x34c8], R59 ;  /* 0x0034c83b01007387 */ /* 0x000fe80000100800 */
[----:B------:R1:W-:Y:S01]  /*65a50*/  LDGSTS.E [R44+0xf00], desc[UR24][R46.64], P0 ;  /* 0x00f000002e2c7fae */ /* 0x0003e20008121858 */
[----:B------:R-:W-:Y:S01]  /*65a60*/  IADD3 R54, P0, R54, R245, RZ ;  /* 0x000000f536367210 */ /* 0x000fe20007f1e0ff */
[----:B------:R-:W-:-:S02]  /*65a70*/  IMAD.X R60, R60, 0x1, R244, P3 ;  /* 0x000000013c3c7824 */ /* 0x000fc400018e06f4 */
[----:B-1----:R-:W4:Y:S01]  /*65a80*/  LDL.LU R58, [R1+0x34ec] ;  /* 0x0034ec00013a7983 */ /* 0x002f220000300800 */
[----:B------:R-:W-:-:S03]  /*65a90*/  IADD3 R48, P2, R48, R245, RZ ;  /* 0x000000f530307210 */ /* 0x000fc60007f5e0ff */
[----:B------:R-:W-:Y:S01]  /*65aa0*/  STL [R1+0x34c4], R60 ;  /* 0x0034c43c01007387 */ /* 0x000fe20000100800 */
[----:B------:R-:W-:-:S03]  /*65ab0*/  IMAD.MOV.U32 R46, RZ, RZ, R59 ;  /* 0x000000ffff2e7224 */ /* 0x000fc600078e003b */
[----:B------:R-:W4:Y:S01]  /*65ac0*/  LDL.LU R53, [R1+0x34f4] ;  /* 0x0034f40001357983 */ /* 0x000f220000300800 */
[----:B------:R-:W-:-:S03]  /*65ad0*/  IMAD.MOV.U32 R47, RZ, RZ, R60 ;  /* 0x000000ffff2f7224 */ /* 0x000fc600078e003c */
[----:B------:R1:W-:Y:S04]  /*65ae0*/  STL [R1+0x34d0], R54 ;  /* 0x0034d03601007387 */ /* 0x0003e80000100800 */
[----:B------:R1:W-:Y:S02]  /*65af0*/  LDGSTS.E [R44+0x2800], desc[UR24][R46.64], P1 ;  /* 0x028000002e2c7fae */ /* 0x0003e40008921858 */
[----:B-1----:R-:W-:Y:S02]  /*65b00*/  IMAD.MOV.U32 R46, RZ, RZ, R54 ;  /* 0x000000ffff2e7224 */ /* 0x002fe400078e0036 */
[--C-:B---3--:R-:W-:Y:S02]  /*65b10*/  IMAD.X R56, R56, 0x1, R244.reuse, P0 ;  /* 0x0000000138387824 */ /* 0x108fe400000e06f4 */
[----:B--2---:R-:W-:-:S03]  /*65b20*/  IMAD.X R51, R51, 0x1, R244, P2 ;  /* 0x0000000133337824 */ /* 0x004fc600010e06f4 */
[----:B------:R1:W-:Y:S04]  /*65b30*/  STL [R1+0x34cc], R56 ;  /* 0x0034cc3801007387 */ /* 0x0003e80000100800 */
[----:B------:R-:W-:Y:S04]  /*65b40*/  STL [R1+0x34d8], R48 ;  /* 0x0034d83001007387 */ /* 0x000fe80000100800 */
[----:B------:R-:W2:Y:S01]  /*65b50*/  LDL.LU R54, [R1+0x3500] ;  /* 0x0035000001367983 */ /* 0x000ea20000300800 */
[----:B------:R-:W-:-:S03]  /*65b60*/  IMAD.MOV.U32 R47, RZ, RZ, R56 ;  /* 0x000000ffff2f7224 */ /* 0x000fc600078e0038 */
[----:B------:R3:W-:Y:S04]  /*65b70*/  STL [R1+0x34d4], R51 ;  /* 0x0034d43301007387 */ /* 0x0007e80000100800 */
[----:B------:R3:W-:Y:S04]  /*65b80*/  LDGSTS.E [R44+0x2900], desc[UR24][R46.64], P1 ;  /* 0x029000002e2c7fae */ /* 0x0007e80008921858 */
[----:B-1----:R-:W2:Y:S01]  /*65b90*/  LDL.LU R56, [R1+0x34fc] ;  /* 0x0034fc0001387983 */ /* 0x002ea20000300800 */
[-C--:B----4-:R-:W-:Y:S02]  /*65ba0*/  IADD3 R52, P0, R52, R245.reuse, RZ ;  /* 0x000000f534347210 */ /* 0x090fe40007f1e0ff */
[----:B------:R-:W-:Y:S01]  /*65bb0*/  IADD3 R49, P2, R49, R245, RZ ;  /* 0x000000f531317210 */ /* 0x000fe20007f5e0ff */
[----:B---3--:R-:W-:-:S02]  /*65bc0*/  IMAD.MOV.U32 R46, RZ, RZ, R48 ;  /* 0x000000ffff2e7224 */ /* 0x008fc400078e0030 */
[----:B------:R-:W-:Y:S02]  /*65bd0*/  IMAD.MOV.U32 R47, RZ, RZ, R51 ;  /* 0x000000ffff2f7224 */ /* 0x000fe400078e0033 */
[----:B------:R-:W3:Y:S04]  /*65be0*/  LDL.LU R51, [R1+0x35c8] ;  /* 0x0035c80001337983 */ /* 0x000ee80000300800 */
[----:B------:R-:W4:Y:S04]  /*65bf0*/  LDL.LU R48, [R1+0x35d0] ;  /* 0x0035d00001307983 */ /* 0x000f280000300800 */
[----:B------:R-:W-:Y:S04]  /*65c00*/  STL [R1+0x34e0], R52 ;  /* 0x0034e03401007387 */ /* 0x000fe80000100800 */
[----:B------:R1:W-:Y:S02]  /*65c10*/  LDGSTS.E [R44+0x2a00], desc[UR24][R46.64], P1 ;  /* 0x02a000002e2c7fae */ /* 0x0003e40008921858 */
[----:B-1----:R-:W-:-:S02]  /*65c20*/  IMAD.MOV.U32 R46, RZ, RZ, R52 ;  /* 0x000000ffff2e7224 */ /* 0x002fc400078e0034 */
[--C-:B------:R-:W-:Y:S02]  /*65c30*/  IMAD.X R55, R55, 0x1, R244.reuse, P0 ;  /* 0x0000000137377824 */ /* 0x100fe400000e06f4 */
        /* <DEDUP_REMOVED lines=8> */
[----:B------:R-:W-:-:S02]  /*65cc0*/  IADD3 R50, P0, R50, R245, RZ ;  /* 0x000000f532327210 */ /* 0x000fc40007f1e0ff */
[----:B------:R-:W-:Y:S01]  /*65cd0*/  IADD3 R45, P2, R45, R245, RZ ;  /* 0x000000f52d2d7210 */ /* 0x000fe20007f5e0ff */
[----:B------:R-:W-:Y:S02]  /*65ce0*/  IMAD.MOV.U32 R46, RZ, RZ, R49 ;  /* 0x000000ffff2e7224 */ /* 0x000fe400078e0031 */
[----:B------:R-:W-:Y:S02]  /*65cf0*/  IMAD.MOV.U32 R47, RZ, RZ, R57 ;  /* 0x000000ffff2f7224 */ /* 0x000fe400078e0039 */
[----:B-1----:R-:W4:Y:S04]  /*65d00*/  LDL.LU R57, [R1+0x35d8] ;  /* 0x0035d80001397983 */ /* 0x002f280000300800 */
[----:B------:R-:W4:Y:S04]  /*65d10*/  LDL.LU R49, [R1+0x35e0] ;  /* 0x0035e00001317983 */ /* 0x000f280000300800 */
[----:B------:R-:W-:Y:S04]  /*65d20*/  STL [R1+0x34f0], R50 ;  /* 0x0034f03201007387 */ /* 0x000fe80000100800 */
[----:B------:R1:W-:Y:S01]  /*65d30*/  LDGSTS.E [R44+0x2c00], desc[UR24][R46.64], P1 ;  /* 0x02c000002e2c7fae */ /* 0x0003e20008921858 */
[----:B------:R-:W-:-:S05]  /*65d40*/  IMAD.X R58, R58, 0x1, R244, P0 ;  /* 0x000000013a3a7824 */ /* 0x000fca00000e06f4 */
[----:B------:R1:W-:Y:S02]  /*65d50*/  STL [R1+0x34ec], R58 ;  /* 0x0034ec3a01007387 */ /* 0x0003e40000100800 */
[----:B-1----:R-:W-:Y:S02]  /*65d60*/  IMAD.MOV.U32 R47, RZ, RZ, R58 ;  /* 0x000000ffff2f7224 */ /* 0x002fe400078e003a */
[----:B------:R-:W-:Y:S01]  /*65d70*/  STL [R1+0x34f8], R45 ;  /* 0x0034f82d01007387 */ /* 0x000fe20000100800 */
[----:B------:R-:W-:Y:S02]  /*65d80*/  IMAD.MOV.U32 R46, RZ, RZ, R50 ;  /* 0x000000ffff2e7224 */ /* 0x000fe400078e0032 */
[----:B------:R-:W-:-:S03]  /*65d90*/  IMAD.X R53, R53, 0x1, R244, P2 ;  /* 0x0000000135357824 */ /* 0x000fc600010e06f4 */
[----:B------:R1:W-:Y:S04]  /*65da0*/  LDGSTS.E [R44+0x2d00], desc[UR24][R46.64], P1 ;  /* 0x02d000002e2c7fae */ /* 0x0003e80008921858 */
[----:B------:R-:W4:Y:S04]  /*65db0*/  LDL.LU R58, [R1+0x35d4] ;  /* 0x0035d400013a7983 */ /* 0x000f280000300800 */
[----:B------:R1:W-:Y:S04]  /*65dc0*/  STL [R1+0x34f4], R53 ;  /* 0x0034f43501007387 */ /* 0x0003e80000100800 */
[----:B------:R-:W4:Y:S01]  /*65dd0*/  LDL.LU R50, [R1+0x35dc] ;  /* 0x0035dc0001327983 */ /* 0x000f220000300800 */
[----:B-1----:R-:W-:-:S02]  /*65de0*/  IMAD.MOV.U32 R46, RZ, RZ, R45 ;  /* 0x000000ffff2e7224 */ /* 0x002fc400078e002d */
[----:B------:R-:W-:Y:S02]  /*65df0*/  IMAD.MOV.U32 R47, RZ, RZ, R53 ;  /* 0x000000ffff2f7224 */ /* 0x000fe400078e0035 */
[----:B------:R-:W4:Y:S04]  /*65e00*/  LDL.LU R53, [R1+0x35e8] ;  /* 0x0035e80001357983 */ /* 0x000f280000300800 */
[----:B------:R-:W4:Y:S04]  /*65e10*/  LDL.LU R45, [R1+0x35f0] ;  /* 0x0035f000012d7983 */ /* 0x000f280000300800 */
[----:B------:R1:W-:Y:S01]  /*65e20*/  LDGSTS.E [R44+0x2e00], desc[UR24][R46.64], P1 ;  /* 0x02e000002e2c7fae */ /* 0x0003e20008921858 */
[----:B--2---:R-:W-:-:S05]  /*65e30*/  IADD3 R54, P0, R54, R245, RZ ;  /* 0x000000f536367210 */ /* 0x004fca0007f1e0ff */
[----:B------:R-:W-:Y:S01]  /*65e40*/  IMAD.X R56, R56, 0x1, R244, P0 ;  /* 0x0000000138387824 */ /* 0x000fe200000e06f4 */
[----:B------:R-:W-:Y:S03]  /*65e50*/  STL [R1+0x3500], R54 ;  /* 0x0035003601007387 */ /* 0x000fe60000100800 */
[----:B-1----:R-:W-:Y:S01]  /*65e60*/  IMAD.MOV.U32 R47, RZ, RZ, R56 ;  /* 0x000000ffff2f7224 */ /* 0x002fe200078e0038 */
[----:B------:R1:W-:Y:S01]  /*65e70*/  STL [R1+0x34fc], R56 ;  /* 0x0034fc3801007387 */ /* 0x0003e20000100800 */
[----:B------:R-:W-:-:S05]  /*65e80*/  IMAD.MOV.U32 R46, RZ, RZ, R54 ;  /* 0x000000ffff2e7224 */ /* 0x000fca00078e0036 */
[----:B------:R2:W-:Y:S04]  /*65e90*/  LDGSTS.E [R44+0x2f00], desc[UR24][R46.64], P1 ;  /* 0x02f000002e2c7fae */ /* 0x0005e80008921858 */
[----:B-1----:R-:W2:Y:S04]  /*65ea0*/  LDL.LU R56, [R1+0x35e4] ;  /* 0x0035e40001387983 */ /* 0x002ea80000300800 */
[----:B------:R-:W2:Y:S01]  /*65eb0*/  LDL.LU R54, [R1+0x35ec] ;  /* 0x0035ec0001367983 */ /* 0x000ea20000300800 */
[-C--:B---3--:R-:W-:Y:S02]  /*65ec0*/  IADD3 R51, P1, R51, R245.reuse, RZ ;  /* 0x000000f533337210 */ /* 0x088fe40007f3e0ff */
[----:B----4-:R-:W-:-:S03]  /*65ed0*/  IADD3 R48, P2, R48, R245, RZ ;  /* 0x000000f530307210 */ /* 0x010fc60007f5e0ff */
[----:B------:R1:W-:Y:S01]  /*65ee0*/  STL [R1+0x35c8], R51 ;  /* 0x0035c83301007387 */ /* 0x0003e20000100800 */
[----:B--2---:R-:W-:Y:S01]  /*65ef0*/  IMAD.MOV.U32 R46, RZ, RZ, R51 ;  /* 0x000000ffff2e7224 */ /* 0x004fe200078e0033 */
[----:B------:R-:W-:-:S04]  /*65f00*/  UISETP.GT.AND UP1, UPT, UR13, 0x9, UPT ;  /* 0x000000090d00788c */ /* 0x000fc8000bf24270 */
[----:B------:R-:W-:-:S04]  /*65f10*/  USEL UR11, URZ, 0x4, !UP1 ;  /* 0x000000043f0b7887 */ /* 0x000fc8000c800000 */
[----:B------:R-:W-:Y:S01]  /*65f20*/  USEL UR11, UR11, URZ, !UP0 ;  /* 0x0000003f0b0b7287 */ /* 0x000fe2000c000000 */
[--C-:B------:R-:W-:Y:S02]  /*65f30*/  IMAD.X R55, R55, 0x1, R244.reuse, P1 ;  /* 0x0000000137377824 */ /* 0x100fe400008e06f4 */
[----:B------:R-:W-:-:S03]  /*65f40*/  IMAD.X R52, R52, 0x1, R244, P2 ;  /* 0x0000000134347824 */ /* 0x000fc600010e06f4 */
[----:B------:R2:W-:Y:S04]  /*65f50*/  STL [R1+0x35c4], R55 ;  /* 0x0035c43701007387 */ /* 0x0005e80000100800 */
[----:B------:R3:W-:Y:S04]  /*65f60*/  STL [R1+0x35d0], R48 ;  /* 0x0035d03001007387 */ /* 0x0007e80000100800 */
[----:B-1----:R-:W4:Y:S01]  /*65f70*/  LDL.LU R51, [R1+0x35f8] ;  /* 0x0035f80001337983 */ /* 0x002f220000300800 */
[----:B------:R-:W-:-:S03]  /*65f80*/  IMAD.MOV.U32 R47, RZ, RZ, R55 ;  /* 0x000000ffff2f7224 */ /* 0x000fc600078e0037 */
[----:B------:R1:W-:Y:S04]  /*65f90*/  STL [R1+0x35cc], R52 ;  /* 0x0035cc3401007387 */ /* 0x0003e80000100800 */
[----:B--2---:R-:W2:Y:S01]  /*65fa0*/  LDL.LU R55, [R1+0x35f4] ;  /* 0x0035f40001377983 */ /* 0x004ea20000300800 */
[----:B------:R-:W-:Y:S02]  /*65fb0*/  ISETP.NE.U32.AND P0, PT, RZ, UR11, PT ;  /* 0x0000000bff007c0c */ /* 0x000fe4000bf05070 */
[-C--:B------:R-:W-:Y:S02]  /*65fc0*/  IADD3 R57, P1, R57, R245.reuse, RZ ;  /* 0x000000f539397210 */ /* 0x080fe40007f3e0ff */
[----:B------:R-:W-:-:S09]  /*65fd0*/  IADD3 R49, P2, R49, R245, RZ ;  /* 0x000000f531317210 */ /* 0x000fd20007f5e0ff */
[----:B------:R3:W-:Y:S01]  /*65fe0*/  LDGSTS.E [R44+0x4800], desc[UR24][R46.64], P0 ;  /* 0x048000002e2c7fae */ /* 0x0007e20008121858 */
[----:B------:R-:W-:Y:S02]  /*65ff0*/  IMAD.X R58, R58, 0x1, R244, P1 ;  /* 0x000000013a3a7824 */ /* 0x000fe400008e06f4 */
[----:B---3--:R-:W-:Y:S02]  /*66000*/  IMAD.MOV.U32 R46, RZ, RZ, R48 ;  /* 0x000000ffff2e7224 */ /* 0x008fe400078e0030 */
[----:B------:R-:W-:Y:S01]  /*66010*/  IMAD.MOV.U32 R47, RZ, RZ, R52 ;  /* 0x000000ffff2f7224 */ /* 0x000fe200078e0034 */
[----:B------:R-:W3:Y:S04]  /*66020*/  LDL.LU R48, [R1+0x3600] ;  /* 0x0036000001307983 */ /* 0x000ee80000300800 */
[----:B-1----:R-:W3:Y:S04]  /*66030*/  LDL.LU R52, [R1+0x36c8] ;  /* 0x0036c80001347983 */ /* 0x002ee80000300800 */
[----:B------:R-:W-:Y:S04]  /*66040*/  STL [R1+0x35d8], R57 ;  /* 0x0035d83901007387 */ /* 0x000fe80000100800 */
[----:B------:R1:W-:Y:S04]  /*66050*/  STL [R1+0x35d4], R58 ;  /* 0x0035d43a01007387 */ /* 0x0003e80000100800 */
[----:B------:R1:W-:Y:S04]  /*66060*/  LDGSTS.E [R44+0x4900], desc[UR24][R46.64], P0 ;  /* 0x049000002e2c7fae */ /* 0x0003e80008121858 */
[----:B------:R-:W-:Y:S01]  /*66070*/  STL [R1+0x35e0], R49 ;  /* 0x0035e03101007387 */ /* 0x000fe20000100800 */
[----:B------:R-:W-:Y:S01]  /*66080*/  IMAD.X R50, R50, 0x1, R244, P2 ;  /* 0x0000000132327824 */ /* 0x000fe200010e06f4 */
[----:B------:R-:W-:Y:S01]  /*66090*/  IADD3 R53, P1, R53, R245, RZ ;  /* 0x000000f535357210 */ /* 0x000fe20007f3e0ff */
[----:B-1----:R-:W-:-:S02]  /*660a0*/  IMAD.MOV.U32 R47, RZ, RZ, R58 ;  /* 0x000000ffff2f7224 */ /* 0x002fc400078e003a */
[----:B------:R-:W3:Y:S01]  /*660b0*/  LDL.LU R58, [R1+0x35fc] ;  /* 0x0035fc00013a7983 */ /* 0x000ee20000300800 */
[----:B------:R-:W-:-:S03]  /*660c0*/  IMAD.MOV.U32 R46, RZ, RZ, R57 ;  /* 0x000000ffff2e7224 */ /* 0x000fc600078e0039 */
[----:B------:R1:W-:Y:S04]  /*660d0*/  STL [R1+0x35dc], R50 ;  /* 0x0035dc3201007387 */ /* 0x0003e80000100800 */
[----:B------:R-:W3:Y:S01]  /*660e0*/  LDL.LU R57, [R1+0x36c4] ;  /* 0x0036c40001397983 */ /* 0x000ee20000300800 */
[----:B------:R-:W-:-:S03]  /*660f0*/  IADD3 R45, P2, R45, R245, RZ ;  /* 0x000000f52d2d7210 */ /* 0x000fc60007f5e0ff */
[----:B------:R1:W-:Y:S02]  /*66100*/  LDGSTS.E [R44+0x4a00], desc[UR24][R46.64], P0 ;  /* 0x04a000002e2c7fae */ /* 0x0003e40008121858 */
[----:B-1----:R-:W-:Y:S02]  /*66110*/  IMAD.MOV.U32 R46, RZ, RZ, R49 ;  /* 0x000000ffff2e7224 */ /* 0x002fe400078e0031 */
[----:B------:R-:W-:Y:S02]  /*66120*/  IMAD.MOV.U32 R47, RZ, RZ, R50 ;  /* 0x000000ffff2f7224 */ /* 0x000fe400078e0032 */
[----:B------:R-:W3:Y:S04]  /*66130*/  LDL.LU R50, [R1+0x36d0] ;  /* 0x0036d00001327983 */ /* 0x000ee80000300800 */
[----:B------:R-:W3:Y:S04]  /*66140*/  LDL.LU R49, [R1+0x36d8] ;  /* 0x0036d80001317983 */ /* 0x000ee80000300800 */
        /* <DEDUP_REMOVED lines=9> */
[----:B-1----:R-:W3:Y:S04]  /*661e0*/  LDL.LU R56, [R1+0x36cc] ;  /* 0x0036cc0001387983 */ /* 0x002ee80000300800 */
[----:B------:R1:W-:Y:S04]  /*661f0*/  STL [R1+0x35ec], R54 ;  /* 0x0035ec3601007387 */ /* 0x0003e80000100800 */
[----:B------:R-:W3:Y:S01]  /*66200*/  LDL.LU R53, [R1+0x36d4] ;  /* 0x0036d40001357983 */ /* 0x000ee20000300800 */
[----:B------:R-:W-:-:S02]  /*66210*/  IMAD.MOV.U32 R46, RZ, RZ, R45 ;  /* 0x000000ffff2e7224 */ /* 0x000fc400078e002d */
[----:B------:R-:W-:Y:S02]  /*66220*/  IMAD.MOV.U32 R47, RZ, RZ, R54 ;  /* 0x000000ffff2f7224 */ /* 0x000fe400078e0036 */
[----:B-1----:R-:W3:Y:S04]  /*66230*/  LDL.LU R54, [R1+0x36e0] ;  /* 0x0036e00001367983 */ /* 0x002ee80000300800 */
[----:B------:R-:W3:Y:S04]  /*66240*/  LDL.LU R45, [R1+0x36e8] ;  /* 0x0036e800012d7983 */ /* 0x000ee80000300800 */
[----:B------:R1:W-:Y:S01]  /*66250*/  LDGSTS.E [R44+0x4d00], desc[UR24][R46.64], P0 ;  /* 0x04d000002e2c7fae */ /* 0x0003e20008121858 */
[----:B----4-:R-:W-:-:S05]  /*66260*/  IADD3 R51, P1, R51, R245, RZ ;  /* 0x000000f533337210 */ /* 0x010fca0007f3e0ff */
[----:B--2---:R-:W-:Y:S01]  /*66270*/  IMAD.X R55, R55, 0x1, R244, P1 ;  /* 0x0000000137377824 */ /* 0x004fe200008e06f4 */
[----:B------:R-:W-:Y:S03]  /*66280*/  STL [R1+0x35f8], R51 ;  /* 0x0035f83301007387 */ /* 0x000fe60000100800 */
[----:B-1----:R-:W-:Y:S01]  /*66290*/  IMAD.MOV.U32 R47, RZ, RZ, R55 ;  /* 0x000000ffff2f7224 */ /* 0x002fe200078e0037 */
[----:B------:R1:W-:Y:S01]  /*662a0*/  STL [R1+0x35f4], R55 ;  /* 0x0035f43701007387 */ /* 0x0003e20000100800 */
[----:B------:R-:W-:Y:S01]  /*662b0*/  IMAD.MOV.U32 R46, RZ, RZ, R51 ;  /* 0x000000ffff2e7224 */ /* 0x000fe200078e0033 */
[----:B------:R-:W-:Y:S02]  /*662c0*/  UISETP.GT.AND UP1, UPT, UR13, 0xd, UPT ;  /* 0x0000000d0d00788c */ /* 0x000fe4000bf24270 */
[----:B-1----:R-:W2:Y:S04]  /*662d0*/  LDL.LU R55, [R1+0x36dc] ;  /* 0x0036dc0001377983 */ /* 0x002ea80000300800 */
[----:B------:R-:W4:Y:S01]  /*662e0*/  LDL.LU R51, [R1+0x36e4] ;  /* 0x0036e40001337983 */ /* 0x000f220000300800 */
[----:B------:R-:W-:-:S03]  /*662f0*/  USEL UR11, URZ, 0x4, !UP1 ;  /* 0x000000043f0b7887 */ /* 0x000fc6000c800000 */
[----:B------:R1:W-:Y:S01]  /*66300*/  LDGSTS.E [R44+0x4e00], desc[UR24][R46.64], P0 ;  /* 0x04e000002e2c7fae */ /* 0x0003e20008121858 */
[----:B------:R-:W-:Y:S01]  /*66310*/  USEL UR11, UR11, URZ, !UP0 ;  /* 0x0000003f0b0b7287 */ /* 0x000fe2000c000000 */
[-C--:B---3--:R-:W-:Y:S02]  /*66320*/  IADD3 R48, P2, R48, R245.reuse, RZ ;  /* 0x000000f530307210 */ /* 0x088fe40007f5e0ff */
[----:B------:R-:W-:-:S03]  /*66330*/  IADD3 R52, P3, R52, R245, RZ ;  /* 0x000000f534347210 */ /* 0x000fc60007f7e0ff */
[----:B------:R-:W-:Y:S01]  /*66340*/  ISETP.NE.U32.AND P1, PT, RZ, UR11, PT ;  /* 0x0000000bff007c0c */ /* 0x000fe2000bf25070 */
[----:B-1----:R-:W-:Y:S01]  /*66350*/  IMAD.MOV.U32 R46, RZ, RZ, R48 ;  /* 0x000000ffff2e7224 */ /* 0x002fe200078e0030 */
[----:B------:R1:W-:Y:S01]  /*66360*/  STL [R1+0x3600], R48 ;  /* 0x0036003001007387 */ /* 0x0003e20000100800 */
[----:B------:R-:W-:-:S04]  /*66370*/  IMAD.X R58, R58, 0x1, R244, P2 ;  /* 0x000000013a3a7824 */ /* 0x000fc800010e06f4 */
[----:B------:R-:W-:Y:S02]  /*66380*/  IMAD.MOV.U32 R47, RZ, RZ, R58 ;  /* 0x000000ffff2f7224 */ /* 0x000fe400078e003a */
[----:B------:R-:W-:Y:S01]  /*66390*/  IMAD.X R57, R57, 0x1, R244, P3 ;  /* 0x0000000139397824 */ /* 0x000fe200018e06f4 */
[----:B------:R-:W-:Y:S04]  /*663a0*/  STL [R1+0x35fc], R58 ;  /* 0x0035fc3a01007387 */ /* 0x000fe80000100800 */
[----:B------:R3:W-:Y:S04]  /*663b0*/  LDGSTS.E [R44+0x4f00], desc[UR24][R46.64], P0 ;  /* 0x04f000002e2c7fae */ /* 0x0007e80008121858 */
[----:B------:R3:W-:Y:S04]  /*663c0*/  STL [R1+0x36c8], R52 ;  /* 0x0036c83401007387 */ /* 0x0007e80000100800 */
[----:B------:R-:W4:Y:S04]  /*663d0*/  LDL.LU R59, [R1+0x36f0] ;  /* 0x0036f000013b7983 */ /* 0x000f280000300800 */
[----:B------:R-:W-:Y:S04]  /*663e0*/  STL [R1+0x36c4], R57 ;  /* 0x0036c43901007387 */ /* 0x000fe80000100800 */
[----:B-1----:R-:W4:Y:S04]  /*663f0*/  LDL.LU R48, [R1+0x36f8] ;  /* 0x0036f80001307983 */ /* 0x002f280000300800 */
[----:B------:R-:W4:Y:S01]  /*66400*/  LDL.LU R60, [R1+0x36ec] ;  /* 0x0036ec00013c7983 */ /* 0x000f220000300800 */
[----:B------:R-:W-:Y:S01]  /*66410*/  IADD3 R50, P0, R50, R245, RZ ;  /* 0x000000f532327210 */ /* 0x000fe20007f1e0ff */
[----:B---3--:R-:W-:-:S02]  /*66420*/  IMAD.MOV.U32 R46, RZ, RZ, R52 ;  /* 0x000000ffff2e7224 */ /* 0x008fc400078e0034 */
[----:B------:R-:W-:Y:S01]  /*66430*/  IMAD.MOV.U32 R47, RZ, RZ, R57 ;  /* 0x000000ffff2f7224 */ /* 0x000fe200078e0039 */
[----:B------:R-:W-:Y:S01]  /*66440*/  IADD3 R49, P2, R49, R245, RZ ;  /* 0x000000f531317210 */ /* 0x000fe20007f5e0ff */
[----:B------:R-:W3:Y:S04]  /*66450*/  LDL.LU R52, [R1+0x36f4] ;  /* 0x0036f40001347983 */ /* 0x000ee80000300800 */
[----:B------:R1:W-:Y:S04]  /*66460*/  LDGSTS.E [R44+0x6800], desc[UR24][R46.64], P1 ;  /* 0x068000002e2c7fae */ /* 0x0003e80008921858 */
[----:B------:R1:W-:Y:S02]  /*66470*/  STL [R1+0x36d0], R50 ;  /* 0x0036d03201007387 */ /* 0x0003e40000100800 */
[----:B-1----:R-:W-:-:S02]  /*66480*/  IMAD.MOV.U32 R46, RZ, RZ, R50 ;  /* 0x000000ffff2e7224 */ /* 0x002fc400078e0032 */
[--C-:B------:R-:W-:Y:S02]  /*66490*/  IMAD.X R56, R56, 0x1, R244.reuse, P0 ;  /* 0x0000000138387824 */ /* 0x100fe400000e06f4 */
[----:B------:R-:W-:Y:S02]  /*664a0*/  IMAD.X R53, R53, 0x1, R244, P2 ;  /* 0x0000000135357824 */ /* 0x000fe400010e06f4 */
[----:B------:R-:W-:Y:S01]  /*664b0*/  IMAD.MOV.U32 R47, RZ, RZ, R56 ;  /* 0x000000ffff2f7224 */ /* 0x000fe200078e0038 */
[----:B------:R-:W-:Y:S04]  /*664c0*/  STL [R1+0x36cc], R56 ;  /* 0x0036cc3801007387 */ /* 0x000fe80000100800 */
[----:B------:R-:W-:Y:S04]  /*664d0*/  STL [R1+0x36d8], R49 ;  /* 0x0036d83101007387 */ /* 0x000fe80000100800 */
[----:B------:R-:W3:Y:S04]  /*664e0*/  LDL.LU R50, [R1+0x3700] ;  /* 0x0037000001327983 */ /* 0x000ee80000300800 */
[----:B------:R1:W-:Y:S04]  /*664f0*/  STL [R1+0x36d4], R53 ;  /* 0x0036d43501007387 */ /* 0x0003e80000100800 */
[----:B------:R1:W-:Y:S02]  /*66500*/  LDGSTS.E [R44+0x6900], desc[UR24][R46.64], P1 ;  /* 0x069000002e2c7fae */ /* 0x0003e40008921858 */
[----:B-1----:R-:W-:-:S02]  /*66510*/  IMAD.MOV.U32 R47, RZ, RZ, R53 ;  /* 0x000000ffff2f7224 */ /* 0x002fc400078e0035 */
[----:B------:R-:W3:Y:S01]  /*66520*/  LDL.LU R53, [R1+0x36fc] ;  /* 0x0036fc0001357983 */ /* 0x000ee20000300800 */
[-C--:B------:R-:W-:Y:S01]  /*66530*/  IADD3 R54, P0, R54, R245.reuse, RZ ;  /* 0x000000f536367210 */ /* 0x080fe20007f1e0ff */
[----:B------:R-:W-:Y:S01]  /*66540*/  IMAD.MOV.U32 R46, RZ, RZ, R49 ;  /* 0x000000ffff2e7224 */ /* 0x000fe200078e0031 */
[----:B------:R-:W-:Y:S01]  /*66550*/  IADD3 R45, P2, R45, R245, RZ ;  /* 0x000000f52d2d7210 */ /* 0x000fe20007f5e0ff */
[----:B------:R-:W3:Y:S04]  /*66560*/  LDL.LU R57, [R1+0x37c8] ;  /* 0x0037c80001397983 */ /* 0x000ee80000300800 */
[----:B------:R-:W3:Y:S04]  /*66570*/  LDL.LU R49, [R1+0x37d0] ;  /* 0x0037d00001317983 */ /* 0x000ee80000300800 */
[----:B------:R1:W-:Y:S04]  /*66580*/  STL [R1+0x36e0], R54 ;  /* 0x0036e03601007387 */ /* 0x0003e80000100800 */
[----:B------:R1:W-:Y:S02]  /*66590*/  LDGSTS.E [R44+0x6a00], desc[UR24][R46.64], P1 ;  /* 0x06a000002e2c7fae */ /* 0x0003e40008921858 */
[----:B-1----:R-:W-:-:S02]  /*665a0*/  IMAD.MOV.U32 R46, RZ, RZ, R54 ;  /* 0x000000ffff2e7224 */ /* 0x002fc400078e0036 */
[--C-:B--2---:R-:W-:Y:S02]  /*665b0*/  IMAD.X R55, R55, 0x1, R244.reuse, P0 ;  /* 0x0000000137377824 */ /* 0x104fe400000e06f4 */
[----:B----4-:R-:W-:Y:S02]  /*665c0*/  IMAD.X R51, R51, 0x1, R244, P2 ;  /* 0x0000000133337824 */ /* 0x010fe400010e06f4 */
[----:B------:R-:W-:Y:S01]  /*665d0*/  IMAD.MOV.U32 R47, RZ, RZ, R55 ;  /* 0x000000ffff2f7224 */ /* 0x000fe200078e0037 */
[----:B------:R-:W-:Y:S04]  /*665e0*/  STL [R1+0x36dc], R55 ;  /* 0x0036dc3701007387 */ /* 0x000fe80000100800 */
[----:B------:R-:W-:Y:S04]  /*665f0*/  STL [R1+0x36e8], R45 ;  /* 0x0036e82d01007387 */ /* 0x000fe80000100800 */
[----:B------:R-:W2:Y:S04]  /*66600*/  LDL.LU R58, [R1+0x37c4] ;  /* 0x0037c400013a7983 */ /* 0x000ea80000300800 */
[----:B------:R1:W-:Y:S04]  /*66610*/  STL [R1+0x36e4], R51 ;  /* 0x0036e43301007387 */ /* 0x0003e80000100800 */
[----:B------:R-:W4:Y:S04]  /*66620*/  LDL.LU R54, [R1+0x37cc] ;  /* 0x0037cc0001367983 */ /* 0x000f280000300800 */
[----:B------:R1:W-:Y:S04]  /*66630*/  LDGSTS.E [R44+0x6b00], desc[UR24][R46.64], P1 ;  /* 0x06b000002e2c7fae */ /* 0x0003e80008921858 */
[----:B------:R-:W4:Y:S01]  /*66640*/  LDL.LU R56, [R1+0x37d4] ;  /* 0x0037d40001387983 */ /* 0x000f220000300800 */
[----:B-1----:R-:W-:-:S03]  /*66650*/  IMAD.MOV.U32 R47, RZ, RZ, R51 ;  /* 0x000000ffff2f7224 */ /* 0x002fc600078e0033 */
[----:B------:R-:W4:Y:S01]  /*66660*/  LDL.LU R51, [R1+0x37d8] ;  /* 0x0037d80001337983 */ /* 0x000f220000300800 */
[----:B------:R-:W-:-:S03]  /*66670*/  IMAD.MOV.U32 R46, RZ, RZ, R45 ;  /* 0x000000ffff2e7224 */ /* 0x000fc600078e002d */
[----:B------:R-:W4:Y:S04]  /*66680*/  LDL.LU R55, [R1+0x37dc] ;  /* 0x0037dc0001377983 */ /* 0x000f280000300800 */
[----:B------:R-:W4:Y:S04]  /*66690*/  LDL.LU R45, [R1+0x37e0] ;  /* 0x0037e000012d7983 */ /* 0x000f280000300800 */
[----:B------:R1:W-:Y:S01]  /*666a0*/  LDGSTS.E [R44+0x6c00], desc[UR24][R46.64], P1 ;  /* 0x06c000002e2c7fae */ /* 0x0003e20008921858 */
[-C--:B------:R-:W-:Y:S02]  /*666b0*/  IADD3 R59, P0, R59, R245.reuse, RZ ;  /* 0x000000f53b3b7210 */ /* 0x080fe40007f1e0ff */
[----:B------:R-:W-:-:S03]  /*666c0*/  IADD3 R48, P2, R48, R245, RZ ;  /* 0x000000f530307210 */ /* 0x000fc60007f5e0ff */
[----:B------:R-:W-:Y:S02]  /*666d0*/  IMAD.X R60, R60, 0x1, R244, P0 ;  /* 0x000000013c3c7824 */ /* 0x000fe400000e06f4 */
[----:B-1----:R-:W-:Y:S02]  /*666e0*/  IMAD.MOV.U32 R46, RZ, RZ, R59 ;  /* 0x000000ffff2e7224 */ /* 0x002fe400078e003b */
[----:B------:R-:W-:Y:S01]  /*666f0*/  IMAD.MOV.U32 R47, RZ, RZ, R60 ;  /* 0x000000ffff2f7224 */ /* 0x000fe200078e003c */
[----:B------:R-:W-:Y:S04]  /*66700*/  STL [R1+0x36f0], R59 ;  /* 0x0036f03b01007387 */ /* 0x000fe80000100800 */
[----:B------:R-:W-:Y:S04]  /*66710*/  STL [R1+0x36ec], R60 ;  /* 0x0036ec3c01007387 */ /* 0x000fe80000100800 */
[----:B------:R-:W-:Y:S04]  /*66720*/  STL [R1+0x36f8], R48 ;  /* 0x0036f83001007387 */ /* 0x000fe80000100800 */
[----:B------:R1:W-:Y:S01]  /*66730*/  LDGSTS.E [R44+0x6d00], desc[UR24][R46.64], P1 ;  /* 0x06d000002e2c7fae */ /* 0x0003e20008921858 */
[----:B---3--:R-:W-:-:S05]  /*66740*/  IMAD.X R52, R52, 0x1, R244, P2 ;  /* 0x0000000134347824 */ /* 0x008fca00010e06f4 */
[----:B------:R3:W-:Y:S01]  /*66750*/  STL [R1+0x36f4], R52 ;  /* 0x0036f43401007387 */ /* 0x0007e20000100800 */
[----:B-1----:R-:W-:Y:S02]  /*66760*/  IMAD.MOV.U32 R46, RZ, RZ, R48 ;  /* 0x000000ffff2e7224 */ /* 0x002fe400078e0030 */
[----:B------:R-:W-:Y:S02]  /*66770*/  IMAD.MOV.U32 R47, RZ, RZ, R52 ;  /* 0x000000ffff2f7224 */ /* 0x000fe400078e0034 */
[----:B---3--:R-:W3:Y:S04]  /*66780*/  LDL.LU R52, [R1+0x37e8] ;  /* 0x0037e80001347983 */ /* 0x008ee80000300800 */
[----:B------:R-:W3:Y:S04]  /*66790*/  LDL.LU R48, [R1+0x37f0] ;  /* 0x0037f00001307983 */ /* 0x000ee80000300800 */
[----:B------:R1:W-:Y:S01]  /*667a0*/  LDGSTS.E [R44+0x6e00], desc[UR24][R46.64], P1 ;  /* 0x06e000002e2c7fae */ /* 0x0003e20008921858 */
[----:B------:R-:W-:-:S05]  /*667b0*/  IADD3 R50, P0, R50, R245, RZ ;  /* 0x000000f532327210 */ /* 0x000fca0007f1e0ff */
[----:B------:R-:W-:Y:S01]  /*667c0*/  STL [R1+0x3700], R50 ;  /* 0x0037003201007387 */ /* 0x000fe20000100800 */
[----:B-1----:R-:W-:Y:S02]  /*667d0*/  IMAD.MOV.U32 R46, RZ, RZ, R50 ;  /* 0x000000ffff2e7224 */ /* 0x002fe400078e0032 */
[----:B------:R-:W-:-:S04]  /*667e0*/  IMAD.X R53, R53, 0x1, R244, P0 ;  /* 0x0000000135357824 */ /* 0x000fc800000e06f4 */
[----:B------:R-:W-:Y:S01]  /*667f0*/  IMAD.MOV.U32 R47, RZ, RZ, R53 ;  /* 0x000000ffff2f7224 */ /* 0x000fe200078e0035 */
[----:B------:R1:W-:Y:S01]  /*66800*/  STL [R1+0x36fc], R53 ;  /* 0x0036fc3501007387 */ /* 0x0003e20000100800 */
[----:B------:R-:W-:-:S03]  /*66810*/  UISETP.GT.AND UP1, UPT, UR13, 0x11, UPT ;  /* 0x000000110d00788c */ /* 0x000fc6000bf24270 */
[----:B------:R1:W-:Y:S04]  /*66820*/  LDGSTS.E [R44+0x6f00], desc[UR24][R46.64], P1 ;  /* 0x06f000002e2c7fae */ /* 0x0003e80008921858 */
[----:B-1----:R-:W3:Y:S04]  /*66830*/  LDL.LU R53, [R1+0x37e4] ;  /* 0x0037e40001357983 */ /* 0x002ee80000300800 */
[----:B------:R-:W3:Y:S01]  /*66840*/  LDL.LU R50, [R1+0x37ec] ;  /* 0x0037ec0001327983 */ /* 0x000ee20000300800 */
[----:B------:R-:W-:-:S04]  /*66850*/  USEL UR11, URZ, 0x4, !UP1 ;  /* 0x000000043f0b7887 */ /* 0x000fc8000c800000 */
[----:B------:R-:W-:Y:S01]  /*66860*/  USEL UR11, UR11, URZ, !UP0 ;  /* 0x0000003f0b0b7287 */ /* 0x000fe2000c000000 */
[----:B------:R-:W-:-:S05]  /*66870*/  IADD3 R57, P1, R57, R245, RZ ;  /* 0x000000f539397210 */ /* 0x000fca0007f3e0ff */
[----:B------:R-:W-:Y:S02]  /*66880*/  ISETP.NE.U32.AND P0, PT, RZ, UR11, PT ;  /* 0x0000000bff007c0c */ /* 0x000fe4000bf05070 */
[-C--:B------:R-:W-:Y:S01]  /*66890*/  IADD3 R49, P2, R49, R245.reuse, RZ ;  /* 0x000000f531317210 */ /* 0x080fe20007f5e0ff */
[----:B------:R-:W-:Y:S01]  /*668a0*/  IMAD.MOV.U32 R46, RZ, RZ, R57 ;  /* 0x000000ffff2e7224 */ /* 0x000fe200078e0039 */
[----:B------:R-:W-:Y:S01]  /*668b0*/  STL [R1+0x37c8], R57 ;  /* 0x0037c83901007387 */ /* 0x000fe20000100800 */
[--C-:B--2---:R-:W-:Y:S02]  /*668c0*/  IMAD.X R58, R58, 0x1, R244.reuse, P1 ;  /* 0x000000013a3a7824 */ /* 0x104fe400008e06f4 */
[----:B----4-:R-:W-:Y:S02]  /*668d0*/  IMAD.X R54, R54, 0x1, R244, P2 ;  /* 0x0000000136367824 */ /* 0x010fe400010e06f4 */
        /* <DEDUP_REMOVED lines=11> */
[----:B------:R-:W4:Y:S04]  /*66990*/  LDL.LU R49, [R1+0x37f8] ;  /* 0x0037f80001317983 */ /* 0x000f280000300800 */
        /* <DEDUP_REMOVED lines=14> */
[-C--:B---3--:R-:W-:Y:S02]  /*66a80*/  IADD3 R52, P1, R52, R245.reuse, RZ ;  /* 0x000000f534347210 */ /* 0x088fe40007f3e0ff */
[----:B------:R-:W-:Y:S01]  /*66a90*/  IADD3 R48, P2, R48, R245, RZ ;  /* 0x000000f530307210 */ /* 0x000fe20007f5e0ff */
[----:B------:R-:W-:Y:S01]  /*66aa0*/  IMAD.MOV.U32 R46, RZ, RZ, R45 ;  /* 0x000000ffff2e7224 */ /* 0x000fe200078e002d */
[----:B------:R-:W3:Y:S04]  /*66ab0*/  LDL.LU R57, [R1+0x38d0] ;  /* 0x0038d00001397983 */ /* 0x000ee80000300800 */
[----:B------:R-:W3:Y:S04]  /*66ac0*/  LDL.LU R45, [R1+0x38d8] ;  /* 0x0038d800012d7983 */ /* 0x000ee80000300800 */
[----:B------:R-:W-:Y:S04]  /*66ad0*/  STL [R1+0x37e8], R52 ;  /* 0x0037e83401007387 */ /* 0x000fe80000100800 */
[----:B------:R1:W-:Y:S02]  /*66ae0*/  LDGSTS.E [R44+0x8b00], desc[UR24][R46.64], P0 ;  /* 0x08b000002e2c7fae */ /* 0x0003e40008121858 */
[----:B-1----:R-:W-:-:S02]  /*66af0*/  IMAD.MOV.U32 R46, RZ, RZ, R52 ;  /* 0x000000ffff2e7224 */ /* 0x002fc400078e0034 */
        /* <DEDUP_REMOVED lines=13> */
[----:B------:R-:W3:Y:S04]  /*66bd0*/  LDL.LU R50, [R1+0x38e4] ;  /* 0x0038e40001327983 */ /* 0x000ee80000300800 */
[----:B------:R-:W3:Y:S04]  /*66be0*/  LDL.LU R48, [R1+0x38e8] ;  /* 0x0038e80001307983 */ /* 0x000ee80000300800 */
[----:B------:R1:W-:Y:S01]  /*66bf0*/  LDGSTS.E [R44+0x8d00], desc[UR24][R46.64], P0 ;  /* 0x08d000002e2c7fae */ /* 0x0003e20008121858 */
[----:B----4-:R-:W-:-:S05]  /*66c00*/  IADD3 R49, P1, R49, R245, RZ ;  /* 0x000000f531317210 */ /* 0x010fca0007f3e0ff */
[----:B--2---:R-:W-:Y:S01]  /*66c10*/  IMAD.X R54, R54, 0x1, R244, P1 ;  /* 0x0000000136367824 */ /* 0x004fe200008e06f4 */
        /* <DEDUP_REMOVED lines=11> */
[----:B----4-:R-:W-:Y:S02]  /*66cd0*/  IMAD.MOV.U32 R46, RZ, RZ, R51 ;  /* 0x000000ffff2e7224 */ /* 0x010fe400078e0033 */
        /* <DEDUP_REMOVED lines=8> */
[----:B----4-:R-:W4:Y:S01]  /*66d60*/  LDL.LU R55, [R1+0x38f4] ;  /* 0x0038f40001377983 */ /* 0x010f220000300800 */
[----:B------:R-:W-:-:S04]  /*66d70*/  USEL UR11, URZ, 0x4, !UP1 ;  /* 0x000000043f0b7887 */ /* 0x000fc8000c800000 */
[----:B------:R-:W-:Y:S01]  /*66d80*/  USEL UR11, UR11, URZ, !UP0 ;  /* 0x0000003f0b0b7287 */ /* 0x000fe2000c000000 */
[----:B---3--:R-:W-:-:S05]  /*66d90*/  IADD3 R57, P0, R57, R245, RZ ;  /* 0x000000f539397210 */ /* 0x008fca0007f1e0ff */
[----:B------:R-:W-:Y:S01]  /*66da0*/  ISETP.NE.U32.AND P1, PT, RZ, UR11, PT ;  /* 0x0000000bff007c0c */ /* 0x000fe2000bf25070 */
[----:B-1----:R-:W-:Y:S02]  /*66db0*/  IMAD.MOV.U32 R46, RZ, RZ, R59 ;  /* 0x000000ffff2e7224 */ /* 0x002fe400078e003b */
[----:B------:R-:W-:Y:S01]  /*66dc0*/  IMAD.MOV.U32 R47, RZ, RZ, R60 ;  /* 0x000000ffff2f7224 */ /* 0x000fe200078e003c */
[----:B------:R-:W-:Y:S01]  /*66dd0*/  IADD3 R45, P2, R45, R245, RZ ;  /* 0x000000f52d2d7210 */ /* 0x000fe20007f5e0ff */
[----:B------:R-:W-:Y:S08]  /*66de0*/  STL [R1+0x38d0], R57 ;  /* 0x0038d03901007387 */ /* 0x000ff00000100800 */
[----:B------:R1:W-:Y:S02]  /*66df0*/  LDGSTS.E [R44+0xa800], desc[UR24][R46.64], P1 ;  /* 0x0a8000002e2c7fae */ /* 0x0003e40008921858 */
[----:B-1----:R-:W-:-:S02]  /*66e00*/  IMAD.MOV.U32 R46, RZ, RZ, R57 ;  /* 0x000000ffff2e7224 */ /* 0x002fc400078e0039 */
[--C-:B------:R-:W-:Y:S02]  /*66e10*/  IMAD.X R58, R58, 0x1, R244.reuse, P0 ;  /* 0x000000013a3a7824 */ /* 0x100fe400000e06f4 */
[----:B------:R-:W-:Y:S02]  /*66e20*/  IMAD.X R56, R56, 0x1, R244, P2 ;  /* 0x0000000138387824 */ /* 0x000fe400010e06f4 */
[----:B------:R-:W-:Y:S01]  /*66e30*/  IMAD.MOV.U32 R47, RZ, RZ, R58 ;  /* 0x000000ffff2f7224 */ /* 0x000fe200078e003a */
[----:B------:R-:W-:Y:S04]  /*66e40*/  STL [R1+0x38cc], R58 ;  /* 0x0038cc3a01007387 */ /* 0x000fe80000100800 */
[----:B------:R1:W-:Y:S04]  /*66e50*/  STL [R1+0x38d8], R45 ;  /* 0x0038d82d01007387 */ /* 0x0003e80000100800 */
[----:B------:R3:W-:Y:S04]  /*66e60*/  STL [R1+0x38d4], R56 ;  /* 0x0038d43801007387 */ /* 0x0007e80000100800 */
[----:B------:R-:W4:Y:S04]  /*66e70*/  LDL.LU R60, [R1+0x38fc] ;  /* 0x0038fc00013c7983 */ /* 0x000f280000300800 */
[----:B------:R1:W-:Y:S01]  /*66e80*/  LDGSTS.E [R44+0xa900], desc[UR24][R46.64], P1 ;  /* 0x0a9000002e2c7fae */ /* 0x0003e20008921858 */
[----:B------:R-:W-:Y:S01]  /*66e90*/  IADD3 R52, P0, R52, R245, RZ ;  /* 0x000000f534347210 */ /* 0x000fe20007f1e0ff */
[----:B-1----:R-:W-:-:S02]  /*66ea0*/  IMAD.MOV.U32 R46, RZ, RZ, R45 ;  /* 0x000000ffff2e7224 */ /* 0x002fc400078e002d */
[----:B------:R-:W4:Y:S02]  /*66eb0*/  LDL.LU R45, [R1+0x3900] ;  /* 0x00390000012d7983 */ /* 0x000f240000300800 */
[----:B------:R-:W-:Y:S01]  /*66ec0*/  IMAD.X R53, R53, 0x1, R244, P0 ;  /* 0x0000000135357824 */ /* 0x000fe200000e06f4 */
[----:B------:R-:W-:Y:S01]  /*66ed0*/  IADD3 R48, P2, R48, R245, RZ ;  /* 0x000000f530307210 */ /* 0x000fe20007f5e0ff */
[----:B------:R-:W-:Y:S01]  /*66ee0*/  IMAD.MOV.U32 R47, RZ, RZ, R56 ;  /* 0x000000ffff2f7224 */ /* 0x000fe200078e0038 */
[----:B------:R1:W-:Y:S04]  /*66ef0*/  STL [R1+0x38e0], R52 ;  /* 0x0038e03401007387 */ /* 0x0003e80000100800 */
[----:B------:R1:W-:Y:S01]  /*66f00*/  STL [R1+0x38dc], R53 ;  /* 0x0038dc3501007387 */ /* 0x0003e20000100800 */
[----:B------:R-:W-:-:S03]  /*66f10*/  IMAD.X R50, R50, 0x1, R244, P2 ;  /* 0x0000000132327824 */ /* 0x000fc600010e06f4 */
[----:B------:R-:W-:Y:S04]  /*66f20*/  STL [R1+0x38e8], R48 ;  /* 0x0038e83001007387 */ /* 0x000fe80000100800 */
[----:B---3--:R-:W3:Y:S04]  /*66f30*/  LDL.LU R56, [R1+0x39c8] ;  /* 0x0039c80001387983 */ /* 0x008ee80000300800 */
[----:B------:R1:W-:Y:S04]  /*66f40*/  LDGSTS.E [R44+0xaa00], desc[UR24][R46.64], P1 ;  /* 0x0aa000002e2c7fae */ /* 0x0003e80008921858 */
[----:B------:R1:W-:Y:S02]  /*66f50*/  STL [R1+0x38e4], R50 ;  /* 0x0038e43201007387 */ /* 0x0003e40000100800 */
[----:B-1----:R-:W-:-:S02]  /*66f60*/  IMAD.MOV.U32 R46, RZ, RZ, R52 ;  /* 0x000000ffff2e7224 */ /* 0x002fc400078e0034 */
[----:B------:R-:W3:Y:S04]  /*66f70*/  LDL.LU R52, [R1+0x39d0] ;  /* 0x0039d00001347983 */ /* 0x000ee80000300800 */
[----:B------:R-:W3:Y:S01]  /*66f80*/  LDL.LU R57, [R1+0x39c4] ;  /* 0x0039c40001397983 */ /* 0x000ee20000300800 */
[----:B------:R-:W-:-:S03]  /*66f90*/  IMAD.MOV.U32 R47, RZ, RZ, R53 ;  /* 0x000000ffff2f7224 */ /* 0x000fc600078e0035 */
[----:B------:R-:W3:Y:S04]  /*66fa0*/  LDL.LU R53, [R1+0x39cc] ;  /* 0x0039cc0001357983 */ /* 0x000ee80000300800 */
[----:B------:R1:W-:Y:S02]  /*66fb0*/  LDGSTS.E [R44+0xab00], desc[UR24][R46.64], P1 ;  /* 0x0ab000002e2c7fae */ /* 0x0003e40008921858 */
[----:B-1----:R-:W-:Y:S02]  /*66fc0*/  IMAD.MOV.U32 R46, RZ, RZ, R48 ;  /* 0x000000ffff2e7224 */ /* 0x002fe400078e0030 */
[----:B------:R-:W-:Y:S02]  /*66fd0*/  IMAD.MOV.U32 R47, RZ, RZ, R50 ;  /* 0x000000ffff2f7224 */ /* 0x000fe400078e0032 */
[----:B------:R-:W3:Y:S04]  /*66fe0*/  LDL.LU R50, [R1+0x39d8] ;  /* 0x0039d80001327983 */ /* 0x000ee80000300800 */
[----:B------:R-:W3:Y:S04]  /*66ff0*/  LDL.LU R48, [R1+0x39e0] ;  /* 0x0039e00001307983 */ /* 0x000ee80000300800 */
        /* <DEDUP_REMOVED lines=9> */
[----:B----4-:R-:W-:-:S03]  /*67090*/  IMAD.X R55, R55, 0x1, R244, P2 ;  /* 0x0000000137377824 */ /* 0x010fc600010e06f4 */
        /* <DEDUP_REMOVED lines=9> */
[----:B------:R-:W2:Y:S04]  /*67130*/  LDL.LU R58, [R1+0x39f0] ;  /* 0x0039f000013a7983 */ /* 0x000ea80000300800 */
[----:B------:R1:W-:Y:S01]  /*67140*/  LDGSTS.E [R44+0xae00], desc[UR24][R46.64], P1 ;  /* 0x0ae000002e2c7fae */ /* 0x0003e20008921858 */
[----:B------:R-:W-:-:S05]  /*67150*/  IADD3 R45, P0, R45, R245, RZ ;  /* 0x000000f52d2d7210 */ /* 0x000fca0007f1e0ff */
[----:B------:R-:W-:Y:S02]  /*67160*/  IMAD.X R60, R60, 0x1, R244, P0 ;  /* 0x000000013c3c7824 */ /* 0x000fe400000e06f4 */
[----:B-1----:R-:W-:Y:S02]  /*67170*/  IMAD.MOV.U32 R46, RZ, RZ, R45 ;  /* 0x000000ffff2e7224 */ /* 0x002fe400078e002d */
[----:B------:R-:W-:-:S05]  /*67180*/  IMAD.MOV.U32 R47, RZ, RZ, R60 ;  /* 0x000000ffff2f7224 */ /* 0x000fca00078e003c */
        /* <DEDUP_REMOVED lines=9> */
[----:B------:R-:W-:-:S03]  /*67220*/  IMAD.X R53, R53, 0x1, R244, P2 ;  /* 0x0000000135357824 */ /* 0x000fc600010e06f4 */
[----:B------:R-:W-:Y:S04]  /*67230*/  STL [R1+0x39c4], R57 ;  /* 0x0039c43901007387 */ /* 0x000fe80000100800 */
[----:B------:R-:W-:Y:S04]  /*67240*/  STL [R1+0x39d0], R52 ;  /* 0x0039d03401007387 */ /* 0x000fe80000100800 */
[----:B------:R-:W3:Y:S04]  /*67250*/  LDL.LU R62, [R1+0x39f4] ;  /* 0x0039f400013e7983 */ /* 0x000ee80000300800 */
[----:B------:R-:W-:Y:S04]  /*67260*/  STL [R1+0x39cc], R53 ;  /* 0x0039cc3501007387 */ /* 0x000fe80000100800 */
[----:B-1----:R-:W3:Y:S01]  /*67270*/  LDL.LU R60, [R1+0x39fc] ;  /* 0x0039fc00013c7983 */ /* 0x002ee20000300800 */
[----:B------:R-:W-:-:S04]  /*67280*/  UISETP.GT.AND UP1, UPT, UR13, 0x19, UPT ;  /* 0x000000190d00788c */ /* 0x000fc8000bf24270 */
[----:B------:R-:W-:-:S04]  /*67290*/  USEL UR11, URZ, 0x4, !UP1 ;  /* 0x000000043f0b7887 */ /* 0x000fc8000c800000 */
[----:B------:R-:W-:-:S06]  /*672a0*/  USEL UR11, UR11, URZ, !UP0 ;  /* 0x0000003f0b0b7287 */ /* 0x000fcc000c000000 */
[----:B------:R-:W-:Y:S01]  /*672b0*/  ISETP.NE.U32.AND P0, PT, RZ, UR11, PT ;  /* 0x0000000bff007c0c */ /* 0x000fe2000bf05070 */
[----:B------:R-:W-:Y:S02]  /*672c0*/  IMAD.MOV.U32 R46, RZ, RZ, R56 ;  /* 0x000000ffff2e7224 */ /* 0x000fe400078e0038 */
[----:B------:R-:W-:Y:S01]  /*672d0*/  IMAD.MOV.U32 R47, RZ, RZ, R57 ;  /* 0x000000ffff2f7224 */ /* 0x000fe200078e0039 */
[-C--:B------:R-:W-:Y:S02]  /*672e0*/  IADD3 R50, P1, R50, R245.reuse, RZ ;  /* 0x000000f532327210 */ /* 0x080fe40007f3e0ff */
[----:B------:R-:W-:-:S07]  /*672f0*/  IADD3 R48, P2, R48, R245, RZ ;  /* 0x000000f530307210 */ /* 0x000fce0007f5e0ff */
[----:B------:R1:W-:Y:S04]  /*67300*/  LDGSTS.E [R44+0xc800], desc[UR24][R46.64], P0 ;  /* 0x0c8000002e2c7fae */ /* 0x0003e80008121858 */
[----:B------:R-:W-:Y:S01]  /*67310*/  STL [R1+0x39d8], R50 ;  /* 0x0039d83201007387 */ /* 0x000fe20000100800 */
[----:B-1----:R-:W-:Y:S02]  /*67320*/  IMAD.MOV.U32 R46, RZ, RZ, R52 ;  /* 0x000000ffff2e7224 */ /* 0x002fe400078e0034 */
[----:B------:R-:W-:-:S05]  /*67330*/  IMAD.MOV.U32 R47, RZ, RZ, R53 ;  /* 0x000000ffff2f7224 */ /* 0x000fca00078e0035 */
[----:B------:R1:W-:Y:S01]  /*67340*/  LDGSTS.E [R44+0xc900], desc[UR24][R46.64], P0 ;  /* 0x0c9000002e2c7fae */ /* 0x0003e20008121858 */
[--C-:B----4-:R-:W-:Y:S02]  /*67350*/  IMAD.X R51, R51, 0x1, R244.reuse, P1 ;  /* 0x0000000133337824 */ /* 0x110fe400008e06f4 */
[----:B------:R-:W-:Y:S02]  /*67360*/  IMAD.X R49, R49, 0x1, R244, P2 ;  /* 0x0000000131317824 */ /* 0x000fe400010e06f4 */
[----:B-1----:R-:W-:Y:S02]  /*67370*/  IMAD.MOV.U32 R46, RZ, RZ, R50 ;  /* 0x000000ffff2e7224 */ /* 0x002fe400078e0032 */
[----:B------:R-:W-:Y:S01]  /*67380*/  IMAD.MOV.U32 R47, RZ, RZ, R51 ;  /* 0x000000ffff2f7224 */ /* 0x000fe200078e0033 */
[----:B------:R-:W-:Y:S04]  /*67390*/  STL [R1+0x39d4], R51 ;  /* 0x0039d43301007387 */ /* 0x000fe80000100800 */
[----:B------:R-:W-:Y:S04]  /*673a0*/  STL [R1+0x39e0], R48 ;  /* 0x0039e03001007387 */ /* 0x000fe80000100800 */
[----:B------:R1:W-:Y:S04]  /*673b0*/  STL [R1+0x39dc], R49 ;  /* 0x0039dc3101007387 */ /* 0x0003e80000100800 */
[----:B------:R4:W-:Y:S01]  /*673c0*/  LDGSTS.E [R44+0xca00], desc[UR24][R46.64], P0 ;  /* 0x0ca000002e2c7fae */ /* 0x0009e20008121858 */
[----:B--2---:R-:W-:Y:S01]  /*673d0*/  IADD3 R54, P1, R54, R245, RZ ;  /* 0x000000f536367210 */ /* 0x004fe20007f3e0ff */
[----:B----4-:R-:W-:-:S02]  /*673e0*/  IMAD.MOV.U32 R46, RZ, RZ, R48 ;  /* 0x000000ffff2e7224 */ /* 0x010fc400078e0030 */
[----:B------:R-:W-:Y:S02]  /*673f0*/  IMAD.MOV.U32 R47, RZ, RZ, R49 ;  /* 0x000000ffff2f7224 */ /* 0x000fe400078e0031 */
[----:B-1----:R-:W2:Y:S04]  /*67400*/  LDL.LU.64 R48, [R1+0x3340] ;  /* 0x0033400001307983 */ /* 0x002ea80000300a00 */
[----:B------:R-:W4:Y:S01]  /*67410*/  LDL.LU.64 R50, [R1+0x3338] ;  /* 0x0033380001327983 */ /* 0x000f220000300a00 */
[----:B------:R-:W-:-:S03]  /*67420*/  IMAD.X R55, R55, 0x1, R244, P1 ;  /* 0x0000000137377824 */ /* 0x000fc600008e06f4 */
[----:B------:R-:W4:Y:S01]  /*67430*/  LDL.LU.64 R52, [R1+0x3330] ;  /* 0x0033300001347983 */ /* 0x000f220000300a00 */
        /* <DEDUP_REMOVED lines=8> */
[----:B------:R-:W4:Y:S04]  /*674c0*/  LDL.LU.64 R54, [R1+0x3328] ;  /* 0x0033280001367983 */ /* 0x000f280000300a00 */
[----:B------:R1:W-:Y:S04]  /*674d0*/  STL [R1+0x39ec], R59 ;  /* 0x0039ec3b01007387 */ /* 0x0003e80000100800 */
[----:B------:R-:W4:Y:S04]  /*674e0*/  LDL.LU.64 R56, [R1+0x3320] ;  /* 0x0033200001387983 */ /* 0x000f280000300a00 */
[----:B------:R1:W-:Y:S02]  /*674f0*/  LDGSTS.E [R44+0xcc00], desc[UR24][R46.64], P0 ;  /* 0x0cc000002e2c7fae */ /* 0x0003e40008121858 */
[----:B-1----:R-:W-:-:S02]  /*67500*/  IMAD.MOV.U32 R46, RZ, RZ, R58 ;  /* 0x000000ffff2e7224 */ /* 0x002fc400078e003a */
[----:B------:R-:W-:Y:S02]  /*67510*/  IMAD.MOV.U32 R47, RZ, RZ, R59 ;  /* 0x000000ffff2f7224 */ /* 0x000fe400078e003b */
[----:B------:R-:W4:Y:S04]  /*67520*/  LDL.LU.64 R58, [R1+0x3318] ;  /* 0x00331800013a7983 */ /* 0x000f280000300a00 */
[----:B------:R-:W4:Y:S04]  /*67530*/  LDL.LU.64 R72, [R1+0x3310] ;  /* 0x0033100001487983 */ /* 0x000f280000300a00 */
[----:B------:R-:W4:Y:S04]  /*67540*/  LDL.LU.64 R70, [R1+0x3308] ;  /* 0x0033080001467983 */ /* 0x000f280000300a00 */
[----:B------:R1:W-:Y:S01]  /*67550*/  LDGSTS.E [R44+0xcd00], desc[UR24][R46.64], P0 ;  /* 0x0cd000002e2c7fae */ /* 0x0003e20008121858 */
[----:B------:R-:W-:-:S02]  /*67560*/  IADD3 R61, P1, R61, R245, RZ ;  /* 0x000000f53d3d7210 */ /* 0x000fc40007f3e0ff */
[----:B---3--:R-:W-:-:S03]  /*67570*/  IADD3 R45, P2, R45, R245, RZ ;  /* 0x000000f52d2d7210 */ /* 0x008fc60007f5e0ff */
[----:B------:R-:W-:Y:S01]  /*67580*/  STL [R1+0x39f8], R61 ;  /* 0x0039f83d01007387 */ /* 0x000fe20000100800 */
[--C-:B------:R-:W-:Y:S02]  /*67590*/  IMAD.X R62, R62, 0x1, R244.reuse, P1 ;  /* 0x000000013e3e7824 */ /* 0x100fe400008e06f4 */
[----:B------:R-:W-:-:S03]  /*675a0*/  IMAD.X R60, R60, 0x1, R244, P2 ;  /* 0x000000013c3c7824 */ /* 0x000fc600010e06f4 */
[----:B------:R3:W-:Y:S04]  /*675b0*/  STL [R1+0x39f4], R62 ;  /* 0x0039f43e01007387 */ /* 0x0007e80000100800 */
[----:B------:R2:W-:Y:S04]  /*675c0*/  STL [R1+0x3a00], R45 ;  /* 0x003a002d01007387 */ /* 0x0005e80000100800 */
[----:B------:R4:W-:Y:S04]  /*675d0*/  STL [R1+0x39fc], R60 ;  /* 0x0039fc3c01007387 */ /* 0x0009e80000100800 */
[----:B------:R-:W4:Y:S04]  /*675e0*/  LDL.LU R68, [R1+0x3404] ;  /* 0x0034040001447983 */ /* 0x000f280000300800 */
[----:B------:R-:W4:Y:S04]  /*675f0*/  LDL.LU R67, [R1+0x3408] ;  /* 0x0034080001437983 */ /* 0x000f280000300800 */
[----:B------:R-:W4:Y:S04]  /*67600*/  LDL.LU R66, [R1+0x340c] ;  /* 0x00340c0001427983 */ /* 0x000f280000300800 */
[----:B------:R-:W4:Y:S01]  /*67610*/  LDL.LU R65, [R1+0x3410] ;  /* 0x0034100001417983 */ /* 0x000f220000300800 */
[----:B-1----:R-:W-:-:S02]  /*67620*/  IMAD.MOV.U32 R46, RZ, RZ, R61 ;  /* 0x000000ffff2e7224 */ /* 0x002fc400078e003d */
[----:B------:R-:W-:Y:S01]  /*67630*/  IMAD.MOV.U32 R47, RZ, RZ, R62 ;  /* 0x000000ffff2f7224 */ /* 0x000fe200078e003e */
[----:B------:R-:W4:Y:S04]  /*67640*/  LDL.LU R64, [R1+0x3414] ;  /* 0x0034140001407983 */ /* 0x000f280000300800 */
[----:B------:R-:W4:Y:S04]  /*67650*/  LDL.LU R63, [R1+0x3418] ;  /* 0x00341800013f7983 */ /* 0x000f280000300800 */
[----:B---3--:R-:W3:Y:S04]  /*67660*/  LDL.LU R62, [R1+0x341c] ;  /* 0x00341c00013e7983 */ /* 0x008ee80000300800 */
[----:B------:R-:W3:Y:S04]  /*67670*/  LDL.LU R61, [R1+0x3420] ;  /* 0x00342000013d7983 */ /* 0x000ee80000300800 */
[----:B------:R1:W-:Y:S02]  /*67680*/  LDGSTS.E [R44+0xce00], desc[UR24][R46.64], P0 ;  /* 0x0ce000002e2c7fae */ /* 0x0003e40008121858 */
[----:B-1----:R-:W-:-:S02]  /*67690*/  IMAD.MOV.U32 R46, RZ, RZ, R45 ;  /* 0x000000ffff2e7224 */ /* 0x002fc400078e002d */
[----:B------:R-:W-:-:S05]  /*676a0*/  IMAD.MOV.U32 R47, RZ, RZ, R60 ;  /* 0x000000ffff2f7224 */ /* 0x000fca00078e003c */
[----:B------:R2:W-:Y:S02]  /*676b0*/  LDGSTS.E [R44+0xcf00], desc[UR24][R46.64], P0 ;  /* 0x0cf000002e2c7fae */ /* 0x0005e40008121858 */
[----:B--2---:R-:W-:-:S05]  /*676c0*/  IADD3 R46, P0, R48, R245, RZ ;  /* 0x000000f5302e7210 */ /* 0x004fca0007f1e0ff */
[----:B------:R-:W-:Y:S01]  /*676d0*/  IMAD.X R45, R49, 0x1, R244, P0 ;  /* 0x00000001312d7824 */ /* 0x000fe200000e06f4 */
[----:B----4-:R-:W-:-:S05]  /*676e0*/  IADD3 R48, P0, R50, R245, RZ ;  /* 0x000000f532307210 */ /* 0x010fca0007f1e0ff */
        /* <DEDUP_REMOVED lines=13> */
[----:B------:R-:W-:Y:S01]  /*677c0*/  IADD3 R60, P0, R70, R245, RZ ;  /* 0x000000f5463c7210 */ /* 0x000fe20007f1e0ff */
        /* <DEDUP_REMOVED lines=24> */
[----:B------:R-:W4:Y:S04]  /*67950*/  LDL.LU R49, [R1+0x3430] ;  /* 0x0034300001317983 */ /* 0x000f280000300800 */
[----:B------:R-:W4:Y:S04]  /*67960*/  LDL.LU R55, [R1+0x3424] ;  /* 0x0034240001377983 */ /* 0x000f280000300800 */
[----:B------:R-:W4:Y:S01]  /*67970*/  LDL.LU R52, [R1+0x342c] ;  /* 0x00342c0001347983 */ /* 0x000f220000300800 */
[----:B------:R-:W-:-:S02]  /*67980*/  IADD3 R67, P1, R67, R245, RZ ;  /* 0x000000f543437210 */ /* 0x000fc40007f3e0ff */
[----:B------:R-:W-:-:S03]  /*67990*/  IADD3 R65, P2, R65, R245, RZ ;  /* 0x000000f541417210 */ /* 0x000fc60007f5e0ff */
[--C-:B------:R-:W-:Y:S02]  /*679a0*/  IMAD.X R68, R68, 0x1, R244.reuse, P1 ;  /* 0x0000000144447824 */ /* 0x100fe400008e06f4 */
[----:B------:R-:W-:Y:S01]  /*679b0*/  IMAD.X R66, R66, 0x1, R244, P2 ;  /* 0x0000000142427824 */ /* 0x000fe200010e06f4 */
[----:B------:R-:W-:Y:S04]  /*679c0*/  STL [R1+0x3408], R67 ;  /* 0x0034084301007387 */ /* 0x000fe80000100800 */
[----:B------:R-:W-:Y:S04]  /*679d0*/  STL [R1+0x3404], R68 ;  /* 0x0034044401007387 */ /* 0x000fe80000100800 */
[----:B------:R-:W-:Y:S04]  /*679e0*/  STL [R1+0x3410], R65 ;  /* 0x0034104101007387 */ /* 0x000fe80000100800 */
[----:B------:R-:W-:Y:S04]  /*679f0*/  STL [R1+0x340c], R66 ;  /* 0x00340c4201007387 */ /* 0x000fe80000100800 */
[----:B------:R-:W4:Y:S04]  /*67a00*/  LDL.LU R45, [R1+0x3438] ;  /* 0x00343800012d7983 */ /* 0x000f280000300800 */
[----:B------:R-:W4:Y:S01]  /*67a10*/  LDL.LU R50, [R1+0x3434] ;  /* 0x0034340001327983 */ /* 0x000f220000300800 */
[----:B------:R-:W-:-:S04]  /*67a20*/  UISETP.GT.AND UP1, UPT, UR13, 0x1d, UPT ;  /* 0x0000001d0d00788c */ /* 0x000fc8000bf24270 */
[----:B------:R-:W-:-:S04]  /*67a30*/  USEL UR11, URZ, 0x4, !UP1 ;  /* 0x000000043f0b7887 */ /* 0x000fc8000c800000 */
[----:B------:R-:W-:-:S06]  /*67a40*/  USEL UR11, UR11, URZ, !UP0 ;  /* 0x0000003f0b0b7287 */ /* 0x000fcc000c000000 */
[----:B------:R-:W-:Y:S01]  /*67a50*/  ISETP.NE.U32.AND P0, PT, RZ, UR11, PT ;  /* 0x0000000bff007c0c */ /* 0x000fe2000bf05070 */
[----:B------:R-:W-:-:S04]  /*67a60*/  UISETP.GT.AND UP1, UPT, UR13, 0x2, UPT ;  /* 0x000000020d00788c */ /* 0x000fc8000bf24270 */
[----:B------:R-:W-:Y:S01]  /*67a70*/  USEL UR11, URZ, 0x4, !UP1 ;  /* 0x000000043f0b7887 */ /* 0x000fe2000c800000 */
[----:B------:R-:W-:-:S03]  /*67a80*/  IADD3 R63, P1, R63, R245, RZ ;  /* 0x000000f53f3f7210 */ /* 0x000fc60007f3e0ff */
[----:B------:R-:W-:-:S04]  /*67a90*/  USEL UR11, UR11, URZ, !UP0 ;  /* 0x0000003f0b0b7287 */ /* 0x000fc8000c000000 */
[----:B------:R-:W-:Y:S04]  /*67aa0*/  LDGSTS.E [R44+0xe800], desc[UR24][R136.64], P0 ;  /* 0x0e800000882c7fae */ /* 0x000fe80008121858 */
[----:B------:R-:W-:Y:S04]  /*67ab0*/  LDGSTS.E [R44+0xe900], desc[UR24][R134.64], P0 ;  /* 0x0e900000862c7fae */ /* 0x000fe80008121858 */
[----:B------:R-:W-:Y:S04]  /*67ac0*/  LDGSTS.E [R44+0xea00], desc[UR24][R132.64], P0 ;  /* 0x0ea00000842c7fae */ /* 0x000fe80008121858 */
[----:B------:R-:W-:Y:S04]  /*67ad0*/  LDGSTS.E [R44+0xeb00], desc[UR24][R130.64], P0 ;  /* 0x0eb00000822c7fae */ /* 0x000fe80008121858 */
[----:B------:R-:W-:Y:S04]  /*67ae0*/  LDGSTS.E [R44+0xec00], desc[UR24][R128.64], P0 ;  /* 0x0ec00000802c7fae */ /* 0x000fe80008121858 */
[----:B------:R-:W-:Y:S04]  /*67af0*/  LDGSTS.E [R44+0xed00], desc[UR24][R74.64], P0 ;  /* 0x0ed000004a2c7fae */ /* 0x000fe80008121858 */
[----:B------:R-:W-:Y:S01]  /*67b00*/  LDGSTS.E [R44+0xee00], desc[UR24][R72.64], P0 ;  /* 0x0ee00000482c7fae */ /* 0x000fe20008121858 */
[----:B------:R-:W-:-:S03]  /*67b10*/  IMAD.SHL.U32 R193, R193, 0x4, RZ ;  /* 0x00000004c1c17824 */ /* 0x000fc600078e00ff */
[----:B------:R1:W-:Y:S01]  /*67b20*/  LDGSTS.E [R44+0xef00], desc[UR24][R70.64], P0 ;  /* 0x0ef00000462c7fae */ /* 0x0003e20008121858 */
[----:B------:R-:W-:Y:S02]  /*67b30*/  ISETP.NE.U32.AND P0, PT, RZ, UR11, PT ;  /* 0x0000000bff007c0c */ /* 0x000fe4000bf05070 */
[----:B---3--:R-:W-:Y:S01]  /*67b40*/  IADD3 R61, P2, R61, R245, RZ ;  /* 0x000000f53d3d7210 */ /* 0x008fe20007f5e0ff */
[--C-:B------:R-:W-:Y:S01]  /*67b50*/  IMAD.X R64, R64, 0x1, R244.reuse, P1 ;  /* 0x0000000140407824 */ /* 0x100fe200008e06f4 */
[----:B------:R-:W-:Y:S03]  /*67b60*/  STL [R1+0x3418], R63 ;  /* 0x0034183f01007387 */ /* 0x000fe60000100800 */
[----:B------:R-:W-:Y:S01]  /*67b70*/  IMAD.X R62, R62, 0x1, R244, P2 ;  /* 0x000000013e3e7824 */ /* 0x000fe200010e06f4 */
[----:B------:R-:W-:Y:S04]  /*67b80*/  STL [R1+0x3414], R64 ;  /* 0x0034144001007387 */ /* 0x000fe80000100800 */
[----:B------:R-:W-:Y:S04]  /*67b90*/  STL [R1+0x3420], R61 ;  /* 0x0034203d01007387 */ /* 0x000fe80000100800 */
[----:B------:R-:W3:Y:S01]  /*67ba0*/  LDL.LU R53, [R1+0x3440] ;  /* 0x0034400001357983 */ /* 0x000ee20000300800 */
[----:B-1----:R-:W-:Y:S01]  /*67bb0*/  LOP3.LUT R70, R193, 0x40, RZ, 0x3c, !PT ;  /* 0x00000040c1467812 */ /* 0x002fe200078e3cff */
[----:B------:R-:W-:-:S02]  /*67bc0*/  IMAD.MOV.U32 R46, RZ, RZ, R67 ;  /* 0x000000ffff2e7224 */ /* 0x000fc400078e0043 */
[----:B------:R-:W-:Y:S01]  /*67bd0*/  IMAD.MOV.U32 R47, RZ, RZ, R68 ;  /* 0x000000ffff2f7224 */ /* 0x000fe200078e0044 */
[----:B------:R-:W-:Y:S04]  /*67be0*/  STL [R1+0x341c], R62 ;  /* 0x00341c3e01007387 */ /* 0x000fe80000100800 */
[----:B------:R-:W3:Y:S01]  /*67bf0*/  LDL.LU R59, [R1+0x3508] ;  /* 0x00350800013b7983 */ /* 0x000ee20000300800 */
[----:B------:R-:W-:-:S03]  /*67c00*/  VIADD R44, R70, UR14 ;  /* 0x0000000e462c7c36 */ /* 0x000fc60008000000 */
[----:B------:R-:W3:Y:S04]  /*67c10*/  LDL.LU R58, [R1+0x343c] ;  /* 0x00343c00013a7983 */ /* 0x000ee80000300800 */
[----:B------:R-:W3:Y:S04]  /*67c20*/  LDL.LU R60, [R1+0x3504] ;  /* 0x00350400013c7983 */ /* 0x000ee80000300800 */
[----:B------:R1:W-:Y:S04]  /*67c30*/  LDGSTS.E [R44+0x1000], desc[UR24][R46.64], P0 ;  /* 0x010000002e2c7fae */ /* 0x0003e80008121858 */
[----:B------:R-:W3:Y:S04]  /*67c40*/  LDL.LU R54, [R1+0x3510] ;  /* 0x0035100001367983 */ /* 0x000ee80000300800 */
[----:B------:R-:W3:Y:S01]  /*67c50*/  LDL.LU R48, [R1+0x3518] ;  /* 0x0035180001307983 */ /* 0x000ee20000300800 */
        /* <DEDUP_REMOVED lines=10> */
[----:B----4-:R-:W-:-:S03]  /*67d00*/  IADD3 R49, P2, R49, R245, RZ ;  /* 0x000000f531317210 */ /* 0x010fc60007f5e0ff */
[--C-:B------:R-:W-:Y:S01]  /*67d10*/  IMAD.X R55, R55, 0x1, R244.reuse, P1 ;  /* 0x0000000137377824 */ /* 0x100fe200008e06f4 */
[----:B------:R2:W-:Y:S01]  /*67d20*/  STL [R1+0x3428], R51 ;  /* 0x0034283301007387 */ /* 0x0005e20000100800 */
[----:B------:R-:W-:-:S03]  /*67d30*/  IMAD.X R52, R52, 0x1, R244, P2 ;  /* 0x0000000134347824 */ /* 0x000fc600010e06f4 */
[----:B------:R-:W-:Y:S04]  /*67d40*/  STL [R1+0x3424], R55 ;  /* 0x0034243701007387 */ /* 0x000fe80000100800 */
[----:B------:R-:W-:Y:S04]  /*67d50*/  STL [R1+0x3430], R49 ;  /* 0x0034303101007387 */ /* 0x000fe80000100800 */
[----:B------:R-:W4:Y:S01]  /*67d60*/  LDL.LU R56, [R1+0x350c] ;  /* 0x00350c0001387983 */ /* 0x000f220000300800 */
[----:B-1----:R-:W-:-:S03]  /*67d70*/  IMAD.MOV.U32 R46, RZ, RZ, R51 ;  /* 0x000000ffff2e7224 */ /* 0x002fc600078e0033 */
[----:B------:R1:W-:Y:S04]  /*67d80*/  STL [R1+0x342c], R52 ;  /* 0x00342c3401007387 */ /* 0x0003e80000100800 */
[----:B--2---:R-:W2:Y:S01]  /*67d90*/  LDL.LU R51, [R1+0x3514] ;  /* 0x0035140001337983 */ /* 0x004ea20000300800 */
[----:B------:R-:W-:-:S05]  /*67da0*/  IMAD.MOV.U32 R47, RZ, RZ, R55 ;  /* 0x000000ffff2f7224 */ /* 0x000fca00078e0037 */
[----:B------:R1:W-:Y:S02]  /*67db0*/  LDGSTS.E [R44+0x1400], desc[UR24][R46.64], P0 ;  /* 0x014000002e2c7fae */ /* 0x0003e40008121858 */
[----:B-1----:R-:W-:Y:S02]  /*67dc0*/  IMAD.MOV.U32 R47, RZ, RZ, R52 ;  /* 0x000000ffff2f7224 */ /* 0x002fe400078e0034 */
[----:B------:R-:W-:Y:S01]  /*67dd0*/  IMAD.MOV.U32 R46, RZ, RZ, R49 ;  /* 0x000000ffff2e7224 */ /* 0x000fe200078e0031 */
[----:B------:R-:W2:Y:S04]  /*67de0*/  LDL.LU R52, [R1+0x3520] ;  /* 0x0035200001347983 */ /* 0x000ea80000300800 */
[----:B------:R-:W2:Y:S01]  /*67df0*/  LDL.LU R49, [R1+0x3528] ;  /* 0x0035280001317983 */ /* 0x000ea20000300800 */
[----:B------:R-:W-:-:S03]  /*67e00*/  UISETP.GT.AND UP1, UPT, UR13, 0x6, UPT ;  /* 0x000000060d00788c */ /* 0x000fc6000bf24270 */
[----:B------:R1:W-:Y:S01]  /*67e10*/  LDGSTS.E [R44+0x1500], desc[UR24][R46.64], P0 ;  /* 0x015000002e2c7fae */ /* 0x0003e20008121858 */
[----:B------:R-:W-:-:S05]  /*67e20*/  IADD3 R45, P1, R45, R245, RZ ;  /* 0x000000f52d2d7210 */ /* 0x000fca0007f3e0ff */
[----:B------:R-:W-:Y:S01]  /*67e30*/  IMAD.X R50, R50, 0x1, R244, P1 ;  /* 0x0000000132327824 */ /* 0x000fe200008e06f4 */
[----:B------:R-:W-:Y:S04]  /*67e40*/  STL [R1+0x3438], R45 ;  /* 0x0034382d01007387 */ /* 0x000fe80000100800 */
[----:B------:R1:W-:Y:S04]  /*67e50*/  STL [R1+0x3434], R50 ;  /* 0x0034343201007387 */ /* 0x0003e80000100800 */
[----:B------:R-:W2:Y:S04]  /*67e60*/  LDL.LU R55, [R1+0x351c] ;  /* 0x00351c0001377983 */ /* 0x000ea80000300800 */
[----:B------:R-:W2:Y:S01]  /*67e70*/  LDL.LU R57, [R1+0x3524] ;  /* 0x0035240001397983 */ /* 0x000ea20000300800 */
[----:B------:R-:W-:Y:S01]  /*67e80*/  USEL UR11, URZ, 0x4, !UP1 ;  /* 0x000000043f0b7887 */ /* 0x000fe2000c800000 */
[----:B-1----:R-:W-:-:S02]  /*67e90*/  IMAD.MOV.U32 R46, RZ, RZ, R45 ;  /* 0x000000ffff2e7224 */ /* 0x002fc400078e002d */
[----:B------:R-:W-:Y:S01]  /*67ea0*/  IMAD.MOV.U32 R47, RZ, RZ, R50 ;  /* 0x000000ffff2f7224 */ /* 0x000fe200078e0032 */
[----:B------:R-:W-:-:S04]  /*67eb0*/  USEL UR11, UR11, URZ, !UP0 ;  /* 0x0000003f0b0b7287 */ /* 0x000fc8000c000000 */
[----:B------:R1:W-:Y:S04]  /*67ec0*/  LDGSTS.E [R44+0x1600], desc[UR24][R46.64], P0 ;  /* 0x016000002e2c7fae */ /* 0x0003e80008121858 */
[----:B------:R-:W2:Y:S04]  /*67ed0*/  LDL.LU R50, [R1+0x3530] ;  /* 0x0035300001327983 */ /* 0x000ea80000300800 */
[----:B------:R-:W2:Y:S01]  /*67ee0*/  LDL.LU R45, [R1+0x3538] ;  /* 0x00353800012d7983 */ /* 0x000ea20000300800 */
[----:B------:R-:W-:Y:S02]  /*67ef0*/  ISETP.NE.U32.AND P1, PT, RZ, UR11, PT ;  /* 0x0000000bff007c0c */ /* 0x000fe4000bf25070 */
[----:B---3--:R-:W-:-:S05]  /*67f00*/  IADD3 R53, P2, R53, R245, RZ ;  /* 0x000000f535357210 */ /* 0x008fca0007f5e0ff */
[----:B------:R-:W-:Y:S02]  /*67f10*/  IMAD.X R58, R58, 0x1, R244, P2 ;  /* 0x000000013a3a7824 */ /* 0x000fe400010e06f4 */
[----:B-1----:R-:W-:Y:S01]  /*67f20*/  IMAD.MOV.U32 R46, RZ, RZ, R53 ;  /* 0x000000ffff2e7224 */ /* 0x002fe200078e0035 */
[-C--:B------:R-:W-:Y:S01]  /*67f30*/  IADD3 R59, P3, R59, R245.reuse, RZ ;  /* 0x000000f53b3b7210 */ /* 0x080fe20007f7e0ff */
[----:B------:R-:W-:Y:S01]  /*67f40*/  IMAD.MOV.U32 R47, RZ, RZ, R58 ;  /* 0x000000ffff2f7224 */ /* 0x000fe200078e003a */
[----:B------:R-:W-:Y:S04]  /*67f50*/  STL [R1+0x3440], R53 ;  /* 0x0034403501007387 */ /* 0x000fe80000100800 */
[----:B------:R1:W-:Y:S04]  /*67f60*/  STL [R1+0x343c], R58 ;  /* 0x00343c3a01007387 */ /* 0x0003e80000100800 */
[----:B------:R-:W-:Y:S04]  /*67f70*/  STL [R1+0x3508], R59 ;  /* 0x0035083b01007387 */ /* 0x000fe80000100800 */
[----:B------:R3:W-:Y:S01]  /*67f80*/  LDGSTS.E [R44+0x1700], desc[UR24][R46.64], P0 ;  /* 0x017000002e2c7fae */ /* 0x0007e20008121858 */
[----:B------:R-:W-:Y:S01]  /*67f90*/  IADD3 R54, P0, R54, R245, RZ ;  /* 0x000000f536367210 */ /* 0x000fe20007f1e0ff */
[----:B------:R-:W-:-:S02]  /*67fa0*/  IMAD.X R60, R60, 0x1, R244, P3 ;  /* 0x000000013c3c7824 */ /* 0x000fc400018e06f4 */
[----:B-1----:R-:W2:Y:S01]  /*67fb0*/  LDL.LU R58, [R1+0x352c] ;  /* 0x00352c00013a7983 */ /* 0x002ea20000300800 */
[----:B------:R-:W-:-:S03]  /*67fc0*/  IADD3 R48, P2, R48, R245, RZ ;  /* 0x000000f530307210 */ /* 0x000fc60007f5e0ff */
[----:B------:R-:W-:Y:S01]  /*67fd0*/  STL [R1+0x3504], R60 ;  /* 0x0035043c01007387 */ /* 0x000fe20000100800 */
[----:B---3--:R-:W-:-:S03]  /*67fe0*/  IMAD.MOV.U32 R46, RZ, RZ, R59 ;  /* 0x000000ffff2e7224 */ /* 0x008fc600078e003b */
[----:B------:R-:W3:Y:S01]  /*67ff0*/  LDL.LU R53, [R1+0x3534] ;  /* 0x0035340001357983 */ /* 0x000ee20000300800 */
[----:B------:R-:W-:-:S03]  /*68000*/  IMAD.MOV.U32 R47, RZ, RZ, R60 ;  /* 0x000000ffff2f7224 */ /* 0x000fc600078e003c */
[----:B------:R1:W-:Y:S04]  /*68010*/  STL [R1+0x3510], R54 ;  /* 0x0035103601007387 */ /* 0x0003e80000100800 */
[----:B------:R1:W-:Y:S02]  /*68020*/  LDGSTS.E [R44+0x3000], desc[UR24][R46.64], P1 ;  /* 0x030000002e2c7fae */ /* 0x0003e40008921858 */
[----:B-1----:R-:W-:Y:S02]  /*68030*/  IMAD.MOV.U32 R46, RZ, RZ, R54 ;  /* 0x000000ffff2e7224 */ /* 0x002fe400078e0036 */
[--C-:B----4-:R-:W-:Y:S02]  /*68040*/  IMAD.X R56, R56, 0x1, R244.reuse, P0 ;  /* 0x0000000138387824 */ /* 0x110fe400000e06f4 */
        /* <DEDUP_REMOVED lines=8> */
[-C--:B------:R-:W-:Y:S02]  /*680d0*/  IADD3 R52, P0, R52, R245.reuse, RZ ;  /* 0x000000f534347210 */ /* 0x080fe40007f1e0ff */
[----:B------:R-:W-:Y:S01]  /*680e0*/  IADD3 R49, P2, R49, R245, RZ ;  /* 0x000000f531317210 */ /* 0x000fe20007f5e0ff */
[----:B----4-:R-:W-:-:S02]  /*680f0*/  IMAD.MOV.U32 R46, RZ, RZ, R48 ;  /* 0x000000ffff2e7224 */ /* 0x010fc400078e0030 */
[----:B------:R-:W-:Y:S02]  /*68100*/  IMAD.MOV.U32 R47, RZ, RZ, R51 ;  /* 0x000000ffff2f7224 */ /* 0x000fe400078e0033 */
[----:B------:R-:W4:Y:S04]  /*68110*/  LDL.LU R51, [R1+0x3608] ;  /* 0x0036080001337983 */ /* 0x000f280000300800 */
        /* <DEDUP_REMOVED lines=20> */
[----:B------:R1:W-:Y:S02]  /*68260*/  LDGSTS.E [R44+0x3400], desc[UR24][R46.64], P1 ;  /* 0x034000002e2c7fae */ /* 0x0003e40008921858 */
[----:B-1----:R-:W-:-:S02]  /*68270*/  IMAD.MOV.U32 R46, RZ, RZ, R50 ;  /* 0x000000ffff2e7224 */ /* 0x002fc400078e0032 */
[----:B------:R-:W-:-:S04]  /*68280*/  IMAD.X R58, R58, 0x1, R244, P0 ;  /* 0x000000013a3a7824 */ /* 0x000fc800000e06f4 */
[----:B------:R-:W-:Y:S01]  /*68290*/  IMAD.MOV.U32 R47, RZ, RZ, R58 ;  /* 0x000000ffff2f7224 */ /* 0x000fe200078e003a */
[----:B------:R1:W-:Y:S04]  /*682a0*/  STL [R1+0x352c], R58 ;  /* 0x00352c3a01007387 */ /* 0x0003e80000100800 */
[----:B------:R-:W-:Y:S01]  /*682b0*/  STL [R1+0x3538], R45 ;  /* 0x0035382d01007387 */ /* 0x000fe20000100800 */
[----:B---3--:R-:W-:-:S03]  /*682c0*/  IMAD.X R53, R53, 0x1, R244, P2 ;  /* 0x0000000135357824 */ /* 0x008fc600010e06f4 */
[----:B------:R3:W-:Y:S04]  /*682d0*/  LDGSTS.E [R44+0x3500], desc[UR24][R46.64], P1 ;  /* 0x035000002e2c7fae */ /* 0x0007e80008921858 */
[----:B-1----:R-:W4:Y:S04]  /*682e0*/  LDL.LU R58, [R1+0x3614] ;  /* 0x00361400013a7983 */ /* 0x002f280000300800 */
[----:B------:R1:W-:Y:S04]  /*682f0*/  STL [R1+0x3534], R53 ;  /* 0x0035343501007387 */ /* 0x0003e80000100800 */
[----:B------:R-:W4:Y:S01]  /*68300*/  LDL.LU R50, [R1+0x361c] ;  /* 0x00361c0001327983 */ /* 0x000f220000300800 */
[----:B---3--:R-:W-:-:S02]  /*68310*/  IMAD.MOV.U32 R46, RZ, RZ, R45 ;  /* 0x000000ffff2e7224 */ /* 0x008fc400078e002d */
[----:B------:R-:W-:Y:S02]  /*68320*/  IMAD.MOV.U32 R47, RZ, RZ, R53 ;  /* 0x000000ffff2f7224 */ /* 0x000fe400078e0035 */
[----:B-1----:R-:W3:Y:S04]  /*68330*/  LDL.LU R53, [R1+0x3628] ;  /* 0x0036280001357983 */ /* 0x002ee80000300800 */
[----:B------:R-:W3:Y:S04]  /*68340*/  LDL.LU R45, [R1+0x3630] ;  /* 0x00363000012d7983 */ /* 0x000ee80000300800 */
        /* <DEDUP_REMOVED lines=8> */
[----:B-1----:R-:W3:Y:S04]  /*683d0*/  LDL.LU R56, [R1+0x3624] ;  /* 0x0036240001387983 */ /* 0x002ee80000300800 */
[----:B------:R-:W3:Y:S01]  /*683e0*/  LDL.LU R54, [R1+0x362c] ;  /* 0x00362c0001367983 */ /* 0x000ee20000300800 */
[-C--:B----4-:R-:W-:Y:S02]  /*683f0*/  IADD3 R51, P1, R51, R245.reuse, RZ ;  /* 0x000000f533337210 */ /* 0x090fe40007f3e0ff */
[----:B------:R-:W-:-:S03]  /*68400*/  IADD3 R48, P2, R48, R245, RZ ;  /* 0x000000f530307210 */ /* 0x000fc60007f5e0ff */
[----:B------:R1:W-:Y:S01]  /*68410*/  STL [R1+0x3608], R51 ;  /* 0x0036083301007387 */ /* 0x0003e20000100800 */
[----:B--2---:R-:W-:Y:S02]  /*68420*/  IMAD.MOV.U32 R46, RZ, RZ, R51 ;  /* 0x000000ffff2e7224 */ /* 0x004fe400078e0033 */
[--C-:B------:R-:W-:Y:S02]  /*68430*/  IMAD.X R55, R55, 0x1, R244.reuse, P1 ;  /* 0x0000000137377824 */ /* 0x100fe400008e06f4 */
[----:B------:R-:W-:-:S03]  /*68440*/  IMAD.X R52, R52, 0x1, R244, P2 ;  /* 0x0000000134347824 */ /* 0x000fc600010e06f4 */
[----:B------:R2:W-:Y:S04]  /*68450*/  STL [R1+0x3604], R55 ;  /* 0x0036043701007387 */ /* 0x0005e80000100800 */
[----:B------:R4:W-:Y:S04]  /*68460*/  STL [R1+0x3610], R48 ;  /* 0x0036103001007387 */ /* 0x0009e80000100800 */
[----:B-1----:R-:W3:Y:S01]  /*68470*/  LDL.LU R51, [R1+0x3638] ;  /* 0x0036380001337983 */ /* 0x002ee20000300800 */
[----:B------:R-:W-:-:S03]  /*68480*/  IMAD.MOV.U32 R47, RZ, RZ, R55 ;  /* 0x000000ffff2f7224 */ /* 0x000fc600078e0037 */
[----:B------:R1:W-:Y:S04]  /*68490*/  STL [R1+0x360c], R52 ;  /* 0x00360c3401007387 */ /* 0x0003e80000100800 */
[----:B--2---:R-:W2:Y:S01]  /*684a0*/  LDL.LU R55, [R1+0x3634] ;  /* 0x0036340001377983 */ /* 0x004ea20000300800 */
[----:B------:R-:W-:-:S04]  /*684b0*/  UISETP.GT.AND UP1, UPT, UR13, 0xa, UPT ;  /* 0x0000000a0d00788c */ /* 0x000fc8000bf24270 */
[----:B------:R-:W-:-:S04]  /*684c0*/  USEL UR11, URZ, 0x4, !UP1 ;  /* 0x000000043f0b7887 */ /* 0x000fc8000c800000 */
[----:B------:R-:W-:-:S06]  /*684d0*/  USEL UR11, UR11, URZ, !UP0 ;  /* 0x0000003f0b0b7287 */ /* 0x000fcc000c000000 */
[----:B------:R-:W-:Y:S02]  /*684e0*/  ISETP.NE.U32.AND P0, PT, RZ, UR11, PT ;  /* 0x0000000bff007c0c */ /* 0x000fe4000bf05070 */
[-C--:B------:R-:W-:Y:S02]  /*684f0*/  IADD3 R57, P1, R57, R245.reuse, RZ ;  /* 0x000000f539397210 */ /* 0x080fe40007f3e0ff */
[----:B------:R-:W-:-:S09]  /*68500*/  IADD3 R49, P2, R49, R245, RZ ;  /* 0x000000f531317210 */ /* 0x000fd20007f5e0ff */
[----:B------:R1:W-:Y:S02]  /*68510*/  LDGSTS.E [R44+0x5000], desc[UR24][R46.64], P0 ;  /* 0x050000002e2c7fae */ /* 0x0003e40008121858 */
[----:B-1----:R-:W-:Y:S02]  /*68520*/  IMAD.MOV.U32 R46, RZ, RZ, R48 ;  /* 0x000000ffff2e7224 */ /* 0x002fe400078e0030 */
[----:B------:R-:W-:Y:S01]  /*68530*/  IMAD.MOV.U32 R47, RZ, RZ, R52 ;  /* 0x000000ffff2f7224 */ /* 0x000fe200078e0034 */
[----:B----4-:R-:W4:Y:S04]  /*68540*/  LDL.LU R48, [R1+0x3640] ;  /* 0x0036400001307983 */ /* 0x010f280000300800 */
[----:B------:R-:W4:Y:S01]  /*68550*/  LDL.LU R52, [R1+0x3708] ;  /* 0x0037080001347983 */ /* 0x000f220000300800 */
[----:B------:R-:W-:-:S03]  /*68560*/  IMAD.X R58, R58, 0x1, R244, P1 ;  /* 0x000000013a3a7824 */ /* 0x000fc600008e06f4 */
[----:B------:R-:W-:Y:S04]  /*68570*/  STL [R1+0x3618], R57 ;  /* 0x0036183901007387 */ /* 0x000fe80000100800 */
[----:B------:R1:W-:Y:S04]  /*68580*/  LDGSTS.E [R44+0x5100], desc[UR24][R46.64], P0 ;  /* 0x051000002e2c7fae */ /* 0x0003e80008121858 */
[----:B------:R1:W-:Y:S04]  /*68590*/  STL [R1+0x3614], R58 ;  /* 0x0036143a01007387 */ /* 0x0003e80000100800 */
[----:B------:R-:W-:Y:S01]  /*685a0*/  STL [R1+0x3620], R49 ;  /* 0x0036203101007387 */ /* 0x000fe20000100800 */
[----:B------:R-:W-:-:S02]  /*685b0*/  IMAD.X R50, R50, 0x1, R244, P2 ;  /* 0x0000000132327824 */ /* 0x000fc400010e06f4 */
[----:B-1----:R-:W-:Y:S02]  /*685c0*/  IMAD.MOV.U32 R47, RZ, RZ, R58 ;  /* 0x000000ffff2f7224 */ /* 0x002fe400078e003a */
[----:B------:R-:W4:Y:S01]  /*685d0*/  LDL.LU R58, [R1+0x363c] ;  /* 0x00363c00013a7983 */ /* 0x000f220000300800 */
[----:B------:R-:W-:Y:S01]  /*685e0*/  IMAD.MOV.U32 R46, RZ, RZ, R57 ;  /* 0x000000ffff2e7224 */ /* 0x000fe200078e0039 */
[-C--:B---3--:R-:W-:Y:S02]  /*685f0*/  IADD3 R53, P1, R53, R245.reuse, RZ ;  /* 0x000000f535357210 */ /* 0x088fe40007f3e0ff */
[----:B------:R1:W-:Y:S04]  /*68600*/  STL [R1+0x361c], R50 ;  /* 0x00361c3201007387 */ /* 0x0003e80000100800 */
[----:B------:R-:W3:Y:S04]  /*68610*/  LDL.LU R57, [R1+0x3704] ;  /* 0x0037040001397983 */ /* 0x000ee80000300800 */
[----:B------:R1:W-:Y:S01]  /*68620*/  LDGSTS.E [R44+0x5200], desc[UR24][R46.64], P0 ;  /* 0x052000002e2c7fae */ /* 0x0003e20008121858 */
[----:B------:R-:W-:Y:S01]  /*68630*/  IADD3 R45, P2, R45, R245, RZ ;  /* 0x000000f52d2d7210 */ /* 0x000fe20007f5e0ff */
[----:B-1----:R-:W-:-:S02]  /*68640*/  IMAD.MOV.U32 R46, RZ, RZ, R49 ;  /* 0x000000ffff2e7224 */ /* 0x002fc400078e0031 */
        /* <DEDUP_REMOVED lines=20> */
[----:B------:R-:W-:-:S05]  /*68790*/  IADD3 R51, P1, R51, R245, RZ ;  /* 0x000000f533337210 */ /* 0x000fca0007f3e0ff */
[----:B--2---:R-:W-:Y:S01]  /*687a0*/  IMAD.X R55, R55, 0x1, R244, P1 ;  /* 0x0000000137377824 */ /* 0x004fe200008e06f4 */
        /* <DEDUP_REMOVED lines=11> */
[-C--:B----4-:R-:W-:Y:S02]  /*68860*/  IADD3 R48, P2, R48, R245.reuse, RZ ;  /* 0x000000f530307210 */ /* 0x090fe40007f5e0ff */
[----:B------:R-:W-:-:S03]  /*68870*/  IADD3 R52, P3, R52, R245, RZ ;  /* 0x000000f534347210 */ /* 0x000fc60007f7e0ff */
[----:B-1----:R-:W-:Y:S01]  /*68880*/  IMAD.MOV.U32 R46, RZ, RZ, R48 ;  /* 0x000000ffff2e7224 */ /* 0x002fe200078e0030 */
[----:B------:R1:W-:Y:S01]  /*68890*/  STL [R1+0x3640], R48 ;  /* 0x0036403001007387 */ /* 0x0003e20000100800 */
[----:B------:R-:W-:-:S04]  /*688a0*/  IMAD.X R58, R58, 0x1, R244, P2 ;  /* 0x000000013a3a7824 */ /* 0x000fc800010e06f4 */
[----:B------:R-:W-:Y:S02]  /*688b0*/  IMAD.MOV.U32 R47, RZ, RZ, R58 ;  /* 0x000000ffff2f7224 */ /* 0x000fe400078e003a */
[----:B---3--:R-:W-:Y:S01]  /*688c0*/  IMAD.X R57, R57, 0x1, R244, P3 ;  /* 0x0000000139397824 */ /* 0x008fe200018e06f4 */
[----:B------:R-:W-:Y:S04]  /*688d0*/  STL [R1+0x363c], R58 ;  /* 0x00363c3a01007387 */ /* 0x000fe80000100800 */
[----:B------:R3:W-:Y:S04]  /*688e0*/  LDGSTS.E [R44+0x5700], desc[UR24][R46.64], P0 ;  /* 0x057000002e2c7fae */ /* 0x0007e80008121858 */
[----:B------:R4:W-:Y:S04]  /*688f0*/  STL [R1+0x3708], R52 ;  /* 0x0037083401007387 */ /* 0x0009e80000100800 */
[----:B------:R-:W2:Y:S04]  /*68900*/  LDL.LU R59, [R1+0x3730] ;  /* 0x00373000013b7983 */ /* 0x000ea80000300800 */
[----:B------:R-:W-:Y:S04]  /*68910*/  STL [R1+0x3704], R57 ;  /* 0x0037043901007387 */ /* 0x000fe80000100800 */
[----:B-1----:R-:W2:Y:S04]  /*68920*/  LDL.LU R48, [R1+0x3738] ;  /* 0x0037380001307983 */ /* 0x002ea80000300800 */
[----:B------:R-:W2:Y:S01]  /*68930*/  LDL.LU R60, [R1+0x372c] ;  /* 0x00372c00013c7983 */ /* 0x000ea20000300800 */
[----:B------:R-:W-:Y:S01]  /*68940*/  IADD3 R50, P0, R50, R245, RZ ;  /* 0x000000f532327210 */ /* 0x000fe20007f1e0ff */
[----:B---3--:R-:W-:-:S02]  /*68950*/  IMAD.MOV.U32 R46, RZ, RZ, R52 ;  /* 0x000000ffff2e7224 */ /* 0x008fc400078e0034 */
[----:B------:R-:W-:Y:S01]  /*68960*/  IMAD.MOV.U32 R47, RZ, RZ, R57 ;  /* 0x000000ffff2f7224 */ /* 0x000fe200078e0039 */
[----:B------:R-:W-:Y:S01]  /*68970*/  IADD3 R49, P2, R49, R245, RZ ;  /* 0x000000f531317210 */ /* 0x000fe20007f5e0ff */
[----:B----4-:R-:W3:Y:S04]  /*68980*/  LDL.LU R52, [R1+0x3734] ;  /* 0x0037340001347983 */ /* 0x010ee80000300800 */
[----:B------:R1:W-:Y:S04]  /*68990*/  LDGSTS.E [R44+0x7000], desc[UR24][R46.64], P1 ;  /* 0x070000002e2c7fae */ /* 0x0003e80008921858 */
[----:B------:R4:W-:Y:S01]  /*689a0*/  STL [R1+0x3710], R50 ;  /* 0x0037103201007387 */ /* 0x0009e20000100800 */
[----:B-1----:R-:W-:-:S02]  /*689b0*/  IMAD.MOV.U32 R46, RZ, RZ, R50 ;  /* 0x000000ffff2e7224 */ /* 0x002fc400078e0032 */
[--C-:B------:R-:W-:Y:S02]  /*689c0*/  IMAD.X R56, R56, 0x1, R244.reuse, P0 ;  /* 0x0000000138387824 */ /* 0x100fe400000e06f4 */
[----:B------:R-:W-:Y:S02]  /*689d0*/  IMAD.X R53, R53, 0x1, R244, P2 ;  /* 0x0000000135357824 */ /* 0x000fe400010e06f4 */
[----:B------:R-:W-:Y:S01]  /*689e0*/  IMAD.MOV.U32 R47, RZ, RZ, R56 ;  /* 0x000000ffff2f7224 */ /* 0x000fe200078e0038 */
[----:B------:R-:W-:Y:S04]  /*689f0*/  STL [R1+0x370c], R56 ;  /* 0x00370c3801007387 */ /* 0x000fe80000100800 */
[----:B------:R-:W-:Y:S04]  /*68a00*/  STL [R1+0x3718], R49 ;  /* 0x0037183101007387 */ /* 0x000fe80000100800 */
[----:B----4-:R-:W4:Y:S04]  /*68a10*/  LDL.LU R50, [R1+0x3740] ;  /* 0x0037400001327983 */ /* 0x010f280000300800 */
        /* <DEDUP_REMOVED lines=28> */
[----:B------:R-:W-:Y:S01]  /*68be0*/  UISETP.GT.AND UP1, UPT, UR13, 0x12, UPT ;  /* 0x000000120d00788c */ /* 0x000fe2000bf24270 */
[----:B------:R-:W-:-:S02]  /*68bf0*/  IADD3 R59, P0, R59, R245, RZ ;  /* 0x000000f53b3b7210 */ /* 0x000fc40007f1e0ff */
[----:B------:R-:W-:-:S03]  /*68c00*/  IADD3 R48, P2, R48, R245, RZ ;  /* 0x000000f530307210 */ /* 0x000fc60007f5e0ff */
[----:B------:R-:W-:Y:S02]  /*68c10*/  IMAD.X R60, R60, 0x1, R244, P0 ;  /* 0x000000013c3c7824 */ /* 0x000fe400000e06f4 */
[----:B-1----:R-:W-:Y:S02]  /*68c20*/  IMAD.MOV.U32 R46, RZ, RZ, R59 ;  /* 0x000000ffff2e7224 */ /* 0x002fe400078e003b */
[----:B------:R-:W-:Y:S01]  /*68c30*/  IMAD.MOV.U32 R47, RZ, RZ, R60 ;  /* 0x000000ffff2f7224 */ /* 0x000fe200078e003c */
[----:B------:R-:W-:Y:S04]  /*68c40*/  STL [R1+0x3730], R59 ;  /* 0x0037303b01007387 */ /* 0x000fe80000100800 */
[----:B------:R-:W-:Y:S01]  /*68c50*/  STL [R1+0x372c], R60 ;  /* 0x00372c3c01007387 */ /* 0x000fe20000100800 */
[----:B---3--:R-:W-:-:S03]  /*68c60*/  IMAD.X R52, R52, 0x1, R244, P2 ;  /* 0x0000000134347824 */ /* 0x008fc600010e06f4 */
[----:B------:R1:W-:Y:S04]  /*68c70*/  LDGSTS.E [R44+0x7500], desc[UR24][R46.64], P1 ;  /* 0x075000002e2c7fae */ /* 0x0003e80008921858 */
[----:B------:R-:W-:Y:S04]  /*68c80*/  STL [R1+0x3738], R48 ;  /* 0x0037383001007387 */ /* 0x000fe80000100800 */
[----:B------:R3:W-:Y:S01]  /*68c90*/  STL [R1+0x3734], R52 ;  /* 0x0037343401007387 */ /* 0x0007e20000100800 */
[----:B------:R-:W-:Y:S01]  /*68ca0*/  USEL UR11, URZ, 0x4, !UP1 ;  /* 0x000000043f0b7887 */ /* 0x000fe2000c800000 */
[----:B-1----:R-:W-:-:S02]  /*68cb0*/  IMAD.MOV.U32 R46, RZ, RZ, R48 ;  /* 0x000000ffff2e7224 */ /* 0x002fc400078e0030 */
[----:B------:R-:W-:Y:S02]  /*68cc0*/  IMAD.MOV.U32 R47, RZ, RZ, R52 ;  /* 0x000000ffff2f7224 */ /* 0x000fe400078e0034 */
[----:B---3--:R-:W3:Y:S04]  /*68cd0*/  LDL.LU R52, [R1+0x3828] ;  /* 0x0038280001347983 */ /* 0x008ee80000300800 */
[----:B------:R-:W3:Y:S04]  /*68ce0*/  LDL.LU R48, [R1+0x3830] ;  /* 0x0038300001307983 */ /* 0x000ee80000300800 */
[----:B------:R1:W-:Y:S01]  /*68cf0*/  LDGSTS.E [R44+0x7600], desc[UR24][R46.64], P1 ;  /* 0x076000002e2c7fae */ /* 0x0003e20008921858 */
[----:B------:R-:W-:Y:S01]  /*68d00*/  USEL UR11, UR11, URZ, !UP0 ;  /* 0x0000003f0b0b7287 */ /* 0x000fe2000c000000 */
[----:B----4-:R-:W-:-:S05]  /*68d10*/  IADD3 R50, P0, R50, R245, RZ ;  /* 0x000000f532327210 */ /* 0x010fca0007f1e0ff */
[----:B------:R-:W-:Y:S01]  /*68d20*/  STL [R1+0x3740], R50 ;  /* 0x0037403201007387 */ /* 0x000fe20000100800 */
[----:B-1----:R-:W-:Y:S02]  /*68d30*/  IMAD.MOV.U32 R46, RZ, RZ, R50 ;  /* 0x000000ffff2e7224 */ /* 0x002fe400078e0032 */
[----:B------:R-:W-:-:S04]  /*68d40*/  IMAD.X R53, R53, 0x1, R244, P0 ;  /* 0x0000000135357824 */ /* 0x000fc800000e06f4 */
[----:B------:R-:W-:Y:S01]  /*68d50*/  IMAD.MOV.U32 R47, RZ, RZ, R53 ;  /* 0x000000ffff2f7224 */ /* 0x000fe200078e0035 */
[----:B------:R1:W-:Y:S01]  /*68d60*/  STL [R1+0x373c], R53 ;  /* 0x00373c3501007387 */ /* 0x0003e20000100800 */
[----:B------:R-:W-:-:S03]  /*68d70*/  ISETP.NE.U32.AND P0, PT, RZ, UR11, PT ;  /* 0x0000000bff007c0c */ /* 0x000fc6000bf05070 */
[----:B------:R4:W-:Y:S04]  /*68d80*/  LDGSTS.E [R44+0x7700], desc[UR24][R46.64], P1 ;  /* 0x077000002e2c7fae */ /* 0x0009e80008921858 */
[----:B-1----:R-:W3:Y:S04]  /*68d90*/  LDL.LU R53, [R1+0x3824] ;  /* 0x0038240001357983 */ /* 0x002ee80000300800 */
[----:B------:R-:W3:Y:S01]  /*68da0*/  LDL.LU R50, [R1+0x382c] ;  /* 0x00382c0001327983 */ /* 0x000ee20000300800 */
[-C--:B------:R-:W-:Y:S02]  /*68db0*/  IADD3 R57, P1, R57, R245.reuse, RZ ;  /* 0x000000f539397210 */ /* 0x080fe40007f3e0ff */
[----:B------:R-:W-:-:S03]  /*68dc0*/  IADD3 R49, P2, R49, R245, RZ ;  /* 0x000000f531317210 */ /* 0x000fc60007f5e0ff */
[----:B----4-:R-:W-:Y:S01]  /*68dd0*/  IMAD.MOV.U32 R46, RZ, RZ, R57 ;  /* 0x000000ffff2e7224 */ /* 0x010fe200078e0039 */
        /* <DEDUP_REMOVED lines=34> */
[----:B------:R-:W-:-:S03]  /*69000*/  IADD3 R48, P2, R48, R245, RZ ;  /* 0x000000f530307210 */ /* 0x000fc60007f5e0ff */
        /* <DEDUP_REMOVED lines=73> */
[----:B------:R-:W-:Y:S01]  /*694a0*/  IMAD.MOV.U32 R47, RZ, RZ, R53 ;  /* 0x000000ffff2f7224 */ /* 0x000fe200078e0035 */
[----:B------:R-:W3:Y:S04]  /*694b0*/  LDL.LU R52, [R1+0x3a10] ;  /* 0x003a100001347983 */ /* 0x000ee80000300800 */
[----:B------:R-:W3:Y:S04]  /*694c0*/  LDL.LU R57, [R1+0x3a04] ;  /* 0x003a040001397983 */ /* 0x000ee80000300800 */
[----:B------:R-:W3:Y:S04]  /*694d0*/  LDL.LU R53, [R1+0x3a0c] ;  /* 0x003a0c0001357983 */ /* 0x000ee80000300800 */
[----:B------:R1:W-:Y:S02]  /*694e0*/  LDGSTS.E [R44+0xb300], desc[UR24][R46.64], P1 ;  /* 0x0b3000002e2c7fae */ /* 0x0003e40008921858 */
[----:B-1----:R-:W-:-:S02]  /*694f0*/  IMAD.MOV.U32 R46, RZ, RZ, R48 ;  /* 0x000000ffff2e7224 */ /* 0x002fc400078e0030 */
        /* <DEDUP_REMOVED lines=41> */
[----:B-1----:R-:W-:Y:S02]  /*69790*/  IMAD.MOV.U32 R46, RZ, RZ, R56 ;  /* 0x000000ffff2e7224 */ /* 0x002fe400078e0038 */
[----:B------:R-:W-:Y:S01]  /*697a0*/  IMAD.MOV.U32 R47, RZ, RZ, R57 ;  /* 0x000000ffff2f7224 */ /* 0x000fe200078e0039 */
[----:B------:R-:W-:Y:S01]  /*697b0*/  STL [R1+0x3a04], R57 ;  /* 0x003a043901007387 */ /* 0x000fe20000100800 */
[----:B------:R-:W-:-:S03]  /*697c0*/  IMAD.X R53, R53, 0x1, R244, P2 ;  /* 0x0000000135357824 */ /* 0x000fc600010e06f4 */
[----:B------:R-:W-:Y:S04]  /*697d0*/  STL [R1+0x3a10], R52 ;  /* 0x003a103401007387 */ /* 0x000fe80000100800 */
[----:B------:R-:W3:Y:S04]  /*697e0*/  LDL.LU R62, [R1+0x3a34] ;  /* 0x003a3400013e7983 */ /* 0x000ee80000300800 */
[----:B------:R1:W-:Y:S04]  /*697f0*/  LDGSTS.E [R44+0xd000], desc[UR24][R46.64], P0 ;  /* 0x0d0000002e2c7fae */ /* 0x0003e80008121858 */
[----:B------:R-:W-:Y:S04]  /*69800*/  STL [R1+0x3a0c], R53 ;  /* 0x003a0c3501007387 */ /* 0x000fe80000100800 */
[----:B------:R-:W3:Y:S01]  /*69810*/  LDL.LU R60, [R1+0x3a3c] ;  /* 0x003a3c00013c7983 */ /* 0x000ee20000300800 */
[----:B------:R-:W-:-:S02]  /*69820*/  IADD3 R50, P1, R50, R245, RZ ;  /* 0x000000f532327210 */ /* 0x000fc40007f3e0ff */
[----:B------:R-:W-:Y:S01]  /*69830*/  IADD3 R48, P2, R48, R245, RZ ;  /* 0x000000f530307210 */ /* 0x000fe20007f5e0ff */
[----:B-1----:R-:W-:Y:S02]  /*69840*/  IMAD.MOV.U32 R46, RZ, RZ, R52 ;  /* 0x000000ffff2e7224 */ /* 0x002fe400078e0034 */
[----:B------:R-:W-:Y:S01]  /*69850*/  IMAD.MOV.U32 R47, RZ, RZ, R53 ;  /* 0x000000ffff2f7224 */ /* 0x000fe200078e0035 */
[----:B------:R-:W-:Y:S04]  /*69860*/  STL [R1+0x3a18], R50 ;  /* 0x003a183201007387 */ /* 0x000fe80000100800 */
[----:B------:R1:W-:Y:S02]  /*69870*/  LDGSTS.E [R44+0xd100], desc[UR24][R46.64], P0 ;  /* 0x0d1000002e2c7fae */ /* 0x0003e40008121858 */
[----:B-1----:R-:W-:-:S02]  /*69880*/  IMAD.MOV.U32 R46, RZ, RZ, R50 ;  /* 0x000000ffff2e7224 */ /* 0x002fc400078e0032 */
[--C-:B----4-:R-:W-:Y:S02]  /*69890*/  IMAD.X R51, R51, 0x1, R244.reuse, P1 ;  /* 0x0000000133337824 */ /* 0x110fe400008e06f4 */
[----:B------:R-:W-:Y:S02]  /*698a0*/  IMAD.X R49, R49, 0x1, R244, P2 ;  /* 0x0000000131317824 */ /* 0x000fe400010e06f4 */
        /* <DEDUP_REMOVED lines=30> */
[----:B------:R-:W-:-:S05]  /*69a90*/  IADD3 R61, P1, R61, R245, RZ ;  /* 0x000000f53d3d7210 */ /* 0x000fca0007f3e0ff */
[----:B-1----:R-:W-:Y:S01]  /*69aa0*/  IMAD.MOV.U32 R46, RZ, RZ, R61 ;  /* 0x000000ffff2e7224 */ /* 0x002fe200078e003d */
[----:B---3--:R-:W-:Y:S01]  /*69ab0*/  IADD3 R45, P2, R45, R245, RZ ;  /* 0x000000f52d2d7210 */ /* 0x008fe20007f5e0ff */
[----:B------:R-:W-:-:S04]  /*69ac0*/  IMAD.X R62, R62, 0x1, R244, P1 ;  /* 0x000000013e3e7824 */ /* 0x000fc800008e06f4 */
[----:B------:R-:W-:Y:S02]  /*69ad0*/  IMAD.MOV.U32 R47, RZ, RZ, R62 ;  /* 0x000000ffff2f7224 */ /* 0x000fe400078e003e */
[----:B------:R-:W-:-:S03]  /*69ae0*/  IMAD.X R60, R60, 0x1, R244, P2 ;  /* 0x000000013c3c7824 */ /* 0x000fc600010e06f4 */
[----:B------:R1:W-:Y:S04]  /*69af0*/  LDGSTS.E [R44+0xd600], desc[UR24][R46.64], P0 ;  /* 0x0d6000002e2c7fae */ /* 0x0003e80008121858 */
[----:B------:R-:W-:Y:S04]  /*69b00*/  STL [R1+0x3a38], R61 ;  /* 0x003a383d01007387 */ /* 0x000fe80000100800 */
[----:B------:R3:W-:Y:S01]  /*69b10*/  STL [R1+0x3a34], R62 ;  /* 0x003a343e01007387 */ /* 0x0007e20000100800 */
[----:B-1----:R-:W-:Y:S02]  /*69b20*/  IMAD.MOV.U32 R46, RZ, RZ, R45 ;  /* 0x000000ffff2e7224 */ /* 0x002fe400078e002d */
[----:B------:R-:W-:-:S05]  /*69b30*/  IMAD.MOV.U32 R47, RZ, RZ, R60 ;  /* 0x000000ffff2f7224 */ /* 0x000fca00078e003c */
[----:B------:R2:W-:Y:S04]  /*69b40*/  LDGSTS.E [R44+0xd700], desc[UR24][R46.64], P0 ;  /* 0x0d7000002e2c7fae */ /* 0x0005e80008121858 */
        /* <DEDUP_REMOVED lines=8> */
[----:B---3--:R-:W3:Y:S04]  /*69bd0*/  LDL.LU R62, [R1+0x345c] ;  /* 0x00345c00013e7983 */ /* 0x008ee80000300800 */
[----:B------:R-:W3:Y:S01]  /*69be0*/  LDL.LU R61, [R1+0x3460] ;  /* 0x00346000013d7983 */ /* 0x000ee20000300800 */
[----:B--2---:R-:W-:-:S05]  /*69bf0*/  IADD3 R46, P0, R48, R245, RZ ;  /* 0x000000f5302e7210 */ /* 0x004fca0007f1e0ff */
[----:B-1----:R-:W-:Y:S01]  /*69c00*/  IMAD.X R45, R49, 0x1, R244, P0 ;  /* 0x00000001312d7824 */ /* 0x002fe200000e06f4 */
        /* <DEDUP_REMOVED lines=37> */
[----:B------:R-:W-:Y:S04]  /*69e60*/  STL.64 [R1+0x32c8], R70 ;  /* 0x0032c84601007387 */ /* 0x000fe80000100a00 */
[----:B------:R-:W2:Y:S04]  /*69e70*/  LDL.LU R51, [R1+0x3468] ;  /* 0x0034680001337983 */ /* 0x000ea80000300800 */
[----:B------:R-:W4:Y:S04]  /*69e80*/  LDL.LU R48, [R1+0x3470] ;  /* 0x0034700001307983 */ /* 0x000f280000300800 */
[----:B------:R-:W4:Y:S04]  /*69e90*/  LDL.LU R54, [R1+0x3464] ;  /* 0x0034640001367983 */ /* 0x000f280000300800 */
[----:B------:R-:W4:Y:S01]  /*69ea0*/  LDL.LU R52, [R1+0x346c] ;  /* 0x00346c0001347983 */ /* 0x000f220000300800 */
[----:B------:R-:W-:-:S04]  /*69eb0*/  UISETP.GT.AND UP1, UPT, UR13, 0x1e, UPT ;  /* 0x0000001e0d00788c */ /* 0x000fc8000bf24270 */
[----:B------:R-:W-:-:S04]  /*69ec0*/  USEL UR11, URZ, 0x4, !UP1 ;  /* 0x000000043f0b7887 */ /* 0x000fc8000c800000 */
[----:B------:R-:W-:-:S06]  /*69ed0*/  USEL UR11, UR11, URZ, !UP0 ;  /* 0x0000003f0b0b7287 */ /* 0x000fcc000c000000 */
[----:B------:R-:W-:Y:S01]  /*69ee0*/  ISETP.NE.U32.AND P0, PT, RZ, UR11, PT ;  /* 0x0000000bff007c0c */ /* 0x000fe2000bf05070 */
[----:B------:R-:W-:-:S04]  /*69ef0*/  UISETP.GT.AND UP1, UPT, UR13, 0x3, UPT ;  /* 0x000000030d00788c */ /* 0x000fc8000bf24270 */
[----:B------:R-:W-:-:S04]  /*69f00*/  USEL UR11, URZ, 0x4, !UP1 ;  /* 0x000000043f0b7887 */ /* 0x000fc8000c800000 */
[----:B------:R-:W-:-:S04]  /*69f10*/  USEL UR11, UR11, URZ, !UP0 ;  /* 0x0000003f0b0b7287 */ /* 0x000fc8000c000000 */
[----:B------:R-:W-:Y:S04]  /*69f20*/  LDGSTS.E [R44+0xf000], desc[UR24][R136.64], P0 ;  /* 0x0f000000882c7fae */ /* 0x000fe80008121858 */
[----:B------:R-:W-:Y:S04]  /*69f30*/  LDGSTS.E [R44+0xf100], desc[UR24][R134.64], P0 ;  /* 0x0f100000862c7fae */ /* 0x000fe80008121858 */
[----:B------:R-:W-:Y:S04]  /*69f40*/  LDGSTS.E [R44+0xf200], desc[UR24][R132.64], P0 ;  /* 0x0f200000842c7fae */ /* 0x000fe80008121858 */
[----:B------:R-:W-:Y:S04]  /*69f50*/  LDGSTS.E [R44+0xf300], desc[UR24][R130.64], P0 ;  /* 0x0f300000822c7fae */ /* 0x000fe80008121858 */
[----:B------:R-:W-:Y:S04]  /*69f60*/  LDGSTS.E [R44+0xf400], desc[UR24][R128.64], P0 ;  /* 0x0f400000802c7fae */ /* 0x000fe80008121858 */
[----:B------:R-:W-:Y:S04]  /*69f70*/  LDGSTS.E [R44+0xf500], desc[UR24][R74.64], P0 ;  /* 0x0f5000004a2c7fae */ /* 0x000fe80008121858 */
[----:B------:R-:W-:Y:S04]  /*69f80*/  LDGSTS.E [R44+0xf600], desc[UR24][R72.64], P0 ;  /* 0x0f600000482c7fae */ /* 0x000fe80008121858 */
[----:B------:R1:W-:Y:S01]  /*69f90*/  LDGSTS.E [R44+0xf700], desc[UR24][R70.64], P0 ;  /* 0x0f700000462c7fae */ /* 0x0003e20008121858 */
[----:B------:R-:W-:-:S02]  /*69fa0*/  ISETP.NE.U32.AND P0, PT, RZ, UR11, PT ;  /* 0x0000000bff007c0c */ /* 0x000fc4000bf05070 */
[----:B------:R-:W-:Y:S02]  /*69fb0*/  LOP3.LUT R69, R69, 0x60, RZ, 0x3c, !PT ;  /* 0x0000006045457812 */ /* 0x000fe400078e3cff */
[-C--:B------:R-:W-:Y:S02]  /*69fc0*/  IADD3 R67, P1, R67, R245.reuse, RZ ;  /* 0x000000f543437210 */ /* 0x080fe40007f3e0ff */
        /* <DEDUP_REMOVED lines=9> */
[----:B------:R-:W-:-:S02]  /*6a060*/  IADD3 R63, P1, R63, R245, RZ ;  /* 0x000000f53f3f7210 */ /* 0x000fc40007f3e0ff */
[----:B---3--:R-:W-:-:S03]  /*6a070*/  IADD3 R61, P2, R61, R245, RZ ;  /* 0x000000f53d3d7210 */ /* 0x008fc60007f5e0ff */
[--C-:B------:R-:W-:Y:S01]  /*6a080*/  IMAD.X R64, R64, 0x1, R244.reuse, P1 ;  /* 0x0000000140407824 */ /* 0x100fe200008e06f4 */
[----:B------:R-:W-:Y:S01]  /*6a090*/  STL [R1+0x3458], R63 ;  /* 0x0034583f01007387 */ /* 0x000fe20000100800 */
[----:B------:R-:W-:-:S03]  /*6a0a0*/  IMAD.X R62, R62, 0x1, R244, P2 ;  /* 0x000000013e3e7824 */ /* 0x000fc600010e06f4 */
[----:B------:R-:W-:Y:S04]  /*6a0b0*/  STL [R1+0x3454], R64 ;  /* 0x0034544001007387 */ /* 0x000fe80000100800 */
[----:B------:R-:W-:Y:S04]  /*6a0c0*/  STL [R1+0x3460], R61 ;  /* 0x0034603d01007387 */ /* 0x000fe80000100800 */
[----:B------:R-:W3:Y:S01]  /*6a0d0*/  LDL.LU R55, [R1+0x3480] ;  /* 0x0034800001377983 */ /* 0x000ee20000300800 */
[----:B-1----:R-:W-:Y:S02]  /*6a0e0*/  VIADD R44, R69, UR14 ;  /* 0x0000000e452c7c36 */ /* 0x002fe40008000000 */
[----:B------:R-:W-:-:S02]  /*6a0f0*/  IMAD.MOV.U32 R46, RZ, RZ, R67 ;  /* 0x000000ffff2e7224 */ /* 0x000fc400078e0043 */
[----:B------:R-:W-:Y:S01]  /*6a100*/  IMAD.MOV.U32 R47, RZ, RZ, R68 ;  /* 0x000000ffff2f7224 */ /* 0x000fe200078e0044 */
[----:B------:R-:W-:Y:S04]  /*6a110*/  STL [R1+0x345c], R62 ;  /* 0x00345c3e01007387 */ /* 0x000fe80000100800 */
[----:B------:R-:W3:Y:S04]  /*6a120*/  LDL.LU R59, [R1+0x3548] ;  /* 0x00354800013b7983 */ /* 0x000ee80000300800 */
        /* <DEDUP_REMOVED lines=33> */
[----:B------:R-:W-:-:S04]  /*6a340*/  USEL UR11, URZ, 0x4, !UP1 ;  /* 0x000000043f0b7887 */ /* 0x000fc8000c800000 */
[----:B------:R-:W-:Y:S01]  /*6a350*/  USEL UR11, UR11, URZ, !UP0 ;  /* 0x0000003f0b0b7287 */ /* 0x000fe2000c000000 */
[----:B------:R-:W-:-:S05]  /*6a360*/  IADD3 R45, P1, R45, R245, RZ ;  /* 0x000000f52d2d7210 */ /* 0x000fca0007f3e0ff */
[----:B------:R-:W-:Y:S01]  /*6a370*/  IMAD.X R53, R53, 0x1, R244, P1 ;  /* 0x0000000135357824 */ /* 0x000fe200008e06f4 */
[----:B------:R-:W-:Y:S04]  /*6a380*/  STL [R1+0x3478], R45 ;  /* 0x0034782d01007387 */ /* 0x000fe80000100800 */
[----:B------:R1:W-:Y:S04]  /*6a390*/  STL [R1+0x3474], R53 ;  /* 0x0034743501007387 */ /* 0x0003e80000100800 */
[----:B------:R-:W2:Y:S04]  /*6a3a0*/  LDL.LU R54, [R1+0x355c] ;  /* 0x00355c0001367983 */ /* 0x000ea80000300800 */
[----:B------:R-:W2:Y:S01]  /*6a3b0*/  LDL.LU R57, [R1+0x3564] ;  /* 0x0035640001397983 */ /* 0x000ea20000300800 */
[----:B---3--:R-:W-:Y:S01]  /*6a3c0*/  IADD3 R55, P2, R55, R245, RZ ;  /* 0x000000f537377210 */ /* 0x008fe20007f5e0ff */
[----:B-1----:R-:W-:-:S02]  /*6a3d0*/  IMAD.MOV.U32 R46, RZ, RZ, R45 ;  /* 0x000000ffff2e7224 */ /* 0x002fc400078e002d */
[----:B------:R-:W-:Y:S02]  /*6a3e0*/  IMAD.MOV.U32 R47, RZ, RZ, R53 ;  /* 0x000000ffff2f7224 */ /* 0x000fe400078e0035 */
[----:B------:R-:W-:-:S03]  /*6a3f0*/  IMAD.X R58, R58, 0x1, R244, P2 ;  /* 0x000000013a3a7824 */ /* 0x000fc600010e06f4 */
[----:B------:R1:W-:Y:S01]  /*6a400*/  LDGSTS.E [R44+0x1e00], desc[UR24][R46.64], P0 ;  /* 0x01e000002e2c7fae */ /* 0x0003e20008121858 */
[----:B------:R-:W-:-:S03]  /*6a410*/  IADD3 R59, P3, R59, R245, RZ ;  /* 0x000000f53b3b7210 */ /* 0x000fc60007f7e0ff */
[----:B------:R-:W3:Y:S04]  /*6a420*/  LDL.LU R53, [R1+0x3570] ;  /* 0x0035700001357983 */ /* 0x000ee80000300800 */
[----:B------:R-:W3:Y:S01]  /*6a430*/  LDL.LU R45, [R1+0x3578] ;  /* 0x00357800012d7983 */ /* 0x000ee20000300800 */
[----:B------:R-:W-:-:S03]  /*6a440*/  ISETP.NE.U32.AND P1, PT, RZ, UR11, PT ;  /* 0x0000000bff007c0c */ /* 0x000fc6000bf25070 */
[----:B------:R-:W-:Y:S04]  /*6a450*/  STL [R1+0x3480], R55 ;  /* 0x0034803701007387 */ /* 0x000fe80000100800 */
[----:B------:R1:W-:Y:S02]  /*6a460*/  STL [R1+0x347c], R58 ;  /* 0x00347c3a01007387 */ /* 0x0003e40000100800 */
[----:B-1----:R-:W-:Y:S02]  /*6a470*/  IMAD.MOV.U32 R46, RZ, RZ, R55 ;  /* 0x000000ffff2e7224 */ /* 0x002fe400078e0037 */
[----:B------:R-:W-:Y:S01]  /*6a480*/  IMAD.MOV.U32 R47, RZ, RZ, R58 ;  /* 0x000000ffff2f7224 */ /* 0x000fe200078e003a */
[----:B------:R-:W-:Y:S01]  /*6a490*/  STL [R1+0x3548], R59 ;  /* 0x0035483b01007387 */ /* 0x000fe20000100800 */
[----:B------:R-:W-:-:S03]  /*6a4a0*/  IMAD.X R60, R60, 0x1, R244, P3 ;  /* 0x000000013c3c7824 */ /* 0x000fc600018e06f4 */
[----:B------:R-:W3:Y:S04]  /*6a4b0*/  LDL.LU R58, [R1+0x356c] ;  /* 0x00356c00013a7983 */ /* 0x000ee80000300800 */
[----:B------:R1:W-:Y:S01]  /*6a4c0*/  LDGSTS.E [R44+0x1f00], desc[UR24][R46.64], P0 ;  /* 0x01f000002e2c7fae */ /* 0x0003e20008121858 */
[-C--:B------:R-:W-:Y:S02]  /*6a4d0*/  IADD3 R50, P0, R50, R245.reuse, RZ ;  /* 0x000000f532327210 */ /* 0x080fe40007f1e0ff */
[----:B------:R-:W-:Y:S01]  /*6a4e0*/  IADD3 R49, P2, R49, R245, RZ ;  /* 0x000000f531317210 */ /* 0x000fe20007f5e0ff */
[----:B------:R-:W-:Y:S04]  /*6a4f0*/  STL [R1+0x3544], R60 ;  /* 0x0035443c01007387 */ /* 0x000fe80000100800 */
[----:B------:R-:W3:Y:S04]  /*6a500*/  LDL.LU R55, [R1+0x3574] ;  /* 0x0035740001377983 */ /* 0x000ee80000300800 */
[----:B------:R2:W-:Y:S01]  /*6a510*/  STL [R1+0x3550], R50 ;  /* 0x0035503201007387 */ /* 0x0005e20000100800 */
[----:B-1----:R-:W-:-:S02]  /*6a520*/  IMAD.MOV.U32 R46, RZ, RZ, R59 ;  /* 0x000000ffff2e7224 */ /* 0x002fc400078e003b */
[----:B------:R-:W-:-:S05]  /*6a530*/  IMAD.MOV.U32 R47, RZ, RZ, R60 ;  /* 0x000000ffff2f7224 */ /* 0x000fca00078e003c */
[----:B------:R1:W-:Y:S02]  /*6a540*/  LDGSTS.E [R44+0x3800], desc[UR24][R46.64], P1 ;  /* 0x038000002e2c7fae */ /* 0x0003e40008921858 */
[----:B-1----:R-:W-:Y:S02]  /*6a550*/  IMAD.MOV.U32 R46, RZ, RZ, R50 ;  /* 0x000000ffff2e7224 */ /* 0x002fe400078e0032 */
[--C-:B----4-:R-:W-:Y:S02]  /*6a560*/  IMAD.X R56, R56, 0x1, R244.reuse, P0 ;  /* 0x0000000138387824 */ /* 0x110fe400000e06f4 */
[----:B--2---:R-:W-:-:S03]  /*6a570*/  IMAD.X R51, R51, 0x1, R244, P2 ;  /* 0x0000000133337824 */ /* 0x004fc600010e06f4 */
[----:B------:R1:W-:Y:S04]  /*6a580*/  STL [R1+0x354c], R56 ;  /* 0x00354c3801007387 */ /* 0x0003e80000100800 */
[----:B------:R2:W-:Y:S04]  /*6a590*/  STL [R1+0x3558], R49 ;  /* 0x0035583101007387 */ /* 0x0005e80000100800 */
[----:B------:R-:W4:Y:S01]  /*6a5a0*/  LDL.LU R50, [R1+0x3580] ;  /* 0x0035800001327983 */ /* 0x000f220000300800 */
[----:B------:R-:W-:-:S03]  /*6a5b0*/  IMAD.MOV.U32 R47, RZ, RZ, R56 ;  /* 0x000000ffff2f7224 */ /* 0x000fc600078e0038 */
[----:B------:R2:W-:Y:S04]  /*6a5c0*/  STL [R1+0x3554], R51 ;  /* 0x0035543301007387 */ /* 0x0005e80000100800 */
[----:B------:R2:W-:Y:S04]  /*6a5d0*/  LDGSTS.E [R44+0x3900], desc[UR24][R46.64], P1 ;  /* 0x039000002e2c7fae */ /* 0x0005e80008921858 */
[----:B-1----:R-:W4:Y:S01]  /*6a5e0*/  LDL.LU R56, [R1+0x357c] ;  /* 0x00357c0001387983 */ /* 0x002f220000300800 */
[-C--:B------:R-:W-:Y:S02]  /*6a5f0*/  IADD3 R52, P0, R52, R245.reuse, RZ ;  /* 0x000000f534347210 */ /* 0x080fe40007f1e0ff */
[----:B------:R-:W-:Y:S01]  /*6a600*/  IADD3 R48, P2, R48, R245, RZ ;  /* 0x000000f530307210 */ /* 0x000fe20007f5e0ff */
[----:B--2---:R-:W-:-:S02]  /*6a610*/  IMAD.MOV.U32 R46, RZ, RZ, R49 ;  /* 0x000000ffff2e7224 */ /* 0x004fc400078e0031 */
[----:B------:R-:W-:Y:S01]  /*6a620*/  IMAD.MOV.U32 R47, RZ, RZ, R51 ;  /* 0x000000ffff2f7224 */ /* 0x000fe200078e0033 */
[----:B------:R-:W2:Y:S04]  /*6a630*/  LDL.LU R49, [R1+0x3648] ;  /* 0x0036480001317983 */ /* 0x000ea80000300800 */
[----:B------:R-:W2:Y:S04]  /*6a640*/  LDL.LU R51, [R1+0x3650] ;  /* 0x0036500001337983 */ /* 0x000ea80000300800 */
        /* <DEDUP_REMOVED lines=9> */
[----:B-1----:R-:W2:Y:S04]  /*6a6e0*/  LDL.LU R54, [R1+0x3644] ;  /* 0x0036440001367983 */ /* 0x002ea80000300800 */
[----:B------:R1:W-:Y:S04]  /*6a6f0*/  STL [R1+0x3564], R57 ;  /* 0x0035643901007387 */ /* 0x0003e80000100800 */
[----:B------:R-:W2:Y:S01]  /*6a700*/  LDL.LU R52, [R1+0x364c] ;  /* 0x00364c0001347983 */ /* 0x000ea20000300800 */
[----:B---3--:R-:W-:-:S02]  /*6a710*/  IADD3 R53, P0, R53, R245, RZ ;  /* 0x000000f535357210 */ /* 0x008fc40007f1e0ff */
[----:B------:R-:W-:Y:S01]  /*6a720*/  IADD3 R45, P2, R45, R245, RZ ;  /* 0x000000f52d2d7210 */ /* 0x000fe20007f5e0ff */
[----:B------:R-:W-:Y:S02]  /*6a730*/  IMAD.MOV.U32 R46, RZ, RZ, R48 ;  /* 0x000000ffff2e7224 */ /* 0x000fe400078e0030 */
[----:B------:R-:W-:Y:S02]  /*6a740*/  IMAD.MOV.U32 R47, RZ, RZ, R57 ;  /* 0x000000ffff2f7224 */ /* 0x000fe400078e0039 */
[--C-:B------:R-:W-:Y:S01]  /*6a750*/  IMAD.X R58, R58, 0x1, R244.reuse, P0 ;  /* 0x000000013a3a7824 */ /* 0x100fe200000e06f4 */
[----:B-1----:R-:W3:Y:S04]  /*6a760*/  LDL.LU R57, [R1+0x3658] ;  /* 0x0036580001397983 */ /* 0x002ee80000300800 */
[----:B------:R-:W3:Y:S04]  /*6a770*/  LDL.LU R48, [R1+0x3660] ;  /* 0x0036600001307983 */ /* 0x000ee80000300800 */
[----:B------:R-:W-:Y:S04]  /*6a780*/  STL [R1+0x3570], R53 ;  /* 0x0035703501007387 */ /* 0x000fe80000100800 */
[----:B------:R1:W-:Y:S04]  /*6a790*/  LDGSTS.E [R44+0x3c00], desc[UR24][R46.64], P1 ;  /* 0x03c000002e2c7fae */ /* 0x0003e80008921858 */
[----:B------:R1:W-:Y:S04]  /*6a7a0*/  STL [R1+0x356c], R58 ;  /* 0x00356c3a01007387 */ /* 0x0003e80000100800 */
[----:B------:R-:W-:Y:S01]  /*6a7b0*/  STL [R1+0x3578], R45 ;  /* 0x0035782d01007387 */ /* 0x000fe20000100800 */
[----:B------:R-:W-:-:S02]  /*6a7c0*/  IMAD.X R55, R55, 0x1, R244, P2 ;  /* 0x0000000137377824 */ /* 0x000fc400010e06f4 */
[----:B-1----:R-:W-:Y:S02]  /*6a7d0*/  IMAD.MOV.U32 R47, RZ, RZ, R58 ;  /* 0x000000ffff2f7224 */ /* 0x002fe400078e003a */
[----:B------:R-:W3:Y:S01]  /*6a7e0*/  LDL.LU R58, [R1+0x3654] ;  /* 0x00365400013a7983 */ /* 0x000ee20000300800 */
[----:B------:R-:W-:-:S03]  /*6a7f0*/  IMAD.MOV.U32 R46, RZ, RZ, R53 ;  /* 0x000000ffff2e7224 */ /* 0x000fc600078e0035 */
[----:B------:R1:W-:Y:S04]  /*6a800*/  STL [R1+0x3574], R55 ;  /* 0x0035743701007387 */ /* 0x0003e80000100800 */
[----:B------:R-:W3:Y:S04]  /*6a810*/  LDL.LU R53, [R1+0x365c] ;  /* 0x00365c0001357983 */ /* 0x000ee80000300800 */
[----:B------:R1:W-:Y:S02]  /*6a820*/  LDGSTS.E [R44+0x3d00], desc[UR24][R46.64], P1 ;  /* 0x03d000002e2c7fae */ /* 0x0003e40008921858 */
[----:B-1----:R-:W-:-:S02]  /*6a830*/  IMAD.MOV.U32 R46, RZ, RZ, R45 ;  /* 0x000000ffff2e7224 */ /* 0x002fc400078e002d */
[----:B------:R-:W-:Y:S02]  /*6a840*/  IMAD.MOV.U32 R47, RZ, RZ, R55 ;  /* 0x000000ffff2f7224 */ /* 0x000fe400078e0037 */
[----:B------:R-:W3:Y:S04]  /*6a850*/  LDL.LU R55, [R1+0x3668] ;  /* 0x0036680001377983 */ /* 0x000ee80000300800 */
[----:B------:R-:W3:Y:S04]  /*6a860*/  LDL.LU R45, [R1+0x3670] ;  /* 0x00367000012d7983 */ /* 0x000ee80000300800 */
[----:B------:R1:W-:Y:S01]  /*6a870*/  LDGSTS.E [R44+0x3e00], desc[UR24][R46.64], P1 ;  /* 0x03e000002e2c7fae */ /* 0x0003e20008921858 */
[----:B----4-:R-:W-:-:S05]  /*6a880*/  IADD3 R50, P0, R50, R245, RZ ;  /* 0x000000f532327210 */ /* 0x010fca0007f1e0ff */
[----:B------:R-:W-:Y:S01]  /*6a890*/  IMAD.X R56, R56, 0x1, R244, P0 ;  /* 0x0000000138387824 */ /* 0x000fe200000e06f4 */
[----:B------:R-:W-:Y:S03]  /*6a8a0*/  STL [R1+0x3580], R50 ;  /* 0x0035803201007387 */ /* 0x000fe60000100800 */
[----:B-1----:R-:W-:Y:S01]  /*6a8b0*/  IMAD.MOV.U32 R47, RZ, RZ, R56 ;  /* 0x000000ffff2f7224 */ /* 0x002fe200078e0038 */
[----:B------:R1:W-:Y:S01]  /*6a8c0*/  STL [R1+0x357c], R56 ;  /* 0x00357c3801007387 */ /* 0x0003e20000100800 */
[----:B------:R-:W-:Y:S01]  /*6a8d0*/  IMAD.MOV.U32 R46, RZ, RZ, R50 ;  /* 0x000000ffff2e7224 */ /* 0x000fe200078e0032 */
[----:B------:R-:W-:Y:S02]  /*6a8e0*/  UISETP.GT.AND UP1, UPT, UR13, 0xb, UPT ;  /* 0x0000000b0d00788c */ /* 0x000fe4000bf24270 */
[----:B-1----:R-:W4:Y:S04]  /*6a8f0*/  LDL.LU R56, [R1+0x3664] ;  /* 0x0036640001387983 */ /* 0x002f280000300800 */
[----:B------:R-:W4:Y:S01]  /*6a900*/  LDL.LU R50, [R1+0x366c] ;  /* 0x00366c0001327983 */ /* 0x000f220000300800 */
[----:B------:R-:W-:-:S03]  /*6a910*/  USEL UR11, URZ, 0x4, !UP1 ;  /* 0x000000043f0b7887 */ /* 0x000fc6000c800000 */
[----:B------:R1:W-:Y:S01]  /*6a920*/  LDGSTS.E [R44+0x3f00], desc[UR24][R46.64], P1 ;  /* 0x03f000002e2c7fae */ /* 0x0003e20008921858 */
[----:B------:R-:W-:Y:S01]  /*6a930*/  USEL UR11, UR11, URZ, !UP0 ;  /* 0x0000003f0b0b7287 */ /* 0x000fe2000c000000 */
[-C--:B--2---:R-:W-:Y:S02]  /*6a940*/  IADD3 R49, P1, R49, R245.reuse, RZ ;  /* 0x000000f531317210 */ /* 0x084fe40007f3e0ff */
[----:B------:R-:W-:-:S03]  /*6a950*/  IADD3 R51, P2, R51, R245, RZ ;  /* 0x000000f533337210 */ /* 0x000fc60007f5e0ff */
[----:B------:R-:W-:Y:S01]  /*6a960*/  ISETP.NE.U32.AND P0, PT, RZ, UR11, PT ;  /* 0x0000000bff007c0c */ /* 0x000fe2000bf05070 */
[----:B------:R2:W-:Y:S01]  /*6a970*/  STL [R1+0x3648], R49 ;  /* 0x0036483101007387 */ /* 0x0005e20000100800 */
[----:B-1----:R-:W-:Y:S02]  /*6a980*/  IMAD.MOV.U32 R46, RZ, RZ, R49 ;  /* 0x000000ffff2e7224 */ /* 0x002fe400078e0031 */
[--C-:B------:R-:W-:Y:S02]  /*6a990*/  IMAD.X R54, R54, 0x1, R244.reuse, P1 ;  /* 0x0000000136367824 */ /* 0x100fe400008e06f4 */
[----:B------:R-:W-:Y:S02]  /*6a9a0*/  IMAD.X R52, R52, 0x1, R244, P2 ;  /* 0x0000000134347824 */ /* 0x000fe400010e06f4 */
[----:B------:R-:W-:Y:S01]  /*6a9b0*/  IMAD.MOV.U32 R47, RZ, RZ, R54 ;  /* 0x000000ffff2f7224 */ /* 0x000fe200078e0036 */
[----:B------:R-:W-:Y:S04]  /*6a9c0*/  STL [R1+0x3644], R54 ;  /* 0x0036443601007387 */ /* 0x000fe80000100800 */
[----:B------:R1:W-:Y:S04]  /*6a9d0*/  STL [R1+0x3650], R51 ;  /* 0x0036503301007387 */ /* 0x0003e80000100800 */
[----:B--2---:R-:W2:Y:S04]  /*6a9e0*/  LDL.LU R49, [R1+0x3678] ;  /* 0x0036780001317983 */ /* 0x004ea80000300800 */
[----:B------:R3:W-:Y:S04]  /*6a9f0*/  STL [R1+0x364c], R52 ;  /* 0x00364c3401007387 */ /* 0x0007e80000100800 */
[----:B------:R1:W-:Y:S02]  /*6aa00*/  LDGSTS.E [R44+0x5800], desc[UR24][R46.64], P0 ;  /* 0x058000002e2c7fae */ /* 0x0003e40008121858 */
[----:B-1----:R-:W-:-:S02]  /*6aa10*/  IMAD.MOV.U32 R46, RZ, RZ, R51 ;  /* 0x000000ffff2e7224 */ /* 0x002fc400078e0033 */
[----:B------:R-:W2:Y:S01]  /*6aa20*/  LDL.LU R51, [R1+0x3674] ;  /* 0x0036740001337983 */ /* 0x000ea20000300800 */
[-C--:B---3--:R-:W-:Y:S01]  /*6aa30*/  IADD3 R57, P1, R57, R245.reuse, RZ ;  /* 0x000000f539397210 */ /* 0x088fe20007f3e0ff */
[----:B------:R-:W-:Y:S01]  /*6aa40*/  IMAD.MOV.U32 R47, RZ, RZ, R52 ;  /* 0x000000ffff2f7224 */ /* 0x000fe200078e0034 */
[----:B------:R-:W-:Y:S01]  /*6aa50*/  IADD3 R48, P2, R48, R245, RZ ;  /* 0x000000f530307210 */ /* 0x000fe20007f5e0ff */
[----:B------:R-:W3:Y:S04]  /*6aa60*/  LDL.LU R52, [R1+0x3680] ;  /* 0x0036800001347983 */ /* 0x000ee80000300800 */
[----:B------:R-:W3:Y:S01]  /*6aa70*/  LDL.LU R54, [R1+0x3748] ;  /* 0x0037480001367983 */ /* 0x000ee20000300800 */
[----:B------:R-:W-:-:S03]  /*6aa80*/  IMAD.X R58, R58, 0x1, R244, P1 ;  /* 0x000000013a3a7824 */ /* 0x000fc600008e06f4 */
[----:B------:R-:W-:Y:S04]  /*6aa90*/  STL [R1+0x3658], R57 ;  /* 0x0036583901007387 */ /* 0x000fe80000100800 */
[----:B------:R1:W-:Y:S04]  /*6aaa0*/  LDGSTS.E [R44+0x5900], desc[UR24][R46.64], P0 ;  /* 0x059000002e2c7fae */ /* 0x0003e80008121858 */
[----:B------:R1:W-:Y:S04]  /*6aab0*/  STL [R1+0x3654], R58 ;  /* 0x0036543a01007387 */ /* 0x0003e80000100800 */
[----:B------:R-:W-:Y:S01]  /*6aac0*/  STL [R1+0x3660], R48 ;  /* 0x0036603001007387 */ /* 0x000fe20000100800 */
[----:B------:R-:W-:-:S02]  /*6aad0*/  IMAD.X R53, R53, 0x1, R244, P2 ;  /* 0x0000000135357824 */ /* 0x000fc400010e06f4 */
[----:B-1----:R-:W-:Y:S02]  /*6aae0*/  IMAD.MOV.U32 R47, RZ, RZ, R58 ;  /* 0x000000ffff2f7224 */ /* 0x002fe400078e003a */
[----:B------:R-:W3:Y:S01]  /*6aaf0*/  LDL.LU R58, [R1+0x367c] ;  /* 0x00367c00013a7983 */ /* 0x000ee20000300800 */
[----:B------:R-:W-:Y:S01]  /*6ab00*/  IMAD.MOV.U32 R46, RZ, RZ, R57 ;  /* 0x000000ffff2e7224 */ /* 0x000fe200078e0039 */
[----:B------:R-:W-:-:S04]  /*6ab10*/  IADD3 R55, P1, R55, R245, RZ ;  /* 0x000000f537377210 */ /* 0x000fc80007f3e0ff */
[----:B------:R1:W-:Y:S04]  /*6ab20*/  LDGSTS.E [R44+0x5a00], desc[UR24][R46.64], P0 ;  /* 0x05a000002e2c7fae */ /* 0x0003e80008121858 */
[----:B------:R1:W-:Y:S04]  /*6ab30*/  STL [R1+0x365c], R53 ;  /* 0x00365c3501007387 */ /* 0x0003e80000100800 */
[----:B------:R-:W3:Y:S01]  /*6ab40*/  LDL.LU R57, [R1+0x3744] ;  /* 0x0037440001397983 */ /* 0x000ee20000300800 */
        /* <DEDUP_REMOVED lines=8> */
[--C-:B----4-:R-:W-:Y:S02]  /*6abd0*/  IMAD.X R56, R56, 0x1, R244.reuse, P1 ;  /* 0x0000000138387824 */ /* 0x110fe400008e06f4 */
        /* <DEDUP_REMOVED lines=8> */
[----:B----4-:R-:W-:-:S02]  /*6ac60*/  IMAD.MOV.U32 R46, RZ, RZ, R45 ;  /* 0x000000ffff2e7224 */ /* 0x010fc400078e002d */
[----:B------:R-:W-:Y:S02]  /*6ac70*/  IMAD.MOV.U32 R47, RZ, RZ, R50 ;  /* 0x000000ffff2f7224 */ /* 0x000fe400078e0032 */
[----:B-1----:R-:W4:Y:S04]  /*6ac80*/  LDL.LU R50, [R1+0x3760] ;  /* 0x0037600001327983 */ /* 0x002f280000300800 */
[----:B------:R-:W4:Y:S04]  /*6ac90*/  LDL.LU R45, [R1+0x3768] ;  /* 0x00376800012d7983 */ /* 0x000f280000300800 */
[----:B------:R1:W-:Y:S01]  /*6aca0*/  LDGSTS.E [R44+0x5d00], desc[UR24][R46.64], P0 ;  /* 0x05d000002e2c7fae */ /* 0x0003e20008121858 */
[----:B------:R-:W-:-:S04]  /*6acb0*/  UISETP.GT.AND UP1, UPT, UR13, 0xf, UPT ;  /* 0x0000000f0d00788c */ /* 0x000fc8000bf24270 */
[----:B------:R-:W-:-:S04]  /*6acc0*/  USEL UR11, URZ, 0x4, !UP1 ;  /* 0x000000043f0b7887 */ /* 0x000fc8000c800000 */
[----:B------:R-:W-:Y:S01]  /*6acd0*/  USEL UR11, UR11, URZ, !UP0 ;  /* 0x0000003f0b0b7287 */ /* 0x000fe2000c000000 */
[----:B--2---:R-:W-:-:S05]  /*6ace0*/  IADD3 R49, P1, R49, R245, RZ ;  /* 0x000000f531317210 */ /* 0x004fca0007f3e0ff */
[----:B------:R-:W-:Y:S01]  /*6acf0*/  STL [R1+0x3678], R49 ;  /* 0x0036783101007387 */ /* 0x000fe20000100800 */
[----:B-1----:R-:W-:Y:S02]  /*6ad00*/  IMAD.MOV.U32 R46, RZ, RZ, R49 ;  /* 0x000000ffff2e7224 */ /* 0x002fe400078e0031 */
[----:B------:R-:W-:-:S04]  /*6ad10*/  IMAD.X R51, R51, 0x1, R244, P1 ;  /* 0x0000000133337824 */ /* 0x000fc800008e06f4 */
[----:B------:R-:W-:Y:S01]  /*6ad20*/  IMAD.MOV.U32 R47, RZ, RZ, R51 ;  /* 0x000000ffff2f7224 */ /* 0x000fe200078e0033 */
[----:B------:R1:W-:Y:S01]  /*6ad30*/  STL [R1+0x3674], R51 ;  /* 0x0036743301007387 */ /* 0x0003e20000100800 */
[-C--:B---3--:R-:W-:Y:S02]  /*6ad40*/  IADD3 R52, P2, R52, R245.reuse, RZ ;  /* 0x000000f534347210 */ /* 0x088fe40007f5e0ff */
[----:B------:R-:W-:Y:S01]  /*6ad50*/  IADD3 R54, P3, R54, R245, RZ ;  /* 0x000000f536367210 */ /* 0x000fe20007f7e0ff */
[----:B------:R2:W-:Y:S04]  /*6ad60*/  LDGSTS.E [R44+0x5e00], desc[UR24][R46.64], P0 ;  /* 0x05e000002e2c7fae */ /* 0x0005e80008121858 */
[----:B-1----:R-:W3:Y:S04]  /*6ad70*/  LDL.LU R51, [R1+0x375c] ;  /* 0x00375c0001337983 */ /* 0x002ee80000300800 */
[----:B------:R-:W3:Y:S01]  /*6ad80*/  LDL.LU R49, [R1+0x3764] ;  /* 0x0037640001317983 */ /* 0x000ee20000300800 */
[----:B------:R-:W-:-:S02]  /*6ad90*/  IMAD.X R58, R58, 0x1, R244, P2 ;  /* 0x000000013a3a7824 */ /* 0x000fc400010e06f4 */
[----:B--2---:R-:W-:Y:S01]  /*6ada0*/  IMAD.MOV.U32 R46, RZ, RZ, R52 ;  /* 0x000000ffff2e7224 */ /* 0x004fe200078e0034 */
[----:B------:R-:W-:Y:S01]  /*6adb0*/  ISETP.NE.U32.AND P1, PT, RZ, UR11, PT ;  /* 0x0000000bff007c0c */ /* 0x000fe2000bf25070 */
[----:B------:R-:W-:Y:S01]  /*6adc0*/  IMAD.MOV.U32 R47, RZ, RZ, R58 ;  /* 0x000000ffff2f7224 */ /* 0x000fe200078e003a */
[----:B------:R1:W-:Y:S04]  /*6add0*/  STL [R1+0x3680], R52 ;  /* 0x0036803401007387 */ /* 0x0003e80000100800 */
[----:B------:R-:W-:Y:S01]  /*6ade0*/  STL [R1+0x367c], R58 ;  /* 0x00367c3a01007387 */ /* 0x000fe20000100800 */
[----:B------:R-:W-:-:S03]  /*6adf0*/  IMAD.X R57, R57, 0x1, R244, P3 ;  /* 0x0000000139397824 */ /* 0x000fc600018e06f4 */
[----:B------:R2:W-:Y:S04]  /*6ae00*/  STL [R1+0x3748], R54 ;  /* 0x0037483601007387 */ /* 0x0005e80000100800 */
[----:B------:R2:W-:Y:S04]  /*6ae10*/  LDGSTS.E [R44+0x5f00], desc[UR24][R46.64], P0 ;  /* 0x05f000002e2c7fae */ /* 0x0005e80008121858 */
[----:B------:R-:W3:Y:S04]  /*6ae20*/  LDL.LU R59, [R1+0x3770] ;  /* 0x00377000013b7983 */ /* 0x000ee80000300800 */
[----:B------:R-:W-:Y:S04]  /*6ae30*/  STL [R1+0x3744], R57 ;  /* 0x0037443901007387 */ /* 0x000fe80000100800 */
[----:B-1----:R-:W3:Y:S04]  /*6ae40*/  LDL.LU R52, [R1+0x3778] ;  /* 0x0037780001347983 */ /* 0x002ee80000300800 */
[----:B------:R-:W3:Y:S01]  /*6ae50*/  LDL.LU R60, [R1+0x376c] ;  /* 0x00376c00013c7983 */ /* 0x000ee20000300800 */
[----:B------:R-:W-:Y:S01]  /*6ae60*/  IADD3 R53, P0, R53, R245, RZ ;  /* 0x000000f535357210 */ /* 0x000fe20007f1e0ff */
[----:B--2---:R-:W-:-:S02]  /*6ae70*/  IMAD.MOV.U32 R46, RZ, RZ, R54 ;  /* 0x000000ffff2e7224 */ /* 0x004fc400078e0036 */
[----:B------:R-:W-:Y:S01]  /*6ae80*/  IMAD.MOV.U32 R47, RZ, RZ, R57 ;  /* 0x000000ffff2f7224 */ /* 0x000fe200078e0039 */
[----:B------:R-:W-:Y:S01]  /*6ae90*/  IADD3 R48, P2, R48, R245, RZ ;  /* 0x000000f530307210 */ /* 0x000fe20007f5e0ff */
[----:B------:R-:W2:Y:S04]  /*6aea0*/  LDL.LU R54, [R1+0x3774] ;  /* 0x0037740001367983 */ /* 0x000ea80000300800 */
        /* <DEDUP_REMOVED lines=10> */
[----:B------:R1:W-:Y:S02]  /*6af50*/  LDGSTS.E [R44+0x7900], desc[UR24][R46.64], P1 ;  /* 0x079000002e2c7fae */ /* 0x0003e40008921858 */
[----:B-1----:R-:W-:-:S02]  /*6af60*/  IMAD.MOV.U32 R47, RZ, RZ, R55 ;  /* 0x000000ffff2f7224 */ /* 0x002fc400078e0037 */
[----:B------:R-:W4:Y:S01]  /*6af70*/  LDL.LU R55, [R1+0x377c] ;  /* 0x00377c0001377983 */ /* 0x000f220000300800 */
[-C--:B------:R-:W-:Y:S01]  /*6af80*/  IADD3 R50, P0, R50, R245.reuse, RZ ;  /* 0x000000f532327210 */ /* 0x080fe20007f1e0ff */
[----:B------:R-:W-:Y:S01]  /*6af90*/  IMAD.MOV.U32 R46, RZ, RZ, R48 ;  /* 0x000000ffff2e7224 */ /* 0x000fe200078e0030 */
[----:B------:R-:W-:Y:S01]  /*6afa0*/  IADD3 R45, P2, R45, R245, RZ ;  /* 0x000000f52d2d7210 */ /* 0x000fe20007f5e0ff */
[----:B------:R-:W4:Y:S04]  /*6afb0*/  LDL.LU R57, [R1+0x3848] ;  /* 0x0038480001397983 */ /* 0x000f280000300800 */
[----:B------:R-:W4:Y:S04]  /*6afc0*/  LDL.LU R48, [R1+0x3850] ;  /* 0x0038500001307983 */ /* 0x000f280000300800 */
[----:B------:R1:W-:Y:S04]  /*6afd0*/  STL [R1+0x3760], R50 ;  /* 0x0037603201007387 */ /* 0x0003e80000100800 */
[----:B------:R1:W-:Y:S02]  /*6afe0*/  LDGSTS.E [R44+0x7a00], desc[UR24][R46.64], P1 ;  /* 0x07a000002e2c7fae */ /* 0x0003e40008921858 */
[----:B-1----:R-:W-:-:S02]  /*6aff0*/  IMAD.MOV.U32 R46, RZ, RZ, R50 ;  /* 0x000000ffff2e7224 */ /* 0x002fc400078e0032 */
[--C-:B---3--:R-:W-:Y:S02]  /*6b000*/  IMAD.X R51, R51, 0x1, R244.reuse, P0 ;  /* 0x0000000133337824 */ /* 0x108fe400000e06f4 */
[----:B------:R-:W-:Y:S02]  /*6b010*/  IMAD.X R49, R49, 0x1, R244, P2 ;  /* 0x0000000131317824 */ /* 0x000fe400010e06f4 */
[----:B------:R-:W-:Y:S01]  /*6b020*/  IMAD.MOV.U32 R47, RZ, RZ, R51 ;  /* 0x000000ffff2f7224 */ /* 0x000fe200078e0033 */
[----:B------:R-:W-:Y:S04]  /*6b030*/  STL [R1+0x375c], R51 ;  /* 0x00375c3301007387 */ /* 0x000fe80000100800 */
[----:B------:R-:W-:Y:S04]  /*6b040*/  STL [R1+0x3768], R45 ;  /* 0x0037682d01007387 */ /* 0x000fe80000100800 */
[----:B------:R-:W3:Y:S04]  /*6b050*/  LDL.LU R58, [R1+0x3844] ;  /* 0x00384400013a7983 */ /* 0x000ee80000300800 */
[----:B------:R1:W-:Y:S04]  /*6b060*/  STL [R1+0x3764], R49 ;  /* 0x0037643101007387 */ /* 0x0003e80000100800 */
[----:B------:R-:W3:Y:S04]  /*6b070*/  LDL.LU R50, [R1+0x384c] ;  /* 0x00384c0001327983 */ /* 0x000ee80000300800 */
[----:B------:R1:W-:Y:S04]  /*6b080*/  LDGSTS.E [R44+0x7b00], desc[UR24][R46.64], P1 ;  /* 0x07b000002e2c7fae */ /* 0x0003e80008921858 */
[----:B------:R-:W3:Y:S01]  /*6b090*/  LDL.LU R56, [R1+0x3854] ;  /* 0x0038540001387983 */ /* 0x000ee20000300800 */
[----:B-1----:R-:W-:-:S03]  /*6b0a0*/  IMAD.MOV.U32 R47, RZ, RZ, R49 ;  /* 0x000000ffff2f7224 */ /* 0x002fc600078e0031 */
[----:B------:R-:W3:Y:S01]  /*6b0b0*/  LDL.LU R49, [R1+0x3858] ;  /* 0x0038580001317983 */ /* 0x000ee20000300800 */
[----:B------:R-:W-:-:S03]  /*6b0c0*/  IMAD.MOV.U32 R46, RZ, RZ, R45 ;  /* 0x000000ffff2e7224 */ /* 0x000fc600078e002d */
[----:B------:R-:W3:Y:S04]  /*6b0d0*/  LDL.LU R51, [R1+0x385c] ;  /* 0x00385c0001337983 */ /* 0x000ee80000300800 */
[----:B------:R-:W3:Y:S01]  /*6b0e0*/  LDL.LU R45, [R1+0x3860] ;  /* 0x00386000012d7983 */ /* 0x000ee20000300800 */
[-C--:B------:R-:W-:Y:S02]  /*6b0f0*/  IADD3 R59, P0, R59, R245.reuse, RZ ;  /* 0x000000f53b3b7210 */ /* 0x080fe40007f1e0ff */
[----:B------:R-:W-:Y:S01]  /*6b100*/  IADD3 R52, P2, R52, R245, RZ ;  /* 0x000000f534347210 */ /* 0x000fe20007f5e0ff */
[----:B------:R1:W-:Y:S02]  /*6b110*/  LDGSTS.E [R44+0x7c00], desc[UR24][R46.64], P1 ;  /* 0x07c000002e2c7fae */ /* 0x0003e40008921858 */
[----:B------:R-:W-:-:S02]  /*6b120*/  IMAD.X R60, R60, 0x1, R244, P0 ;  /* 0x000000013c3c7824 */ /* 0x000fc400000e06f4 */
[----:B--2---:R-:W-:Y:S01]  /*6b130*/  IMAD.X R54, R54, 0x1, R244, P2 ;  /* 0x0000000136367824 */ /* 0x004fe200010e06f4 */
[----:B------:R-:W-:Y:S04]  /*6b140*/  STL [R1+0x3770], R59 ;  /* 0x0037703b01007387 */ /* 0x000fe80000100800 */
[----:B------:R-:W-:Y:S01]  /*6b150*/  STL [R1+0x376c], R60 ;  /* 0x00376c3c01007387 */ /* 0x000fe20000100800 */
[----:B-1----:R-:W-:Y:S02]  /*6b160*/  IMAD.MOV.U32 R46, RZ, RZ, R59 ;  /* 0x000000ffff2e7224 */ /* 0x002fe400078e003b */
[----:B------:R-:W-:Y:S01]  /*6b170*/  IMAD.MOV.U32 R47, RZ, RZ, R60 ;  /* 0x000000ffff2f7224 */ /* 0x000fe200078e003c */
[----:B------:R-:W-:Y:S04]  /*6b180*/  STL [R1+0x3778], R52 ;  /* 0x0037783401007387 */ /* 0x000fe80000100800 */
[----:B------:R1:W-:Y:S04]  /*6b190*/  STL [R1+0x3774], R54 ;  /* 0x0037743601007387 */ /* 0x0003e80000100800 */
[----:B------:R2:W-:Y:S02]  /*6b1a0*/  LDGSTS.E [R44+0x7d00], desc[UR24][R46.64], P1 ;  /* 0x07d000002e2c7fae */ /* 0x0005e40008921858 */
[----:B--2---:R-:W-:-:S02]  /*6b1b0*/  IMAD.MOV.U32 R46, RZ, RZ, R52 ;  /* 0x000000ffff2e7224 */ /* 0x004fc400078e0034 */
[----:B------:R-:W-:Y:S02]  /*6b1c0*/  IMAD.MOV.U32 R47, RZ, RZ, R54 ;  /* 0x000000ffff2f7224 */ /* 0x000fe400078e0036 */
[----:B-1----:R-:W2:Y:S04]  /*6b1d0*/  LDL.LU R54, [R1+0x3868] ;  /* 0x0038680001367983 */ /* 0x002ea80000300800 */
[----:B------:R-:W2:Y:S04]  /*6b1e0*/  LDL.LU R52, [R1+0x3870] ;  /* 0x0038700001347983 */ /* 0x000ea80000300800 */
[----:B------:R1:W-:Y:S01]  /*6b1f0*/  LDGSTS.E [R44+0x7e00], desc[UR24][R46.64], P1 ;  /* 0x07e000002e2c7fae */ /* 0x0003e20008921858 */
[----:B----4-:R-:W-:-:S05]  /*6b200*/  IADD3 R53, P0, R53, R245, RZ ;  /* 0x000000f535357210 */ /* 0x010fca0007f1e0ff */
[----:B------:R-:W-:Y:S01]  /*6b210*/  STL [R1+0x3780], R53 ;  /* 0x0037803501007387 */ /* 0x000fe20000100800 */
[----:B-1----:R-:W-:Y:S02]  /*6b220*/  IMAD.MOV.U32 R46, RZ, RZ, R53 ;  /* 0x000000ffff2e7224 */ /* 0x002fe400078e0035 */
[----:B------:R-:W-:-:S04]  /*6b230*/  IMAD.X R55, R55, 0x1, R244, P0 ;  /* 0x0000000137377824 */ /* 0x000fc800000e06f4 */
[----:B------:R-:W-:Y:S01]  /*6b240*/  IMAD.MOV.U32 R47, RZ, RZ, R55 ;  /* 0x000000ffff2f7224 */ /* 0x000fe200078e0037 */
[----:B------:R1:W-:Y:S01]  /*6b250*/  STL [R1+0x377c], R55 ;  /* 0x00377c3701007387 */ /* 0x0003e20000100800 */
[----:B------:R-:W-:-:S03]  /*6b260*/  UISETP.GT.AND UP1, UPT, UR13, 0x13, UPT ;  /* 0x000000130d00788c */ /* 0x000fc6000bf24270 */
[----:B------:R4:W-:Y:S04]  /*6b270*/  LDGSTS.E [R44+0x7f00], desc[UR24][R46.64], P1 ;  /* 0x07f000002e2c7fae */ /* 0x0009e80008921858 */
[----:B-1----:R-:W2:Y:S04]  /*6b280*/  LDL.LU R55, [R1+0x3864] ;  /* 0x0038640001377983 */ /* 0x002ea80000300800 */
[----:B------:R-:W2:Y:S01]  /*6b290*/  LDL.LU R53, [R1+0x386c] ;  /* 0x00386c0001357983 */ /* 0x000ea20000300800 */
[----:B------:R-:W-:-:S04]  /*6b2a0*/  USEL UR11, URZ, 0x4, !UP1 ;  /* 0x000000043f0b7887 */ /* 0x000fc8000c800000 */
[----:B------:R-:W-:Y:S01]  /*6b2b0*/  USEL UR11, UR11, URZ, !UP0 ;  /* 0x0000003f0b0b7287 */ /* 0x000fe2000c000000 */
[----:B------:R-:W-:-:S05]  /*6b2c0*/  IADD3 R57, P1, R57, R245, RZ ;  /* 0x000000f539397210 */ /* 0x000fca0007f3e0ff */
[----:B------:R-:W-:Y:S02]  /*6b2d0*/  ISETP.NE.U32.AND P0, PT, RZ, UR11, PT ;  /* 0x0000000bff007c0c */ /* 0x000fe4000bf05070 */
[-C--:B------:R-:W-:Y:S01]  /*6b2e0*/  IADD3 R48, P2, R48, R245.reuse, RZ ;  /* 0x000000f530307210 */ /* 0x080fe20007f5e0ff */
[----:B----4-:R-:W-:Y:S01]  /*6b2f0*/  IMAD.MOV.U32 R46, RZ, RZ, R57 ;  /* 0x000000ffff2e7224 */ /* 0x010fe200078e0039 */
[----:B------:R-:W-:Y:S01]  /*6b300*/  STL [R1+0x3848], R57 ;  /* 0x0038483901007387 */ /* 0x000fe20000100800 */
[--C-:B---3--:R-:W-:Y:S02]  /*6b310*/  IMAD.X R58, R58, 0x1, R244.reuse, P1 ;  /* 0x000000013a3a7824 */ /* 0x108fe400008e06f4 */
        /* <DEDUP_REMOVED lines=11> */
[----:B---3--:R-:W3:Y:S04]  /*6b3d0*/  LDL.LU R50, [R1+0x3874] ;  /* 0x0038740001327983 */ /* 0x008ee80000300800 */
        /* <DEDUP_REMOVED lines=8> */
[----:B------:R-:W3:Y:S04]  /*6b460*/  LDL.LU R49, [R1+0x3880] ;  /* 0x0038800001317983 */ /* 0x000ee80000300800 */
[----:B------:R1:W-:Y:S04]  /*6b470*/  STL [R1+0x385c], R51 ;  /* 0x00385c3301007387 */ /* 0x0003e80000100800 */
[----:B------:R-:W3:Y:S04]  /*6b480*/  LDL.LU R59, [R1+0x3948] ;  /* 0x00394800013b7983 */ /* 0x000ee80000300800 */
[----:B------:R1:W-:Y:S02]  /*6b490*/  LDGSTS.E [R44+0x9a00], desc[UR24][R46.64], P0 ;  /* 0x09a000002e2c7fae */ /* 0x0003e40008121858 */
[----:B-1----:R-:W-:-:S02]  /*6b4a0*/  IMAD.MOV.U32 R47, RZ, RZ, R51 ;  /* 0x000000ffff2f7224 */ /* 0x002fc400078e0033 */
[----:B------:R-:W3:Y:S04]  /*6b4b0*/  LDL.LU R51, [R1+0x387c] ;  /* 0x00387c0001337983 */ /* 0x000ee80000300800 */
[----:B------:R-:W3:Y:S01]  /*6b4c0*/  LDL.LU R60, [R1+0x3944] ;  /* 0x00394400013c7983 */ /* 0x000ee20000300800 */
[-C--:B--2---:R-:W-:Y:S02]  /*6b4d0*/  IADD3 R54, P1, R54, R245.reuse, RZ ;  /* 0x000000f536367210 */ /* 0x084fe40007f3e0ff */
[----:B------:R-:W-:Y:S01]  /*6b4e0*/  IADD3 R52, P2, R52, R245, RZ ;  /* 0x000000f534347210 */ /* 0x000fe20007f5e0ff */
[----:B------:R-:W-:Y:S01]  /*6b4f0*/  IMAD.MOV.U32 R46, RZ, RZ, R45 ;  /* 0x000000ffff2e7224 */ /* 0x000fe200078e002d */
[----:B------:R-:W2:Y:S04]  /*6b500*/  LDL.LU R57, [R1+0x3950] ;  /* 0x0039500001397983 */ /* 0x000ea80000300800 */
[----:B------:R-:W2:Y:S04]  /*6b510*/  LDL.LU R45, [R1+0x3958] ;  /* 0x00395800012d7983 */ /* 0x000ea80000300800 */
[----:B------:R-:W-:Y:S04]  /*6b520*/  STL [R1+0x3868], R54 ;  /* 0x0038683601007387 */ /* 0x000fe80000100800 */
[----:B------:R1:W-:Y:S01]  /*6b530*/  LDGSTS.E [R44+0x9b00], desc[UR24][R46.64], P0 ;  /* 0x09b000002e2c7fae */ /* 0x0003e20008121858 */
[----:B------:R-:W-:-:S02]  /*6b540*/  IMAD.X R55, R55, 0x1, R244, P1 ;  /* 0x0000000137377824 */ /* 0x000fc400008e06f4 */
[----:B------:R-:W-:-:S03]  /*6b550*/  IMAD.X R53, R53, 0x1, R244, P2 ;  /* 0x0000000135357824 */ /* 0x000fc600010e06f4 */
[----:B------:R1:W-:Y:S04]  /*6b560*/  STL [R1+0x3864], R55 ;  /* 0x0038643701007387 */ /* 0x0003e80000100800 */
[----:B------:R-:W-:Y:S04]  /*6b570*/  STL [R1+0x3870], R52 ;  /* 0x0038703401007387 */ /* 0x000fe80000100800 */
[----:B------:R-:W2:Y:S04]  /*6b580*/  LDL.LU R58, [R1+0x394c] ;  /* 0x00394c00013a7983 */ /* 0x000ea80000300800 */
[----:B------:R1:W-:Y:S04]  /*6b590*/  STL [R1+0x386c], R53 ;  /* 0x00386c3501007387 */ /* 0x0003e80000100800 */
[----:B------:R-:W2:Y:S01]  /*6b5a0*/  LDL.LU R56, [R1+0x3954] ;  /* 0x0039540001387983 */ /* 0x000ea20000300800 */
[----:B-1----:R-:W-:-:S02]  /*6b5b0*/  IMAD.MOV.U32 R46, RZ, RZ, R54 ;  /* 0x000000ffff2e7224 */ /* 0x002fc400078e0036 */
[----:B------:R-:W-:Y:S02]  /*6b5c0*/  IMAD.MOV.U32 R47, RZ, RZ, R55 ;  /* 0x000000ffff2f7224 */ /* 0x000fe400078e0037 */
[----:B------:R-:W2:Y:S04]  /*6b5d0*/  LDL.LU R55, [R1+0x395c] ;  /* 0x00395c0001377983 */ /* 0x000ea80000300800 */
[----:B------:R1:W-:Y:S04]  /*6b5e0*/  LDGSTS.E [R44+0x9c00], desc[UR24][R46.64], P0 ;  /* 0x09c000002e2c7fae */ /* 0x0003e80008121858 */
[----:B------:R-:W2:Y:S01]  /*6b5f0*/  LDL.LU R54, [R1+0x3960] ;  /* 0x0039600001367983 */ /* 0x000ea20000300800 */
[----:B-1----:R-:W-:-:S02]  /*6b600*/  IMAD.MOV.U32 R47, RZ, RZ, R53 ;  /* 0x000000ffff2f7224 */ /* 0x002fc400078e0035 */
[----:B------:R-:W-:Y:S01]  /*6b610*/  IMAD.MOV.U32 R46, RZ, RZ, R52 ;  /* 0x000000ffff2e7224 */ /* 0x000fe200078e0034 */
[----:B------:R-:W2:Y:S04]  /*6b620*/  LDL.LU R53, [R1+0x3964] ;  /* 0x0039640001357983 */ /* 0x000ea80000300800 */
[----:B------:R-:W2:Y:S04]  /*6b630*/  LDL.LU R52, [R1+0x3968] ;  /* 0x0039680001347983 */ /* 0x000ea80000300800 */
[----:B------:R1:W-:Y:S01]  /*6b640*/  LDGSTS.E [R44+0x9d00], desc[UR24][R46.64], P0 ;  /* 0x09d000002e2c7fae */ /* 0x0003e20008121858 */
[----:B------:R-:W-:-:S04]  /*6b650*/  UISETP.GT.AND UP1, UPT, UR13, 0x17, UPT ;  /* 0x000000170d00788c */ /* 0x000fc8000bf24270 */
[----:B------:R-:W-:-:S04]  /*6b660*/  USEL UR11, URZ, 0x4, !UP1 ;  /* 0x000000043f0b7887 */ /* 0x000fc8000c800000 */
[----:B------:R-:W-:Y:S01]  /*6b670*/  USEL UR11, UR11, URZ, !UP0 ;  /* 0x0000003f0b0b7287 */ /* 0x000fe2000c000000 */
[----:B----4-:R-:W-:-:S05]  /*6b680*/  IADD3 R48, P1, R48, R245, RZ ;  /* 0x000000f530307210 */ /* 0x010fca0007f3e0ff */
[----:B---3--:R-:W-:Y:S01]  /*6b690*/  IMAD.X R50, R50, 0x1, R244, P1 ;  /* 0x0000000132327824 */ /* 0x008fe200008e06f4 */
[----:B------:R-:W-:Y:S01]  /*6b6a0*/  STL [R1+0x3878], R48 ;  /* 0x0038783001007387 */ /* 0x000fe20000100800 */
[----:B-1----:R-:W-:Y:S02]  /*6b6b0*/  IMAD.MOV.U32 R46, RZ, RZ, R48 ;  /* 0x000000ffff2e7224 */ /* 0x002fe400078e0030 */
[----:B------:R-:W-:Y:S01]  /*6b6c0*/  IMAD.MOV.U32 R47, RZ, RZ, R50 ;  /* 0x000000ffff2f7224 */ /* 0x000fe200078e0032 */
[-C--:B------:R-:W-:Y:S01]  /*6b6d0*/  IADD3 R49, P2, R49, R245.reuse, RZ ;  /* 0x000000f531317210 */ /* 0x080fe20007f5e0ff */
[----:B------:R1:W-:Y:S01]  /*6b6e0*/  STL [R1+0x3874], R50 ;  /* 0x0038743201007387 */ /* 0x0003e20000100800 */
[----:B------:R-:W-:-:S03]  /*6b6f0*/  IADD3 R59, P3, R59, R245, RZ ;  /* 0x000000f53b3b7210 */ /* 0x000fc60007f7e0ff */
[----:B------:R3:W-:Y:S04]  /*6b700*/  LDGSTS.E [R44+0x9e00], desc[UR24][R46.64], P0 ;  /* 0x09e000002e2c7fae */ /* 0x0007e80008121858 */
[----:B-1----:R-:W4:Y:S04]  /*6b710*/  LDL.LU R50, [R1+0x3970] ;  /* 0x0039700001327983 */ /* 0x002f280000300800 */
[----:B------:R-:W4:Y:S04]  /*6b720*/  LDL.LU R48, [R1+0x3978] ;  /* 0x0039780001307983 */ /* 0x000f280000300800 */
[----:B------:R-:W-:Y:S01]  /*6b730*/  STL [R1+0x3880], R49 ;  /* 0x0038803101007387 */ /* 0x000fe20000100800 */
[----:B------:R-:W-:-:S02]  /*6b740*/  IMAD.X R51, R51, 0x1, R244, P2 ;  /* 0x0000000133337824 */ /* 0x000fc400010e06f4 */
[----:B------:R-:W-:Y:S02]  /*6b750*/  IMAD.X R60, R60, 0x1, R244, P3 ;  /* 0x000000013c3c7824 */ /* 0x000fe400018e06f4 */
[----:B---3--:R-:W-:Y:S01]  /*6b760*/  IMAD.MOV.U32 R47, RZ, RZ, R51 ;  /* 0x000000ffff2f7224 */ /* 0x008fe200078e0033 */
[----:B------:R1:W-:Y:S04]  /*6b770*/  STL [R1+0x387c], R51 ;  /* 0x00387c3301007387 */ /* 0x0003e80000100800 */
[----:B------:R-:W-:Y:S01]  /*6b780*/  STL [R1+0x3948], R59 ;  /* 0x0039483b01007387 */ /* 0x000fe20000100800 */
[----:B------:R-:W-:Y:S01]  /*6b790*/  IMAD.MOV.U32 R46, RZ, RZ, R49 ;  /* 0x000000ffff2e7224 */ /* 0x000fe200078e0031 */
[----:B------:R-:W-:-:S04]  /*6b7a0*/  ISETP.NE.U32.AND P1, PT, RZ, UR11, PT ;  /* 0x0000000bff007c0c */ /* 0x000fc8000bf25070 */
[----:B------:R3:W-:Y:S04]  /*6b7b0*/  LDGSTS.E [R44+0x9f00], desc[UR24][R46.64], P0 ;  /* 0x09f000002e2c7fae */ /* 0x0007e80008121858 */
[----:B-1----:R-:W4:Y:S04]  /*6b7c0*/  LDL.LU R51, [R1+0x396c] ;  /* 0x00396c0001337983 */ /* 0x002f280000300800 */
[----:B------:R-:W-:Y:S04]  /*6b7d0*/  STL [R1+0x3944], R60 ;  /* 0x0039443c01007387 */ /* 0x000fe80000100800 */
[----:B------:R-:W4:Y:S01]  /*6b7e0*/  LDL.LU R49, [R1+0x3974] ;  /* 0x0039740001317983 */ /* 0x000f220000300800 */
[----:B--2---:R-:W-:-:S02]  /*6b7f0*/  IADD3 R57, P0, R57, R245, RZ ;  /* 0x000000f539397210 */ /* 0x004fc40007f1e0ff */
[----:B------:R-:W-:Y:S01]  /*6b800*/  IADD3 R45, P2, R45, R245, RZ ;  /* 0x000000f52d2d7210 */ /* 0x000fe20007f5e0ff */
[----:B---3--:R-:W-:Y:S02]  /*6b810*/  IMAD.MOV.U32 R46, RZ, RZ, R59 ;  /* 0x000000ffff2e7224 */ /* 0x008fe400078e003b */
[----:B------:R-:W-:Y:S01]  /*6b820*/  IMAD.MOV.U32 R47, RZ, RZ, R60 ;  /* 0x000000ffff2f7224 */ /* 0x000fe200078e003c */
[----:B------:R-:W-:Y:S04]  /*6b830*/  STL [R1+0x3950], R57 ;  /* 0x0039503901007387 */ /* 0x000fe80000100800 */
[----:B------:R1:W-:Y:S02]  /*6b840*/  LDGSTS.E [R44+0xb800], desc[UR24][R46.64], P1 ;  /* 0x0b8000002e2c7fae */ /* 0x0003e40008921858 */
[----:B-1----:R-:W-:-:S02]  /*6b850*/  IMAD.MOV.U32 R46, RZ, RZ, R57 ;  /* 0x000000ffff2e7224 */ /* 0x002fc400078e0039 */
[--C-:B------:R-:W-:Y:S02]  /*6b860*/  IMAD.X R58, R58, 0x1, R244.reuse, P0 ;  /* 0x000000013a3a7824 */ /* 0x100fe400000e06f4 */
[----:B------:R-:W-:Y:S02]  /*6b870*/  IMAD.X R56, R56, 0x1, R244, P2 ;  /* 0x0000000138387824 */ /* 0x000fe400010e06f4 */
[----:B------:R-:W-:Y:S01]  /*6b880*/  IMAD.MOV.U32 R47, RZ, RZ, R58 ;  /* 0x000000ffff2f7224 */ /* 0x000fe200078e003a */
[----:B------:R1:W-:Y:S04]  /*6b890*/  STL [R1+0x394c], R58 ;  /* 0x00394c3a01007387 */ /* 0x0003e80000100800 */
[----:B------:R2:W-:Y:S04]  /*6b8a0*/  STL [R1+0x3958], R45 ;  /* 0x0039582d01007387 */ /* 0x0005e80000100800 */
[----:B------:R3:W-:Y:S04]  /*6b8b0*/  STL [R1+0x3954], R56 ;  /* 0x0039543801007387 */ /* 0x0007e80000100800 */
[----:B------:R3:W-:Y:S04]  /*6b8c0*/  LDGSTS.E [R44+0xb900], desc[UR24][R46.64], P1 ;  /* 0x0b9000002e2c7fae */ /* 0x0007e80008921858 */
[----:B-1----:R-:W4:Y:S01]  /*6b8d0*/  LDL.LU R58, [R1+0x397c] ;  /* 0x00397c00013a7983 */ /* 0x002f220000300800 */
[----:B---3--:R-:W-:-:S03]  /*6b8e0*/  IMAD.MOV.U32 R46, RZ, RZ, R45 ;  /* 0x000000ffff2e7224 */ /* 0x008fc600078e002d */
[----:B--2---:R-:W2:Y:S01]  /*6b8f0*/  LDL.LU R45, [R1+0x3980] ;  /* 0x00398000012d7983 */ /* 0x004ea20000300800 */
[-C--:B------:R-:W-:Y:S02]  /*6b900*/  IADD3 R54, P0, R54, R245.reuse, RZ ;  /* 0x000000f536367210 */ /* 0x080fe40007f1e0ff */
[----:B------:R-:W-:-:S03]  /*6b910*/  IADD3 R52, P2, R52, R245, RZ ;  /* 0x000000f534347210 */ /* 0x000fc60007f5e0ff */
[--C-:B------:R-:W-:Y:S02]  /*6b920*/  IMAD.X R55, R55, 0x1, R244.reuse, P0 ;  /* 0x0000000137377824 */ /* 0x100fe400000e06f4 */
[----:B------:R-:W-:Y:S01]  /*6b930*/  IMAD.X R53, R53, 0x1, R244, P2 ;  /* 0x0000000135357824 */ /* 0x000fe200010e06f4 */
[----:B------:R1:W-:Y:S04]  /*6b940*/  STL [R1+0x3960], R54 ;  /* 0x0039603601007387 */ /* 0x0003e80000100800 */
[----:B------:R-:W-:Y:S04]  /*6b950*/  STL [R1+0x395c], R55 ;  /* 0x00395c3701007387 */ /* 0x000fe80000100800 */
[----:B------:R3:W-:Y:S04]  /*6b960*/  STL [R1+0x3968], R52 ;  /* 0x0039683401007387 */ /* 0x0007e80000100800 */
[----:B------:R4:W-:Y:S04]  /*6b970*/  STL [R1+0x3964], R53 ;  /* 0x0039643501007387 */ /* 0x0009e80000100800 */
[----:B------:R-:W2:Y:S01]  /*6b980*/  LDL.LU R62, [R1+0x3a44] ;  /* 0x003a4400013e7983 */ /* 0x000ea20000300800 */
[----:B------:R-:W-:-:S03]  /*6b990*/  IMAD.MOV.U32 R47, RZ, RZ, R56 ;  /* 0x000000ffff2f7224 */ /* 0x000fc600078e0038 */
[----:B------:R-:W2:Y:S04]  /*6b9a0*/  LDL.LU R61, [R1+0x3a48] ;  /* 0x003a4800013d7983 */ /* 0x000ea80000300800 */
[----:B------:R-:W2:Y:S04]  /*6b9b0*/  LDL.LU R57, [R1+0x3a4c] ;  /* 0x003a4c0001397983 */ /* 0x000ea80000300800 */
[----:B------:R1:W-:Y:S04]  /*6b9c0*/  LDGSTS.E [R44+0xba00], desc[UR24][R46.64], P1 ;  /* 0x0ba000002e2c7fae */ /* 0x0003e80008921858 */
[----:B------:R-:W2:Y:S01]  /*6b9d0*/  LDL.LU R56, [R1+0x3a50] ;  /* 0x003a500001387983 */ /* 0x000ea20000300800 */
[----:B-1----:R-:W-:-:S02]  /*6b9e0*/  IMAD.MOV.U32 R46, RZ, RZ, R54 ;  /* 0x000000ffff2e7224 */ /* 0x002fc400078e0036 */
[----:B------:R-:W-:Y:S01]  /*6b9f0*/  IMAD.MOV.U32 R47, RZ, RZ, R55 ;  /* 0x000000ffff2f7224 */ /* 0x000fe200078e0037 */
[----:B------:R-:W2:Y:S04]  /*6ba00*/  LDL.LU R54, [R1+0x3a58] ;  /* 0x003a580001367983 */ /* 0x000ea80000300800 */
[----:B------:R1:W-:Y:S02]  /*6ba10*/  LDGSTS.E [R44+0xbb00], desc[UR24][R46.64], P1 ;  /* 0x0bb000002e2c7fae */ /* 0x0003e40008921858 */
[----:B-1----:R-:W-:Y:S02]  /*6ba20*/  IMAD.MOV.U32 R46, RZ, RZ, R52 ;  /* 0x000000ffff2e7224 */ /* 0x002fe400078e0034 */
[----:B---3--:R-:W3:Y:S01]  /*6ba30*/  LDL.LU R52, [R1+0x3a60] ;  /* 0x003a600001347983 */ /* 0x008ee20000300800 */
[----:B------:R-:W-:-:S05]  /*6ba40*/  IMAD.MOV.U32 R47, RZ, RZ, R53 ;  /* 0x000000ffff2f7224 */ /* 0x000fca00078e0035 */
[----:B------:R1:W-:Y:S01]  /*6ba50*/  LDGSTS.E [R44+0xbc00], desc[UR24][R46.64], P1 ;  /* 0x0bc000002e2c7fae */ /* 0x0003e20008921858 */
[-C--:B----4-:R-:W-:Y:S02]  /*6ba60*/  IADD3 R50, P0, R50, R245.reuse, RZ ;  /* 0x000000f532327210 */ /* 0x090fe40007f1e0ff */
[----:B------:R-:W-:-:S03]  /*6ba70*/  IADD3 R48, P2, R48, R245, RZ ;  /* 0x000000f530307210 */ /* 0x000fc60007f5e0ff */
[----:B------:R-:W-:Y:S01]  /*6ba80*/  STL [R1+0x3970], R50 ;  /* 0x0039703201007387 */ /* 0x000fe20000100800 */
[----:B-1----:R-:W-:Y:S02]  /*6ba90*/  IMAD.MOV.U32 R46, RZ, RZ, R50 ;  /* 0x000000ffff2e7224 */ /* 0x002fe400078e0032 */
[--C-:B------:R-:W-:Y:S02]  /*6baa0*/  IMAD.X R51, R51, 0x1, R244.reuse, P0 ;  /* 0x0000000133337824 */ /* 0x100fe400000e06f4 */
[----:B------:R-:W-:-:S03]  /*6bab0*/  IMAD.X R49, R49, 0x1, R244, P2 ;  /* 0x0000000131317824 */ /* 0x000fc600010e06f4 */
[----:B------:R1:W-:Y:S04]  /*6bac0*/  STL [R1+0x396c], R51 ;  /* 0x00396c3301007387 */ /* 0x0003e80000100800 */
[----:B------:R-:W-:Y:S04]  /*6bad0*/  STL [R1+0x3978], R48 ;  /* 0x0039783001007387 */ /* 0x000fe80000100800 */
[----:B------:R-:W4:Y:S01]  /*6bae0*/  LDL.LU R55, [R1+0x3a54] ;  /* 0x003a540001377983 */ /* 0x000f220000300800 */
[----:B------:R-:W-:-:S03]  /*6baf0*/  IMAD.MOV.U32 R47, RZ, RZ, R51 ;  /* 0x000000ffff2f7224 */ /* 0x000fc600078e0033 */
[----:B------:R1:W-:Y:S04]  /*6bb00*/  STL [R1+0x3974], R49 ;  /* 0x0039743101007387 */ /* 0x0003e80000100800 */
[----:B------:R-:W4:Y:S04]  /*6bb10*/  LDL.LU R53, [R1+0x3a5c] ;  /* 0x003a5c0001357983 */ /* 0x000f280000300800 */
[----:B------:R1:W-:Y:S04]  /*6bb20*/  LDGSTS.E [R44+0xbd00], desc[UR24][R46.64], P1 ;  /* 0x0bd000002e2c7fae */ /* 0x0003e80008921858 */
[----:B-1----:R-:W4:Y:S04]  /*6bb30*/  LDL.LU R51, [R1+0x3a64] ;  /* 0x003a640001337983 */ /* 0x002f280000300800 */
[----:B------:R-:W4:Y:S01]  /*6bb40*/  LDL.LU R50, [R1+0x3a68] ;  /* 0x003a680001327983 */ /* 0x000f220000300800 */
[----:B------:R-:W-:-:S02]  /*6bb50*/  IMAD.MOV.U32 R47, RZ, RZ, R49 ;  /* 0x000000ffff2f7224 */ /* 0x000fc400078e0031 */
[----:B------:R-:W-:Y:S01]  /*6bb60*/  IMAD.MOV.U32 R46, RZ, RZ, R48 ;  /* 0x000000ffff2e7224 */ /* 0x000fe200078e0030 */
[----:B------:R-:W4:Y:S04]  /*6bb70*/  LDL.LU R49, [R1+0x3a6c] ;  /* 0x003a6c0001317983 */ /* 0x000f280000300800 */
[----:B------:R-:W4:Y:S04]  /*6bb80*/  LDL.LU R48, [R1+0x3a70] ;  /* 0x003a700001307983 */ /* 0x000f280000300800 */
[----:B------:R1:W-:Y:S01]  /*6bb90*/  LDGSTS.E [R44+0xbe00], desc[UR24][R46.64], P1 ;  /* 0x0be000002e2c7fae */ /* 0x0003e20008921858 */
[----:B--2---:R-:W-:-:S05]  /*6bba0*/  IADD3 R45, P0, R45, R245, RZ ;  /* 0x000000f52d2d7210 */ /* 0x004fca0007f1e0ff */
[----:B------:R-:W-:Y:S01]  /*6bbb0*/  IMAD.X R58, R58, 0x1, R244, P0 ;  /* 0x000000013a3a7824 */ /* 0x000fe200000e06f4 */
[----:B------:R-:W-:Y:S03]  /*6bbc0*/  STL [R1+0x3980], R45 ;  /* 0x0039802d01007387 */ /* 0x000fe60000100800 */
[----:B-1----:R-:W-:Y:S01]  /*6bbd0*/  IMAD.MOV.U32 R47, RZ, RZ, R58 ;  /* 0x000000ffff2f7224 */ /* 0x002fe200078e003a */
[----:B------:R1:W-:Y:S04]  /*6bbe0*/  STL [R1+0x397c], R58 ;  /* 0x00397c3a01007387 */ /* 0x0003e80000100800 */
[----:B------:R-:W2:Y:S01]  /*6bbf0*/  LDL.LU R59, [R1+0x3a74] ;  /* 0x003a7400013b7983 */ /* 0x000ea20000300800 */
[----:B------:R-:W-:Y:S01]  /*6bc00*/  IMAD.MOV.U32 R46, RZ, RZ, R45 ;  /* 0x000000ffff2e7224 */ /* 0x000fe200078e002d */
[----:B------:R-:W-:-:S02]  /*6bc10*/  UISETP.GT.AND UP1, UPT, UR13, 0x1b, UPT ;  /* 0x0000001b0d00788c */ /* 0x000fc4000bf24270 */
[----:B-1----:R-:W2:Y:S04]  /*6bc20*/  LDL.LU R58, [R1+0x3a78] ;  /* 0x003a7800013a7983 */ /* 0x002ea80000300800 */
[----:B------:R-:W2:Y:S04]  /*6bc30*/  LDL.LU R60, [R1+0x3a7c] ;  /* 0x003a7c00013c7983 */ /* 0x000ea80000300800 */
[----:B------:R-:W2:Y:S01]  /*6bc40*/  LDL.LU R45, [R1+0x3a80] ;  /* 0x003a8000012d7983 */ /* 0x000ea20000300800 */
[----:B------:R-:W-:-:S03]  /*6bc50*/  USEL UR11, URZ, 0x4, !UP1 ;  /* 0x000000043f0b7887 */ /* 0x000fc6000c800000 */
[----:B------:R1:W-:Y:S01]  /*6bc60*/  LDGSTS.E [R44+0xbf00], desc[UR24][R46.64], P1 ;  /* 0x0bf000002e2c7fae */ /* 0x0003e20008921858 */
[----:B------:R-:W-:Y:S01]  /*6bc70*/  USEL UR11, UR11, URZ, !UP0 ;  /* 0x0000003f0b0b7287 */ /* 0x000fe2000c000000 */
[----:B------:R-:W-:-:S05]  /*6bc80*/  IADD3 R61, P1, R61, R245, RZ ;  /* 0x000000f53d3d7210 */ /* 0x000fca0007f3e0ff */
[----:B------:R-:W-:Y:S01]  /*6bc90*/  ISETP.NE.U32.AND P0, PT, RZ, UR11, PT ;  /* 0x0000000bff007c0c */ /* 0x000fe2000bf05070 */
[----:B------:R-:W-:Y:S01]  /*6bca0*/  IMAD.X R62, R62, 0x1, R244, P1 ;  /* 0x000000013e3e7824 */ /* 0x000fe200008e06f4 */
[-C--:B------:R-:W-:Y:S01]  /*6bcb0*/  IADD3 R56, P2, R56, R245.reuse, RZ ;  /* 0x000000f538387210 */ /* 0x080fe20007f5e0ff */
[----:B-1----:R-:W-:Y:S02]  /*6bcc0*/  IMAD.MOV.U32 R46, RZ, RZ, R61 ;  /* 0x000000ffff2e7224 */ /* 0x002fe400078e003d */
[----:B------:R-:W-:Y:S01]  /*6bcd0*/  IMAD.MOV.U32 R47, RZ, RZ, R62 ;  /* 0x000000ffff2f7224 */ /* 0x000fe200078e003e */
[----:B------:R-:W-:Y:S01]  /*6bce0*/  IADD3 R54, P1, R54, R245, RZ ;  /* 0x000000f536367210 */ /* 0x000fe20007f3e0ff */
[----:B------:R-:W-:-:S06]  /*6bcf0*/  IMAD.X R57, R57, 0x1, R244, P2 ;  /* 0x0000000139397824 */ /* 0x000fcc00010e06f4 */
[----:B------:R1:W-:Y:S01]  /*6bd00*/  LDGSTS.E [R44+0xd800], desc[UR24][R46.64], P0 ;  /* 0x0d8000002e2c7fae */ /* 0x0003e20008121858 */
[----:B---3--:R-:W-:Y:S01]  /*6bd10*/  IADD3 R52, P2, R52, R245, RZ ;  /* 0x000000f534347210 */ /* 0x008fe20007f5e0ff */
[----:B-1----:R-:W-:Y:S02]  /*6bd20*/  IMAD.MOV.U32 R46, RZ, RZ, R56 ;  /* 0x000000ffff2e7224 */ /* 0x002fe400078e0038 */
[----:B------:R-:W-:-:S05]  /*6bd30*/  IMAD.MOV.U32 R47, RZ, RZ, R57 ;  /* 0x000000ffff2f7224 */ /* 0x000fca00078e0039 */
[----:B------:R1:W-:Y:S04]  /*6bd40*/  LDGSTS.E [R44+0xd900], desc[UR24][R46.64], P0 ;  /* 0x0d9000002e2c7fae */ /* 0x0003e80008121858 */
[----:B------:R-:W-:Y:S04]  /*6bd50*/  STL [R1+0x3a48], R61 ;  /* 0x003a483d01007387 */ /* 0x000fe80000100800 */
[----:B------:R-:W-:Y:S04]  /*6bd60*/  STL [R1+0x3a44], R62 ;  /* 0x003a443e01007387 */ /* 0x000fe80000100800 */
[----:B------:R-:W-:Y:S01]  /*6bd70*/  STL [R1+0x3a50], R56 ;  /* 0x003a503801007387 */ /* 0x000fe20000100800 */
[----:B-1----:R-:W-:-:S03]  /*6bd80*/  IMAD.MOV.U32 R46, RZ, RZ, R54 ;  /* 0x000000ffff2e7224 */ /* 0x002fc600078e0036 */
[----:B------:R-:W-:Y:S04]  /*6bd90*/  STL [R1+0x3a4c], R57 ;  /* 0x003a4c3901007387 */ /* 0x000fe80000100800 */
[----:B------:R-:W-:Y:S01]  /*6bda0*/  STL [R1+0x3a58], R54 ;  /* 0x003a583601007387 */ /* 0x000fe20000100800 */
[----:B----4-:R-:W-:-:S04]  /*6bdb0*/  IMAD.X R55, R55, 0x1, R244, P1 ;  /* 0x0000000137377824 */ /* 0x010fc800008e06f4 */
[----:B------:R-:W-:Y:S02]  /*6bdc0*/  IMAD.MOV.U32 R47, RZ, RZ, R55 ;  /* 0x000000ffff2f7224 */ /* 0x000fe400078e0037 */
[--C-:B------:R-:W-:Y:S01]  /*6bdd0*/  IMAD.X R53, R53, 0x1, R244.reuse, P2 ;  /* 0x0000000135357824 */ /* 0x100fe200010e06f4 */
[----:B------:R-:W-:Y:S02]  /*6bde0*/  IADD3 R50, P1, R50, R245, RZ ;  /* 0x000000f532327210 */ /* 0x000fe40007f3e0ff */
[----:B------:R1:W-:Y:S03]  /*6bdf0*/  LDGSTS.E [R44+0xda00], desc[UR24][R46.64], P0 ;  /* 0x0da000002e2c7fae */ /* 0x0003e60008121858 */
[----:B------:R-:W-:Y:S01]  /*6be00*/  IMAD.X R51, R51, 0x1, R244, P1 ;  /* 0x0000000133337824 */ /* 0x000fe200008e06f4 */
[----:B------:R-:W-:Y:S01]  /*6be10*/  STL [R1+0x3a54], R55 ;  /* 0x003a543701007387 */ /* 0x000fe20000100800 */
[----:B-1----:R-:W-:-:S02]  /*6be20*/  IMAD.MOV.U32 R46, RZ, RZ, R52 ;  /* 0x000000ffff2e7224 */ /* 0x002fc400078e0034 */
[----:B------:R-:W-:Y:S01]  /*6be30*/  IMAD.MOV.U32 R47, RZ, RZ, R53 ;  /* 0x000000ffff2f7224 */ /* 0x000fe200078e0035 */
[----:B------:R-:W-:Y:S01]  /*6be40*/  IADD3 R48, P2, R48, R245, RZ ;  /* 0x000000f530307210 */ /* 0x000fe20007f5e0ff */
[----:B------:R-:W-:Y:S04]  /*6be50*/  STL [R1+0x3a60], R52 ;  /* 0x003a603401007387 */ /* 0x000fe80000100800 */
[----:B------:R1:W-:Y:S04]  /*6be60*/  LDGSTS.E [R44+0xdb00], desc[UR24][R46.64], P0 ;  /* 0x0db000002e2c7fae */ /* 0x0003e80008121858 */
[----:B------:R-:W-:Y:S01]  /*6be70*/  STL [R1+0x3a5c], R53 ;  /* 0x003a5c3501007387 */ /* 0x000fe20000100800 */
[----:B------:R-:W-:-:S03]  /*6be80*/  IMAD.X R49, R49, 0x1, R244, P2 ;  /* 0x0000000131317824 */ /* 0x000fc600010e06f4 */
[----:B------:R-:W-:Y:S04]  /*6be90*/  STL [R1+0x3a68], R50 ;  /* 0x003a683201007387 */ /* 0x000fe80000100800 */
[----:B------:R-:W-:Y:S04]  /*6bea0*/  STL [R1+0x3a64], R51 ;  /* 0x003a643301007387 */ /* 0x000fe80000100800 */
[----:B------:R-:W-:Y:S04]  /*6beb0*/  STL [R1+0x3a70], R48 ;  /* 0x003a703001007387 */ /* 0x000fe80000100800 */
[----:B------:R3:W-:Y:S01]  /*6bec0*/  STL [R1+0x3a6c], R49 ;  /* 0x003a6c3101007387 */ /* 0x0007e20000100800 */
[----:B-1----:R-:W-:-:S02]  /*6bed0*/  IMAD.MOV.U32 R46, RZ, RZ, R50 ;  /* 0x000000ffff2e7224 */ /* 0x002fc400078e0032 */
[----:B------:R-:W-:-:S05]  /*6bee0*/  IMAD.MOV.U32 R47, RZ, RZ, R51 ;  /* 0x000000ffff2f7224 */ /* 0x000fca00078e0033 */
[----:B------:R1:W-:Y:S02]  /*6bef0*/  LDGSTS.E [R44+0xdc00], desc[UR24][R46.64], P0 ;  /* 0x0dc000002e2c7fae */ /* 0x0003e40008121858 */
[----:B-1----:R-:W-:Y:S02]  /*6bf00*/  IMAD.MOV.U32 R46, RZ, RZ, R48 ;  /* 0x000000ffff2e7224 */ /* 0x002fe400078e0030 */
[----:B------:R-:W-:Y:S02]  /*6bf10*/  IMAD.MOV.U32 R47, RZ, RZ, R49 ;  /* 0x000000ffff2f7224 */ /* 0x000fe400078e0031 */
[----:B---3--:R-:W3:Y:S04]  /*6bf20*/  LDL.LU.64 R48, [R1+0x32c0] ;  /* 0x0032c00001307983 */ /* 0x008ee80000300a00 */
[----:B------:R-:W4:Y:S04]  /*6bf30*/  LDL.LU.64 R50, [R1+0x32b8] ;  /* 0x0032b80001327983 */ /* 0x000f280000300a00 */
[----:B------:R-:W4:Y:S04]  /*6bf40*/  LDL.LU.64 R52, [R1+0x32b0] ;  /* 0x0032b00001347983 */ /* 0x000f280000300a00 */
[----:B------:R-:W4:Y:S04]  /*6bf50*/  LDL.LU.64 R54, [R1+0x32a8] ;  /* 0x0032a80001367983 */ /* 0x000f280000300a00 */
[----:B------:R-:W4:Y:S04]  /*6bf60*/  LDL.LU.64 R56, [R1+0x32a0] ;  /* 0x0032a00001387983 */ /* 0x000f280000300a00 */
[----:B------:R1:W-:Y:S01]  /*6bf70*/  LDGSTS.E [R44+0xdd00], desc[UR24][R46.64], P0 ;  /* 0x0dd000002e2c7fae */ /* 0x0003e20008121858 */
[----:B--2---:R-:W-:-:S02]  /*6bf80*/  IADD3 R58, P1, R58, R245, RZ ;  /* 0x000000f53a3a7210 */ /* 0x004fc40007f3e0ff */
[----:B------:R-:W-:-:S03]  /*6bf90*/  IADD3 R45, P2, R45, R245, RZ ;  /* 0x000000f52d2d7210 */ /* 0x000fc60007f5e0ff */
[----:B------:R-:W-:Y:S01]  /*6bfa0*/  IMAD.X R59, R59, 0x1, R244, P1 ;  /* 0x000000013b3b7824 */ /* 0x000fe200008e06f4 */
[----:B------:R-:W-:Y:S04]  /*6bfb0*/  STL [R1+0x3a78], R58 ;  /* 0x003a783a01007387 */ /* 0x000fe80000100800 */
[----:B------:R-:W-:Y:S01]  /*6bfc0*/  STL [R1+0x3a80], R45 ;  /* 0x003a802d01007387 */ /* 0x000fe20000100800 */
[----:B-1----:R-:W-:Y:S02]  /*6bfd0*/  IMAD.MOV.U32 R46, RZ, RZ, R58 ;  /* 0x000000ffff2e7224 */ /* 0x002fe400078e003a */
[----:B------:R-:W-:Y:S01]  /*6bfe0*/  IMAD.MOV.U32 R47, RZ, RZ, R59 ;  /* 0x000000ffff2f7224 */ /* 0x000fe200078e003b */
[----:B------:R1:W-:Y:S01]  /*6bff0*/  STL [R1+0x3a74], R59 ;  /* 0x003a743b01007387 */ /* 0x0003e20000100800 */
[----:B------:R-:W-:-:S03]  /*6c000*/  IMAD.X R60, R60, 0x1, R244, P2 ;  /* 0x000000013c3c7824 */ /* 0x000fc600010e06f4 */
[----:B------:R2:W-:Y:S04]  /*6c010*/  LDGSTS.E [R44+0xde00], desc[UR24][R46.64], P0 ;  /* 0x0de000002e2c7fae */ /* 0x0005e80008121858 */
[----:B-1----:R-:W4:Y:S04]  /*6c020*/  LDL.LU.64 R58, [R1+0x3298] ;  /* 0x00329800013a7983 */ /* 0x002f280000300a00 */
[----:B------:R1:W-:Y:S01]  /*6c030*/  STL [R1+0x3a7c], R60 ;  /* 0x003a7c3c01007387 */ /* 0x0003e20000100800 */
[----:B--2---:R-:W-:-:S03]  /*6c040*/  IMAD.MOV.U32 R47, RZ, RZ, R60 ;  /* 0x000000ffff2f7224 */ /* 0x004fc600078e003c */
[----:B-1----:R-:W2:Y:S04]  /*6c050*/  LDL.LU.64 R60, [R1+0x3290] ;  /* 0x00329000013c7983 */ /* 0x002ea80000300a00 */
[----:B------:R-:W2:Y:S04]  /*6c060*/  LDL.LU.64 R62, [R1+0x3288] ;  /* 0x00328800013e7983 */ /* 0x000ea80000300a00 */
[----:B------:R-:W2:Y:S04]  /*6c070*/  LDL.LU.64 R68, [R1+0x3280] ;  /* 0x0032800001447983 */ /* 0x000ea80000300a00 */
[----:B------:R-:W2:Y:S04]  /*6c080*/  LDL.LU.64 R132, [R1+0x3260] ;  /* 0x0032600001847983 */ /* 0x000ea80000300a00 */
[----:B------:R-:W2:Y:S04]  /*6c090*/  LDL.LU.64 R70, [R1+0x3240] ;  /* 0x0032400001467983 */ /* 0x000ea80000300a00 */
[----:B------:R-:W2:Y:S04]  /*6c0a0*/  LDL.LU.64 R72, [R1+0x3220] ;  /* 0x0032200001487983 */ /* 0x000ea80000300a00 */
[----:B------:R-:W2:Y:S04]  /*6c0b0*/  LDL.LU.64 R130, [R1+0x3200] ;  /* 0x0032000001827983 */ /* 0x000ea80000300a00 */
[----:B------:R-:W2:Y:S04]  /*6c0c0*/  LDL.LU.64 R74, [R1+0x31e0] ;  /* 0x0031e000014a7983 */ /* 0x000ea80000300a00 */
[----:B------:R-:W2:Y:S01]  /*6c0d0*/  LDL.LU.64 R128, [R1+0x31c0] ;  /* 0x0031c00001807983 */ /* 0x000ea20000300a00 */
[----:B------:R-:W1:Y:S01]  /*6c0e0*/  S2R R193, SR_TID.X ;  /* 0x0000000000c17919 */ /* 0x000e620000002100 */
[----:B------:R-:W-:-:S05]  /*6c0f0*/  IMAD.MOV.U32 R46, RZ, RZ, R45 ;  /* 0x000000ffff2e7224 */ /* 0x000fca00078e002d */
[----:B------:R3:W-:Y:S01]  /*6c100*/  LDGSTS.E [R44+0xdf00], desc[UR24][R46.64], P0 ;  /* 0x0df000002e2c7fae */ /* 0x0007e20008121858 */
[----:B------:R-:W-:Y:S02]  /*6c110*/  PLOP3.LUT P1, PT, PT, PT, UP0, 0x80, 0x0 ;  /* 0x000000000000781c */ /* 0x000fe40003f2f008 */
[----:B-1----:R-:W-:-:S04]  /*6c120*/  LOP3.LUT R168, R193, 0x1f, RZ, 0xc0, !PT ;  /* 0x0000001fc1a87812 */ /* 0x002fc800078ec0ff */
[----:B------:R-:W-:-:S04]  /*6c130*/  ISETP.GE.AND P0, PT, R168, UR13, PT ;  /* 0x0000000da8007c0c */ /* 0x000fc8000bf06270 */
[----:B------:R-:W-:-:S04]  /*6c140*/  SEL R45, RZ, 0x4, P0 ;  /* 0x00000004ff2d7807 */ /* 0x000fc80000000000 */
[----:B------:R-:W-:-:S04]  /*6c150*/  SEL R45, R45, RZ, !P1 ;  /* 0x000000ff2d2d7207 */ /* 0x000fc80004800000 */
[----:B------:R-:W-:Y:S01]  /*6c160*/  ISETP.NE.U32.AND P0, PT, R45, RZ, PT ;  /* 0x000000ff2d00720c */ /* 0x000fe20003f05070 */
[----:B------:R-:W-:-:S04]  /*6c170*/  UISETP.GT.AND UP1, UPT, UR13, 0x1f, UPT ;  /* 0x0000001f0d00788c */ /* 0x000fc8000bf24270 */
[----:B------:R-:W-:-:S04]  /*6c180*/  USEL UR11, URZ, 0x4, !UP1 ;  /* 0x000000043f0b7887 */ /* 0x000fc8000c800000 */
[----:B------:R-:W-:Y:S01]  /*6c190*/  USEL UR11, UR11, URZ, !UP0 ;  /* 0x0000003f0b0b7287 */ /* 0x000fe2000c000000 */
[----:B---3--:R-:W-:-:S05]  /*6c1a0*/  IADD3 R46, P1, R48, R245, RZ ;  /* 0x000000f5302e7210 */ /* 0x008fca0007f3e0ff */
        /* <DEDUP_REMOVED lines=8> */
[----:B------:R-:W-:Y:S02]  /*6c230*/  IMAD.X R53, R57, 0x1, R244, P1 ;  /* 0x0000000139357824 */ /* 0x000fe400008e06f4 */
        /* <DEDUP_REMOVED lines=8> */
[----:B------:R-:W-:Y:S01]  /*6c2c0*/  STL.64 [R1+0x32c0], R142 ;  /* 0x0032c08e01007387 */ /* 0x000fe20000100a00 */
[----:B------:R-:W-:-:S05]  /*6c2d0*/  IADD3 R56, P1, R58, R245, RZ ;  /* 0x000000f53a387210 */ /* 0x000fca0007f3e0ff */
[----:B------:R-:W-:Y:S01]  /*6c2e0*/  IMAD.X R55, R59, 0x1, R244, P1 ;  /* 0x000000013b377824 */ /* 0x000fe200008e06f4 */
[-C--:B--2---:R-:W-:Y:S02]  /*6c2f0*/  IADD3 R58, P1, R60, R245.reuse, RZ ;  /* 0x000000f53c3a7210 */ /* 0x084fe40007f3e0ff */
[----:B------:R-:W-:-:S03]  /*6c300*/  IADD3 R60, P2, R62, R245, RZ ;  /* 0x000000f53e3c7210 */ /* 0x000fc60007f5e0ff */
[--C-:B------:R-:W-:Y:S01]  /*6c310*/  IMAD.X R57, R61, 0x1, R244.reuse, P1 ;  /* 0x000000013d397824 */ /* 0x100fe200008e06f4 */
[----:B------:R-:W-:Y:S01]  /*6c320*/  ISETP.NE.U32.AND P1, PT, RZ, UR11, PT ;  /* 0x0000000bff007c0c */ /* 0x000fe2000bf25070 */
[----:B------:R-:W-:Y:S02]  /*6c330*/  IMAD.X R59, R63, 0x1, R244, P2 ;  /* 0x000000013f3b7824 */ /* 0x000fe400010e06f4 */
[----:B------:R-:W-:Y:S02]  /*6c340*/  IMAD.MOV.U32 R62, RZ, RZ, R48 ;  /* 0x000000ffff3e7224 */ /* 0x000fe400078e0030 */
[----:B------:R-:W-:Y:S02]  /*6c350*/  IMAD.MOV.U32 R63, RZ, RZ, R47 ;  /* 0x000000ffff3f7224 */ /* 0x000fe400078e002f */
[----:B------:R-:W-:Y:S02]  /*6c360*/  IMAD.MOV.U32 R136, RZ, RZ, R56 ;  /* 0x000000ffff887224 */ /* 0x000fe400078e0038 */
[----:B------:R-:W-:Y:S01]  /*6c370*/  IMAD.MOV.U32 R137, RZ, RZ, R55 ;  /* 0x000000ffff897224 */ /* 0x000fe200078e0037 */
[----:B------:R1:W-:Y:S04]  /*6c380*/  STL.64 [R1+0x32b8], R62 ;  /* 0x0032b83e01007387 */ /* 0x0003e80000100a00 */
[----:B------:R-:W-:Y:S04]  /*6c390*/  STL.64 [R1+0x32b0], R140 ;  /* 0x0032b08c01007387 */ /* 0x000fe80000100a00 */
[----:B------:R-:W-:Y:S04]  /*6c3a0*/  STL.64 [R1+0x32a8], R138 ;  /* 0x0032a88a01007387 */ /* 0x000fe80000100a00 */
[----:B------:R2:W-:Y:S01]  /*6c3b0*/  STL.64 [R1+0x32a0], R64 ;  /* 0x0032a04001007387 */ /* 0x0005e20000100a00 */
[----:B------:R-:W-:-:S03]  /*6c3c0*/  IMAD.MOV.U32 R134, RZ, RZ, R58 ;  /* 0x000000ffff867224 */ /* 0x000fc600078e003a */
[----:B------:R-:W-:Y:S01]  /*6c3d0*/  LDGSTS.E [R44+0xf800], desc[UR24][R142.64], P1 ;  /* 0x0f8000008e2c7fae */ /* 0x000fe20008921858 */
[----:B------:R-:W-:Y:S02]  /*6c3e0*/  IMAD.MOV.U32 R135, RZ, RZ, R57 ;  /* 0x000000ffff877224 */ /* 0x000fe400078e0039 */
[----:B------:R-:W-:Y:S01]  /*6c3f0*/  IMAD.MOV.U32 R66, RZ, RZ, R60 ;  /* 0x000000ffff427224 */ /* 0x000fe200078e003c */
[----:B------:R-:W-:Y:S04]  /*6c400*/  STL.64 [R1+0x3298], R136 ;  /* 0x0032988801007387 */ /* 0x000fe80000100a00 */
[----:B------:R-:W-:Y:S01]  /*6c410*/  LDGSTS.E [R44+0xf900], desc[UR24][R62.64], P1 ;  /* 0x0f9000003e2c7fae */ /* 0x000fe20008921858 */
[----:B------:R-:W-:-:S03]  /*6c420*/  IMAD.MOV.U32 R67, RZ, RZ, R59 ;  /* 0x000000ffff437224 */ /* 0x000fc600078e003b */
[----:B------:R-:W3:Y:S04]  /*6c430*/  LDL.LU.64 R60, [R1+0x31a0] ;  /* 0x0031a000013c7983 */ /* 0x000ee80000300a00 */
[----:B------:R-:W-:Y:S04]  /*6c440*/  LDGSTS.E [R44+0xfa00], desc[UR24][R140.64], P1 ;  /* 0x0fa000008c2c7fae */ /* 0x000fe80008921858 */
[----:B------:R-:W-:Y:S04]  /*6c450*/  LDGSTS.E [R44+0xfb00], desc[UR24][R138.64], P1 ;  /* 0x0fb000008a2c7fae */ /* 0x000fe80008921858 */
[----:B------:R-:W-:Y:S04]  /*6c460*/  LDGSTS.E [R44+0xfc00], desc[UR24][R64.64], P1 ;  /* 0x0fc00000402c7fae */ /* 0x000fe80008921858 */
[----:B------:R-:W-:Y:S04]  /*6c470*/  LDGSTS.E [R44+0xfd00], desc[UR24][R136.64], P1 ;  /* 0x0fd00000882c7fae */ /* 0x000fe80008921858 */
[----:B------:R-:W-:Y:S04]  /*6c480*/  STL.64 [R1+0x3290], R134 ;  /* 0x0032908601007387 */ /* 0x000fe80000100a00 */
[----:B------:R-:W-:Y:S04]  /*6c490*/  LDGSTS.E [R44+0xfe00], desc[UR24][R134.64], P1 ;  /* 0x0fe00000862c7fae */ /* 0x000fe80008921858 */
[----:B------:R4:W-:Y:S04]  /*6c4a0*/  STL.64 [R1+0x3288], R66 ;  /* 0x0032884201007387 */ /* 0x0009e80000100a00 */
[----:B------:R4:W-:Y:S01]  /*6c4b0*/  LDGSTS.E [R44+0xff00], desc[UR24][R66.64], P1 ;  /* 0x0ff00000422c7fae */ /* 0x0009e20008921858 */
[----:B------:R-:W-:-:S03]  /*6c4c0*/  IADD3 R45, P1, R68, R0, RZ ;  /* 0x00000000442d7210 */ /* 0x000fc60007f3e0ff */
[----:B-1----:R-:W3:Y:S01]  /*6c4d0*/  LDL.LU.64 R62, [R1+0x3180] ;  /* 0x00318000013e7983 */ /* 0x002ee20000300a00 */
[----:B------:R-:W1:Y:S01]  /*6c4e0*/  S2R R169, SR_TID.X ;  /* 0x0000000000a97919 */ /* 0x000e620000002100 */
[----:B------:R-:W-:Y:S02]  /*6c4f0*/  ULEA UR11, UR10, UR5, 0xf ;  /* 0x000000050a0b7291 */ /* 0x000fe4000f8e783f */
[----:B------:R-:W0:Y:S04]  /*6c500*/  LDGDEPBAR ;  /* 0x00000000000079af */ /* 0x000e280000000000 */
[----:B--2---:R-:W2:Y:S01]  /*6c510*/  LDL.LU.64 R64, [R1+0x3160] ;  /* 0x0031600001407983 */ /* 0x004ea20000300a00 */
[----:B----4-:R-:W-:Y:S01]  /*6c520*/  IMAD.X R44, R69, 0x1, R2, P1 ;  /* 0x00000001452c7824 */ /* 0x010fe200008e0602 */
[----:B------:R-:W-:-:S02]  /*6c530*/  IADD3 R47, P1, R132, R0, RZ ;  /* 0x00000000842f7210 */ /* 0x000fc40007f3e0ff */
[----:B------:R-:W4:Y:S04]  /*6c540*/  LDL.LU.64 R66, [R1+0x3140] ;  /* 0x0031400001427983 */ /* 0x000f280000300a00 */
[----:B------:R-:W4:Y:S01]  /*6c550*/  LDL.LU.64 R68, [R1+0x3120] ;  /* 0x0031200001447983 */ /* 0x000f220000300a00 */
[----:B------:R-:W-:Y:S01]  /*6c560*/  IMAD.X R46, R133, 0x1, R2, P1 ;  /* 0x00000001852e7824 */ /* 0x000fe200008e0602 */
[----:B------:R-:W-:-:S05]  /*6c570*/  IADD3 R49, P1, R70, R0, RZ ;  /* 0x0000000046317210 */ /* 0x000fca0007f3e0ff */
[--C-:B------:R-:W-:Y:S01]  /*6c580*/  IMAD.X R48, R71, 0x1, R2.reuse, P1 ;  /* 0x0000000147307824 */ /* 0x100fe200008e0602 */
[-C--:B------:R-:W-:Y:S01]  /*6c590*/  IADD3 R51, P1, R72, R0.reuse, RZ ;  /* 0x0000000048337210 */ /* 0x080fe20007f3e0ff */
[----:B------:R-:W4:Y:S04]  /*6c5a0*/  LDL.LU.64 R70, [R1+0x3100] ;  /* 0x0031000001467983 */ /* 0x000f280000300a00 */
[--C-:B------:R-:W-:Y:S01]  /*6c5b0*/  IMAD.X R50, R73, 0x1, R2.reuse, P1 ;  /* 0x0000000149327824 */ /* 0x100fe200008e0602 */
[-C--:B------:R-:W-:Y:S01]  /*6c5c0*/  IADD3 R53, P1, R130, R0.reuse, RZ ;  /* 0x0000000082357210 */ /* 0x080fe20007f3e0ff */
[----:B------:R-:W4:Y:S04]  /*6c5d0*/  LDL.LU.64 R72, [R1+0x30e0] ;  /* 0x0030e00001487983 */ /* 0x000f280000300a00 */
[----:B------:R-:W-:Y:S01]  /*6c5e0*/  IMAD.X R52, R131, 0x1, R2, P1 ;  /* 0x0000000183347824 */ /* 0x000fe200008e0602 */
[----:B------:R-:W-:-:S05]  /*6c5f0*/  IADD3 R55, P1, R74, R0, RZ ;  /* 0x000000004a377210 */ /* 0x000fca0007f3e0ff */
[--C-:B------:R-:W-:Y:S01]  /*6c600*/  IMAD.X R54, R75, 0x1, R2.reuse, P1 ;  /* 0x000000014b367824 */ /* 0x100fe200008e0602 */
[----:B------:R-:W-:Y:S01]  /*6c610*/  IADD3 R57, P1, R128, R0, RZ ;  /* 0x0000000080397210 */ /* 0x000fe20007f3e0ff */
[----:B------:R-:W4:Y:S04]  /*6c620*/  LDL.LU.64 R74, [R1+0x30c0] ;  /* 0x0030c000014a7983 */ /* 0x000f280000300a00 */
[----:B------:R-:W-:Y:S02]  /*6c630*/  IMAD.X R56, R129, 0x1, R2, P1 ;  /* 0x0000000181387824 */ /* 0x000fe400008e0602 */
        /* <DEDUP_REMOVED lines=17> */
[----:B------:R-:W-:-:S02]  /*6c750*/  LOP3.LUT R49, R49, R48, RZ, 0x3c, !PT ;  /* 0x0000003031317212 */ /* 0x000fc400078e3cff */
[----:B------:R-:W-:Y:S02]  /*6c760*/  LOP3.LUT R51, R51, R50, RZ, 0x3c, !PT ;  /* 0x0000003233337212 */ /* 0x000fe400078e3cff */
[----:B------:R-:W-:Y:S02]  /*6c770*/  LOP3.LUT R53, R53, R52, RZ, 0x3c, !PT ;  /* 0x0000003435357212 */ /* 0x000fe400078e3cff */
[----:B------:R-:W-:Y:S02]  /*6c780*/  LOP3.LUT R55, R55, R54, RZ, 0x3c, !PT ;  /* 0x0000003637377212 */ /* 0x000fe400078e3cff */
[----:B------:R-:W-:Y:S02]  /*6c790*/  LOP3.LUT R48, R49, R48, RZ, 0x3c, !PT ;  /* 0x0000003031307212 */ /* 0x000fe400078e3cff */
[----:B------:R-:W-:Y:S02]  /*6c7a0*/  LOP3.LUT R57, R57, R56, RZ, 0x3c, !PT ;  /* 0x0000003839397212 */ /* 0x000fe400078e3cff */
[----:B------:R-:W-:Y:S01]  /*6c7b0*/  LOP3.LUT R50, R51, R50, RZ, 0x3c, !PT ;  /* 0x0000003233327212 */ /* 0x000fe200078e3cff */
[----:B------:R-:W-:-:S02]  /*6c7c0*/  IMAD.MOV.U32 R166, RZ, RZ, R45 ;  /* 0x000000ffffa67224 */ /* 0x000fc400078e002d */
[----:B------:R-:W-:Y:S01]  /*6c7d0*/  IMAD.MOV.U32 R167, RZ, RZ, R44 ;  /* 0x000000ffffa77224 */ /* 0x000fe200078e002c */
[----:B------:R-:W-:Y:S01]  /*6c7e0*/  LOP3.LUT R52, R53, R52, RZ, 0x3c, !PT ;  /* 0x0000003435347212 */ /* 0x000fe200078e3cff */
[----:B------:R-:W-:Y:S02]  /*6c7f0*/  IMAD.MOV.U32 R164, RZ, RZ, R47 ;  /* 0x000000ffffa47224 */ /* 0x000fe400078e002f */
[----:B------:R-:W-:Y:S01]  /*6c800*/  IMAD.MOV.U32 R165, RZ, RZ, R46 ;  /* 0x000000ffffa57224 */ /* 0x000fe200078e002e */
[----:B------:R-:W-:Y:S02]  /*6c810*/  LOP3.LUT R54, R55, R54, RZ, 0x3c, !PT ;  /* 0x0000003637367212 */ /* 0x000fe400078e3cff */
[----:B------:R-:W-:Y:S02]  /*6c820*/  LOP3.LUT R49, R49, R48, RZ, 0x3c, !PT ;  /* 0x0000003031317212 */ /* 0x000fe400078e3cff */
[----:B------:R-:W-:Y:S02]  /*6c830*/  LOP3.LUT R56, R57, R56, RZ, 0x3c, !PT ;  /* 0x0000003839387212 */ /* 0x000fe400078e3cff */
[----:B------:R-:W-:-:S02]  /*6c840*/  LOP3.LUT R51, R51, R50, RZ, 0x3c, !PT ;  /* 0x0000003233337212 */ /* 0x000fc400078e3cff */
[----:B------:R-:W-:Y:S02]  /*6c850*/  LOP3.LUT R53, R53, R52, RZ, 0x3c, !PT ;  /* 0x0000003435357212 */ /* 0x000fe400078e3cff */
[----:B-1----:R-:W-:Y:S01]  /*6c860*/  LOP3.LUT R192, R169, 0x1f, RZ, 0xc0, !PT ;  /* 0x0000001fa9c07812 */ /* 0x002fe200078ec0ff */
[----:B------:R-:W-:Y:S01]  /*6c870*/  STL.64 [R1+0x3280], R166 ;  /* 0x003280a601007387 */ /* 0x000fe20000100a00 */
[----:B------:R-:W-:-:S03]  /*6c880*/  LOP3.LUT R55, R55, R54, RZ, 0x3c, !PT ;  /* 0x0000003637377212 */ /* 0x000fc600078e3cff */
[----:B------:R-:W-:Y:S01]  /*6c890*/  STL.64 [R1+0x3260], R164 ;  /* 0x003260a401007387 */ /* 0x000fe20000100a00 */
[----:B------:R-:W-:Y:S02]  /*6c8a0*/  LOP3.LUT R57, R57, R56, RZ, 0x3c, !PT ;  /* 0x0000003839397212 */ /* 0x000fe400078e3cff */
[----:B------:R-:W-:Y:S01]  /*6c8b0*/  SHF.R.S32.HI R170, RZ, 0x5, R169 ;  /* 0x00000005ffaa7819 */ /* 0x000fe200000114a9 */
[----:B------:R-:W-:Y:S04]  /*6c8c0*/  STL.64 [R1+0x3240], R48 ;  /* 0x0032403001007387 */ /* 0x000fe80000100a00 */
[----:B------:R-:W-:Y:S04]  /*6c8d0*/  STL.64 [R1+0x3220], R50 ;  /* 0x0032203201007387 */ /* 0x000fe80000100a00 */
[----:B------:R-:W-:Y:S01]  /*6c8e0*/  STL.64 [R1+0x3200], R52 ;  /* 0x0032003401007387 */ /* 0x000fe20000100a00 */
[----:B------:R-:W-:-:S03]  /*6c8f0*/  IMAD.SHL.U32 R169, R192, 0x4, RZ ;  /* 0x00000004c0a97824 */ /* 0x000fc600078e00ff */
[----:B------:R-:W-:Y:S01]  /*6c900*/  STL.64 [R1+0x31e0], R54 ;  /* 0x0031e03601007387 */ /* 0x000fe20000100a00 */
[----:B------:R-:W-:-:S03]  /*6c910*/  SGXT R170, R170, 0x1 ;  /* 0x00000001aaaa781a */ /* 0x000fc60000000200 */
[----:B------:R-:W-:Y:S01]  /*6c920*/  STL.64 [R1+0x31c0], R56 ;  /* 0x0031c03801007387 */ /* 0x000fe20000100a00 */
[----:B------:R-:W-:-:S05]  /*6c930*/  LOP3.LUT R169, R169, 0x90, R170, 0x78, !PT ;  /* 0x00000090a9a97812 */ /* 0x000fca00078e78aa */
[----:B------:R-:W-:-:S05]  /*6c940*/  VIADD R44, R169, UR11 ;  /* 0x0000000ba92c7c36 */ /* 0x000fca0008000000 */
[----:B------:R-:W-:Y:S04]  /*6c950*/  LDGSTS.E [R44+0x20000], desc[UR24][R166.64], P0 ;  /* 0x20000000a62c7fae */ /* 0x000fe80008121858 */
[----:B------:R-:W-:Y:S04]  /*6c960*/  LDGSTS.E [R44+0x20400], desc[UR24][R164.64], P0 ;  /* 0x20400000a42c7fae */ /* 0x000fe80008121858 */
[----:B------:R-:W-:Y:S04]  /*6c970*/  LDGSTS.E [R44+0x20800], desc[UR24][R48.64], P0 ;  /* 0x20800000302c7fae */ /* 0x000fe80008121858 */
[----:B------:R-:W-:Y:S04]  /*6c980*/  LDGSTS.E [R44+0x20c00], desc[UR24][R50.64], P0 ;  /* 0x20c00000322c7fae */ /* 0x000fe80008121858 */
[----:B------:R-:W-:Y:S04]  /*6c990*/  LDGSTS.E [R44+0x21000], desc[UR24][R52.64], P0 ;  /* 0x21000000342c7fae */ /* 0x000fe80008121858 */
[----:B------:R-:W-:Y:S04]  /*6c9a0*/  LDGSTS.E [R44+0x21400], desc[UR24][R54.64], P0 ;  /* 0x21400000362c7fae */ /* 0x000fe80008121858 */
[----:B------:R-:W-:Y:S01]  /*6c9b0*/  LDGSTS.E [R44+0x21800], desc[UR24][R56.64], P0 ;  /* 0x21800000382c7fae */ /* 0x000fe20008121858 */
[----:B---3--:R-:W-:-:S05]  /*6c9c0*/  IADD3 R59, P1, R60, R0, RZ ;  /* 0x000000003c3b7210 */ /* 0x008fca0007f3e0ff */
[----:B------:R-:W-:Y:S01]  /*6c9d0*/  IMAD.X R58, R61, 0x1, R2, P1 ;  /* 0x000000013d3a7824 */ /* 0x000fe200008e0602 */
[----:B------:R-:W-:-:S05]  /*6c9e0*/  IADD3 R61, P1, R62, R0, RZ ;  /* 0x000000003e3d7210 */ /* 0x000fca0007f3e0ff */
[----:B------:R-:W-:Y:S01]  /*6c9f0*/  IMAD.X R60, R63, 0x1, R2, P1 ;  /* 0x000000013f3c7824 */ /* 0x000fe200008e0602 */
        /* <DEDUP_REMOVED lines=37> */
[--C-:B------:R-:W-:Y:S01]  /*6cc50*/  IMAD.X R150, R153, 0x1, R2.reuse, P1 ;  /* 0x0000000199967824 */ /* 0x100fe200008e0602 */
[----:B------:R-:W-:Y:S02]  /*6cc60*/  IADD3 R153, P1, R154, R0, RZ ;  /* 0x000000009a997210 */ /* 0x000fe40007f3e0ff */
[----:B------:R-:W-:Y:S02]  /*6cc70*/  LOP3.LUT R59, R59, R58, RZ, 0x3c, !PT ;  /* 0x0000003a3b3b7212 */ /* 0x000fe400078e3cff */
[----:B------:R-:W-:Y:S02]  /*6cc80*/  LOP3.LUT R61, R61, R60, RZ, 0x3c, !PT ;  /* 0x0000003c3d3d7212 */ /* 0x000fe400078e3cff */
[----:B------:R-:W-:Y:S01]  /*6cc90*/  LOP3.LUT R63, R63, R62, RZ, 0x3c, !PT ;  /* 0x0000003e3f3f7212 */ /* 0x000fe200078e3cff */
[----:B------:R-:W-:Y:S01]  /*6cca0*/  IMAD.X R152, R155, 0x1, R2, P1 ;  /* 0x000000019b987824 */ /* 0x000fe200008e0602 */
[----:B------:R-:W-:Y:S02]  /*6ccb0*/  IADD3 R155, P1, R156, R0, RZ ;  /* 0x000000009c9b7210 */ /* 0x000fe40007f3e0ff */
[----:B------:R-:W-:-:S02]  /*6ccc0*/  LOP3.LUT R65, R65, R64, RZ, 0x3c, !PT ;  /* 0x0000004041417212 */ /* 0x000fc400078e3cff */
[----:B------:R-:W-:Y:S02]  /*6ccd0*/  LOP3.LUT R58, R59, R58, RZ, 0x3c, !PT ;  /* 0x0000003a3b3a7212 */ /* 0x000fe400078e3cff */
[----:B------:R-:W-:Y:S02]  /*6cce0*/  LOP3.LUT R60, R61, R60, RZ, 0x3c, !PT ;  /* 0x0000003c3d3c7212 */ /* 0x000fe400078e3cff */
[----:B------:R-:W-:Y:S02]  /*6ccf0*/  LOP3.LUT R69, R69, R68, RZ, 0x3c, !PT ;  /* 0x0000004445457212 */ /* 0x000fe400078e3cff */
[----:B------:R-:W-:Y:S02]  /*6cd00*/  LOP3.LUT R62, R63, R62, RZ, 0x3c, !PT ;  /* 0x0000003e3f3e7212 */ /* 0x000fe400078e3cff */
[----:B------:R-:W-:Y:S01]  /*6cd10*/  LOP3.LUT R71, R71, R70, RZ, 0x3c, !PT ;  /* 0x0000004647477212 */ /* 0x000fe200078e3cff */
[----:B------:R-:W-:Y:S01]  /*6cd20*/  IMAD.X R154, R157, 0x1, R2, P1 ;  /* 0x000000019d9a7824 */ /* 0x000fe200008e0602 */
[----:B------:R-:W-:-:S02]  /*6cd30*/  LOP3.LUT R64, R65, R64, RZ, 0x3c, !PT ;  /* 0x0000004041407212 */ /* 0x000fc400078e3cff */
[----:B------:R-:W-:Y:S02]  /*6cd40*/  LOP3.LUT R73, R73, R72, RZ, 0x3c, !PT ;  /* 0x0000004849497212 */ /* 0x000fe400078e3cff */
[----:B------:R-:W-:Y:S02]  /*6cd50*/  IADD3 R157, P1, R158, R0, RZ ;  /* 0x000000009e9d7210 */ /* 0x000fe40007f3e0ff */
[----:B------:R-:W-:Y:S02]  /*6cd60*/  LOP3.LUT R59, R59, R58, RZ, 0x3c, !PT ;  /* 0x0000003a3b3b7212 */ /* 0x000fe400078e3cff */
[----:B------:R-:W-:Y:S02]  /*6cd70*/  LOP3.LUT R75, R75, R74, RZ, 0x3c, !PT ;  /* 0x0000004a4b4b7212 */ /* 0x000fe400078e3cff */
[----:B------:R-:W-:Y:S02]  /*6cd80*/  LOP3.LUT R61, R61, R60, RZ, 0x3c, !PT ;  /* 0x0000003c3d3d7212 */ /* 0x000fe400078e3cff */
[----:B------:R-:W-:-:S02]  /*6cd90*/  LOP3.LUT R68, R69, R68, RZ, 0x3c, !PT ;  /* 0x0000004445447212 */ /* 0x000fc400078e3cff */
[----:B------:R-:W-:Y:S02]  /*6cda0*/  LOP3.LUT R129, R129, R128, RZ, 0x3c, !PT ;  /* 0x0000008081817212 */ /* 0x000fe400078e3cff */
[----:B------:R-:W-:Y:S02]  /*6cdb0*/  LOP3.LUT R63, R63, R62, RZ, 0x3c, !PT ;  /* 0x0000003e3f3f7212 */ /* 0x000fe400078e3cff */
[----:B------:R-:W-:Y:S02]  /*6cdc0*/  LOP3.LUT R70, R71, R70, RZ, 0x3c, !PT ;  /* 0x0000004647467212 */ /* 0x000fe400078e3cff */
[----:B------:R-:W-:Y:S02]  /*6cdd0*/  LOP3.LUT R131, R131, R130, RZ, 0x3c, !PT ;  /* 0x0000008283837212 */ /* 0x000fe400078e3cff */
[----:B------:R-:W-:Y:S02]  /*6cde0*/  LOP3.LUT R65, R65, R64, RZ, 0x3c, !PT ;  /* 0x0000004041417212 */ /* 0x000fe400078e3cff */
[----:B------:R-:W-:-:S02]  /*6cdf0*/  LOP3.LUT R72, R73, R72, RZ, 0x3c, !PT ;  /* 0x0000004849487212 */ /* 0x000fc400078e3cff */
[----:B------:R-:W-:Y:S01]  /*6ce00*/  LOP3.LUT R133, R133, R132, RZ, 0x3c, !PT ;  /* 0x0000008485857212 */ /* 0x000fe200078e3cff */
[----:B------:R-:W-:Y:S02]  /*6ce10*/  IMAD.MOV.U32 R162, RZ, RZ, R67 ;  /* 0x000000ffffa27224 */ /* 0x000fe400078e0043 */
[----:B------:R-:W-:Y:S01]  /*6ce20*/  IMAD.MOV.U32 R163, RZ, RZ, R66 ;  /* 0x000000ffffa37224 */ /* 0x000fe200078e0042 */
[----:B------:R-:W-:Y:S01]  /*6ce30*/  LOP3.LUT R74, R75, R74, RZ, 0x3c, !PT ;  /* 0x0000004a4b4a7212 */ /* 0x000fe200078e3cff */
[----:B------:R-:W-:Y:S01]  /*6ce40*/  IMAD.X R156, R159, 0x1, R2, P1 ;  /* 0x000000019f9c7824 */ /* 0x000fe200008e0602 */
[----:B------:R-:W-:Y:S01]  /*6ce50*/  STL.64 [R1+0x31a0], R58 ;  /* 0x0031a03a01007387 */ /* 0x000fe20000100a00 */
[----:B------:R-:W-:Y:S02]  /*6ce60*/  LOP3.LUT R69, R69, R68, RZ, 0x3c, !PT ;  /* 0x0000004445457212 */ /* 0x000fe400078e3cff */
[----:B------:R-:W-:Y:S02]  /*6ce70*/  LOP3.LUT R128, R129, R128, RZ, 0x3c, !PT ;  /* 0x0000008081807212 */ /* 0x000fe400078e3cff */
[----:B------:R-:W-:-:S02]  /*6ce80*/  LOP3.LUT R137, R137, R136, RZ, 0x3c, !PT ;  /* 0x0000008889897212 */ /* 0x000fc400078e3cff */
[----:B------:R-:W-:Y:S01]  /*6ce90*/  IADD3 R159, P1, R160, R0, RZ ;  /* 0x00000000a09f7210 */ /* 0x000fe20007f3e0ff */
[----:B------:R-:W-:Y:S01]  /*6cea0*/  STL.64 [R1+0x3180], R60 ;  /* 0x0031803c01007387 */ /* 0x000fe20000100a00 */
[----:B------:R-:W-:Y:S02]  /*6ceb0*/  LOP3.LUT R71, R71, R70, RZ, 0x3c, !PT ;  /* 0x0000004647477212 */ /* 0x000fe400078e3cff */
[----:B------:R-:W-:Y:S02]  /*6cec0*/  LOP3.LUT R130, R131, R130, RZ, 0x3c, !PT ;  /* 0x0000008283827212 */ /* 0x000fe400078e3cff */
[----:B------:R-:W-:Y:S01]  /*6ced0*/  LOP3.LUT R139, R139, R138, RZ, 0x3c, !PT ;  /* 0x0000008a8b8b7212 */ /* 0x000fe200078e3cff */
[----:B------:R-:W-:Y:S01]  /*6cee0*/  STL.64 [R1+0x3160], R62 ;  /* 0x0031603e01007387 */ /* 0x000fe20000100a00 */
[----:B------:R-:W-:Y:S02]  /*6cef0*/  LOP3.LUT R73, R73, R72, RZ, 0x3c, !PT ;  /* 0x0000004849497212 */ /* 0x000fe400078e3cff */
[----:B------:R-:W-:-:S02]  /*6cf00*/  LOP3.LUT R132, R133, R132, RZ, 0x3c, !PT ;  /* 0x0000008485847212 */ /* 0x000fc400078e3cff */
[----:B------:R-:W-:Y:S01]  /*6cf10*/  LOP3.LUT R141, R141, R140, RZ, 0x3c, !PT ;  /* 0x0000008c8d8d7212 */ /* 0x000fe200078e3cff */
[----:B------:R-:W-:Y:S01]  /*6cf20*/  STL.64 [R1+0x3140], R64 ;  /* 0x0031404001007387 */ /* 0x000fe20000100a00 */
[----:B------:R-:W-:Y:S02]  /*6cf30*/  LOP3.LUT R75, R75, R74, RZ, 0x3c, !PT ;  /* 0x0000004a4b4b7212 */ /* 0x000fe400078e3cff */
[----:B------:R-:W-:Y:S01]  /*6cf40*/  LOP3.LUT R143, R143, R142, RZ, 0x3c, !PT ;  /* 0x0000008e8f8f7212 */ /* 0x000fe200078e3cff */
[----:B------:R-:W-:Y:S01]  /*6cf50*/  STL.64 [R1+0x3120], R162 ;  /* 0x003120a201007387 */ /* 0x000fe20000100a00 */
[----:B------:R-:W-:Y:S02]  /*6cf60*/  LOP3.LUT R129, R129, R128, RZ, 0x3c, !PT ;  /* 0x0000008081817212 */ /* 0x000fe400078e3cff */
[----:B------:R-:W-:Y:S02]  /*6cf70*/  LOP3.LUT R136, R137, R136, RZ, 0x3c, !PT ;  /* 0x0000008889887212 */ /* 0x000fe400078e3cff */
[----:B------:R-:W-:Y:S01]  /*6cf80*/  LOP3.LUT R145, R145, R144, RZ, 0x3c, !PT ;  /* 0x0000009091917212 */ /* 0x000fe200078e3cff */
[----:B------:R1:W-:Y:S01]  /*6cf90*/  STL.64 [R1+0x3100], R68 ;  /* 0x0031004401007387 */ /* 0x0003e20000100a00 */
[----:B------:R-:W-:-:S02]  /*6cfa0*/  LOP3.LUT R131, R131, R130, RZ, 0x3c, !PT ;  /* 0x0000008283837212 */ /* 0x000fc400078e3cff */
[----:B------:R-:W-:Y:S02]  /*6cfb0*/  LOP3.LUT R138, R139, R138, RZ, 0x3c, !PT ;  /* 0x0000008a8b8a7212 */ /* 0x000fe400078e3cff */
[----:B------:R-:W-:Y:S01]  /*6cfc0*/  LOP3.LUT R147, R147, R146, RZ, 0x3c, !PT ;  /* 0x0000009293937212 */ /* 0x000fe200078e3cff */
[----:B------:R-:W-:Y:S01]  /*6cfd0*/  IMAD.X R158, R161, 0x1, R2, P1 ;  /* 0x00000001a19e7824 */ /* 0x000fe200008e0602 */
[----:B------:R-:W-:Y:S01]  /*6cfe0*/  STL.64 [R1+0x30e0], R70 ;  /* 0x0030e04601007387 */ /* 0x000fe20000100a00 */
[----:B------:R-:W-:Y:S02]  /*6cff0*/  LOP3.LUT R133, R133, R132, RZ, 0x3c, !PT ;  /* 0x0000008485857212 */ /* 0x000fe400078e3cff */
[----:B------:R-:W-:Y:S02]  /*6d000*/  LOP3.LUT R140, R141, R140, RZ, 0x3c, !PT ;  /* 0x0000008c8d8c7212 */ /* 0x000fe400078e3cff */
[----:B------:R-:W-:Y:S01]  /*6d010*/  LOP3.LUT R149, R149, R148, RZ, 0x3c, !PT ;  /* 0x0000009495957212 */ /* 0x000fe200078e3cff */
[----:B------:R-:W-:Y:S01]  /*6d020*/  STL.64 [R1+0x30c0], R72 ;  /* 0x0030c04801007387 */ /* 0x000fe20000100a00 */
[----:B------:R-:W-:-:S02]  /*6d030*/  IMAD.MOV.U32 R160, RZ, RZ, R135 ;  /* 0x000000ffffa07224 */ /* 0x000fc400078e0087 */
[----:B------:R-:W-:Y:S01]  /*6d040*/  IMAD.MOV.U32 R161, RZ, RZ, R134 ;  /* 0x000000ffffa17224 */ /* 0x000fe200078e0086 */
[----:B------:R-:W-:Y:S02]  /*6d050*/  LOP3.LUT R142, R143, R142, RZ, 0x3c, !PT ;  /* 0x0000008e8f8e7212 */ /* 0x000fe400078e3cff */
[----:B------:R-:W-:Y:S01]  /*6d060*/  LOP3.LUT R151, R151, R150, RZ, 0x3c, !PT ;  /* 0x0000009697977212 */ /* 0x000fe200078e3cff */
[----:B------:R-:W-:Y:S01]  /*6d070*/  STL.64 [R1+0x30a0], R74 ;  /* 0x0030a04a01007387 */ /* 0x000fe20000100a00 */
[----:B------:R-:W-:Y:S02]  /*6d080*/  LOP3.LUT R137, R137, R136, RZ, 0x3c, !PT ;  /* 0x0000008889897212 */ /* 0x000fe400078e3cff */
[----:B------:R-:W-:Y:S02]  /*6d090*/  LOP3.LUT R144, R145, R144, RZ, 0x3c, !PT ;  /* 0x0000009091907212 */ /* 0x000fe400078e3cff */
[----:B------:R-:W-:Y:S01]  /*6d0a0*/  LOP3.LUT R153, R153, R152, RZ, 0x3c, !PT ;  /* 0x0000009899997212 */ /* 0x000fe200078e3cff */
[----:B------:R-:W-:Y:S01]  /*6d0b0*/  STL.64 [R1+0x3080], R128 ;  /* 0x0030808001007387 */ /* 0x000fe20000100a00 */
[----:B------:R-:W-:-:S02]  /*6d0c0*/  LOP3.LUT R139, R139, R138, RZ, 0x3c, !PT ;  /* 0x0000008a8b8b7212 */ /* 0x000fc400078e3cff */
[----:B------:R-:W-:Y:S02]  /*6d0d0*/  LOP3.LUT R146, R147, R146, RZ, 0x3c, !PT ;  /* 0x0000009293927212 */ /* 0x000fe400078e3cff */
[----:B------:R-:W-:Y:S01]  /*6d0e0*/  LOP3.LUT R155, R155, R154, RZ, 0x3c, !PT ;  /* 0x0000009a9b9b7212 */ /* 0x000fe200078e3cff */
[----:B------:R-:W-:Y:S01]  /*6d0f0*/  STL.64 [R1+0x3060], R130 ;  /* 0x0030608201007387 */ /* 0x000fe20000100a00 */
[----:B------:R-:W-:Y:S02]  /*6d100*/  LOP3.LUT R141, R141, R140, RZ, 0x3c, !PT ;  /* 0x0000008c8d8d7212 */ /* 0x000fe400078e3cff */
[----:B------:R-:W-:Y:S01]  /*6d110*/  LOP3.LUT R148, R149, R148, RZ, 0x3c, !PT ;  /* 0x0000009495947212 */ /* 0x000fe200078e3cff */
[----:B------:R-:W-:Y:S01]  /*6d120*/  STL.64 [R1+0x3040], R132 ;  /* 0x0030408401007387 */ /* 0x000fe20000100a00 */
[----:B------:R-:W-:Y:S02]  /*6d130*/  LOP3.LUT R143, R143, R142, RZ, 0x3c, !PT ;  /* 0x0000008e8f8f7212 */ /* 0x000fe400078e3cff */
[----:B------:R-:W-:Y:S01]  /*6d140*/  LOP3.LUT R150, R151, R150, RZ, 0x3c, !PT ;  /* 0x0000009697967212 */ /* 0x000fe200078e3cff */
[----:B------:R-:W-:Y:S01]  /*6d150*/  STL.64 [R1+0x2ea0], R160 ;  /* 0x002ea0a001007387 */ /* 0x000fe20000100a00 */
[----:B------:R-:W-:-:S02]  /*6d160*/  LOP3.LUT R145, R145, R144, RZ, 0x3c, !PT ;  /* 0x0000009091917212 */ /* 0x000fc400078e3cff */
[----:B------:R-:W-:Y:S01]  /*6d170*/  LOP3.LUT R152, R153, R152, RZ, 0x3c, !PT ;  /* 0x0000009899987212 */ /* 0x000fe200078e3cff */
[----:B------:R-:W-:Y:S01]  /*6d180*/  STL.64 [R1+0x3020], R136 ;  /* 0x0030208801007387 */ /* 0x000fe20000100a00 */
[----:B------:R-:W-:Y:S02]  /*6d190*/  LOP3.LUT R147, R147, R146, RZ, 0x3c, !PT ;  /* 0x0000009293937212 */ /* 0x000fe400078e3cff */
[----:B------:R-:W-:Y:S01]  /*6d1a0*/  LOP3.LUT R154, R155, R154, RZ, 0x3c, !PT ;  /* 0x0000009a9b9a7212 */ /* 0x000fe200078e3cff */
[----:B------:R-:W-:Y:S01]  /*6d1b0*/  STL.64 [R1+0x3000], R138 ;  /* 0x0030008a01007387 */ /* 0x000fe20000100a00 */
[----:B------:R-:W-:-:S03]  /*6d1c0*/  LOP3.LUT R149, R149, R148, RZ, 0x3c, !PT ;  /* 0x0000009495957212 */ /* 0x000fc600078e3cff */
[----:B------:R-:W-:Y:S01]  /*6d1d0*/  STL.64 [R1+0x2fe0], R140 ;  /* 0x002fe08c01007387 */ /* 0x000fe20000100a00 */
[----:B------:R-:W-:-:S03]  /*6d1e0*/  LOP3.LUT R151, R151, R150, RZ, 0x3c, !PT ;  /* 0x0000009697977212 */ /* 0x000fc600078e3cff */
[----:B------:R-:W-:Y:S01]  /*6d1f0*/  STL.64 [R1+0x2fc0], R142 ;  /* 0x002fc08e01007387 */ /* 0x000fe20000100a00 */
[----:B------:R-:W-:-:S03]  /*6d200*/  LOP3.LUT R153, R153, R152, RZ, 0x3c, !PT ;  /* 0x0000009899997212 */ /* 0x000fc600078e3cff */
[----:B------:R-:W-:Y:S01]  /*6d210*/  STL.64 [R1+0x2fa0], R144 ;  /* 0x002fa09001007387 */ /* 0x000fe20000100a00 */
[----:B------:R-:W-:-:S03]  /*6d220*/  LOP3.LUT R155, R155, R154, RZ, 0x3c, !PT ;  /* 0x0000009a9b9b7212 */ /* 0x000fc600078e3cff */
[----:B------:R-:W-:Y:S01]  /*6d230*/  STL.64 [R1+0x2f80], R146 ;  /* 0x002f809201007387 */ /* 0x000fe20000100a00 */
[----:B------:R-:W-:Y:S02]  /*6d240*/  IMAD.MOV.U32 R66, RZ, RZ, R157 ;  /* 0x000000ffff427224 */ /* 0x000fe400078e009d */
[----:B------:R-:W-:Y:S01]  /*6d250*/  IMAD.MOV.U32 R67, RZ, RZ, R156 ;  /* 0x000000ffff437224 */ /* 0x000fe200078e009c */
[----:B------:R-:W-:Y:S01]  /*6d260*/  STL.64 [R1+0x2f60], R148 ;  /* 0x002f609401007387 */ /* 0x000fe20000100a00 */
[----:B------:R-:W-:Y:S02]  /*6d270*/  IMAD.MOV.U32 R46, RZ, RZ, R159 ;  /* 0x000000ffff2e7224 */ /* 0x000fe400078e009f */
[----:B------:R-:W-:Y:S01]  /*6d280*/  IMAD.MOV.U32 R47, RZ, RZ, R158 ;  /* 0x000000ffff2f7224 */ /* 0x000fe200078e009e */
[----:B------:R-:W-:Y:S04]  /*6d290*/  LDGSTS.E [R44+0x21c00], desc[UR24][R58.64], P0 ;  /* 0x21c000003a2c7fae */ /* 0x000fe80008121858 */
[----:B------:R-:W-:Y:S04]  /*6d2a0*/  STL.64 [R1+0x2f40], R150 ;  /* 0x002f409601007387 */ /* 0x000fe80000100a00 */
[----:B------:R-:W-:Y:S04]  /*6d2b0*/  LDGSTS.E [R44+0x22000], desc[UR24][R60.64], P0 ;  /* 0x220000003c2c7fae */ /* 0x000fe80008121858 */
[----:B------:R-:W-:Y:S04]  /*6d2c0*/  STL.64 [R1+0x2f20], R152 ;  /* 0x002f209801007387 */ /* 0x000fe80000100a00 */
[----:B------:R-:W-:Y:S04]  /*6d2d0*/  LDGSTS.E [R44+0x22400], desc[UR24][R62.64], P0 ;  /* 0x224000003e2c7fae */ /* 0x000fe80008121858 */
[----:B------:R-:W-:Y:S04]  /*6d2e0*/  STL.64 [R1+0x2f00], R154 ;  /* 0x002f009a01007387 */ /* 0x000fe80000100a00 */
[----:B------:R-:W-:Y:S04]  /*6d2f0*/  LDGSTS.E [R44+0x22800], desc[UR24][R64.64], P0 ;  /* 0x22800000402c7fae */ /* 0x000fe80008121858 */
[----:B------:R2:W-:Y:S04]  /*6d300*/  STL.64 [R1+0x2ee0], R66 ;  /* 0x002ee04201007387 */ /* 0x0005e80000100a00 */
[----:B------:R-:W-:Y:S04]  /*6d310*/  LDGSTS.E [R44+0x22c00], desc[UR24][R162.64], P0 ;  /* 0x22c00000a22c7fae */ /* 0x000fe80008121858 */
[----:B------:R3:W-:Y:S04]  /*6d320*/  STL.64 [R1+0x2ec0], R46 ;  /* 0x002ec02e01007387 */ /* 0x0007e80000100a00 */
        /* <DEDUP_REMOVED lines=12> */
[----:B-1----:R-:W3:Y:S04]  /*6d3f0*/  LDL.LU.64 R68, [R1+0x3278] ;  /* 0x0032780001447983 */ /* 0x002ee80000300a00 */
        /* <DEDUP_REMOVED lines=8> */
[----:B------:R-:W-:Y:S04]  /*6d480*/  LDGSTS.E [R44+0x26000], desc[UR24][R146.64], P0 ;  /* 0x26000000922c7fae */ /* 0x000fe80008121858 */
[----:B------:R-:W-:Y:S04]  /*6d490*/  LDGSTS.E [R44+0x26400], desc[UR24][R148.64], P0 ;  /* 0x26400000942c7fae */ /* 0x000fe80008121858 */
[----:B------:R-:W4:Y:S04]  /*6d4a0*/  LDL.LU.64 R64, [R1+0x3158] ;  /* 0x0031580001407983 */ /* 0x000f280000300a00 */
[----:B------:R-:W-:Y:S04]  /*6d4b0*/  LDGSTS.E [R44+0x26800], desc[UR24][R150.64], P0 ;  /* 0x26800000962c7fae */ /* 0x000fe80008121858 */
[----:B------:R-:W-:Y:S04]  /*6d4c0*/  LDGSTS.E [R44+0x26c00], desc[UR24][R152.64], P0 ;  /* 0x26c00000982c7fae */ /* 0x000fe80008121858 */
[----:B------:R-:W-:Y:S04]  /*6d4d0*/  LDGSTS.E [R44+0x27000], desc[UR24][R154.64], P0 ;  /* 0x270000009a2c7fae */ /* 0x000fe80008121858 */
[----:B------:R-:W-:Y:S04]  /*6d4e0*/  LDGSTS.E [R44+0x27400], desc[UR24][R66.64], P0 ;  /* 0x27400000422c7fae */ /* 0x000fe80008121858 */
[----:B------:R3:W-:Y:S04]  /*6d4f0*/  LDGSTS.E [R44+0x27800], desc[UR24][R46.64], P0 ;  /* 0x278000002e2c7fae */ /* 0x0007e80008121858 */
[----:B------:R1:W-:Y:S04]  /*6d500*/  LDGSTS.E [R44+0x27c00], desc[UR24][R160.64], P0 ;  /* 0x27c00000a02c7fae */ /* 0x0003e80008121858 */
[----:B--2---:R-:W2:Y:S01]  /*6d510*/  LDL.LU.64 R66, [R1+0x3138] ;  /* 0x0031380001427983 */ /* 0x004ea20000300a00 */
[----:B---3--:R-:W-:-:S05]  /*6d520*/  IADD3 R46, P1, R68, R0, RZ ;  /* 0x00000000442e7210 */ /* 0x008fca0007f3e0ff */
[----:B------:R-:W-:Y:S02]  /*6d530*/  IMAD.X R45, R69, 0x1, R2, P1 ;  /* 0x00000001452d7824 */ /* 0x000fe400008e0602 */
        /* <DEDUP_REMOVED lines=21> */
[----:B----4-:R-:W-:-:S05]  /*6d690*/  IADD3 R47, P1, R48, R0, RZ ;  /* 0x00000000302f7210 */ /* 0x010fca0007f3e0ff */
[----:B-1----:R-:W-:Y:S01]  /*6d6a0*/  IMAD.X R44, R49, 0x1, R2, P1 ;  /* 0x00000001312c7824 */ /* 0x002fe200008e0602 */
        /* <DEDUP_REMOVED lines=16> */
[----:B--2---:R-:W-:-:S05]  /*6d7b0*/  IADD3 R65, P1, R66, R0, RZ ;  /* 0x0000000042417210 */ /* 0x004fca0007f3e0ff */
[----:B------:R-:W-:Y:S01]  /*6d7c0*/  IMAD.X R64, R67, 0x1, R2, P1 ;  /* 0x0000000143407824 */ /* 0x000fe200008e0602 */
[----:B------:R-:W1:Y:S01]  /*6d7d0*/  S2R R169, SR_TID.X ;  /* 0x0000000000a97919 */ /* 0x000e620000002100 */
[----:B------:R-:W-:Y:S02]  /*6d7e0*/  LOP3.LUT R49, R49, R48, RZ, 0x3c, !PT ;  /* 0x0000003031317212 */ /* 0x000fe400078e3cff */
[----:B------:R-:W-:Y:S02]  /*6d7f0*/  LOP3.LUT R51, R51, R50, RZ, 0x3c, !PT ;  /* 0x0000003233337212 */ /* 0x000fe400078e3cff */
[----:B------:R-:W-:Y:S02]  /*6d800*/  LOP3.LUT R53, R53, R52, RZ, 0x3c, !PT ;  /* 0x0000003435357212 */ /* 0x000fe400078e3cff */
[----:B------:R-:W-:Y:S02]  /*6d810*/  LOP3.LUT R55, R55, R54, RZ, 0x3c, !PT ;  /* 0x0000003637377212 */ /* 0x000fe400078e3cff */
[----:B------:R-:W-:-:S02]  /*6d820*/  LOP3.LUT R48, R49, R48, RZ, 0x3c, !PT ;  /* 0x0000003031307212 */ /* 0x000fc400078e3cff */
[----:B------:R-:W-:Y:S02]  /*6d830*/  LOP3.LUT R57, R57, R56, RZ, 0x3c, !PT ;  /* 0x0000003839397212 */ /* 0x000fe400078e3cff */
[----:B------:R-:W-:Y:S02]  /*6d840*/  LOP3.LUT R50, R51, R50, RZ, 0x3c, !PT ;  /* 0x0000003233327212 */ /* 0x000fe400078e3cff */
[----:B------:R-:W-:Y:S01]  /*6d850*/  LOP3.LUT R59, R59, R58, RZ, 0x3c, !PT ;  /* 0x0000003a3b3b7212 */ /* 0x000fe200078e3cff */
[----:B------:R-:W-:Y:S02]  /*6d860*/  IMAD.MOV.U32 R170, RZ, RZ, R46 ;  /* 0x000000ffffaa7224 */ /* 0x000fe400078e002e */
[----:B------:R-:W-:Y:S01]  /*6d870*/  IMAD.MOV.U32 R171, RZ, RZ, R45 ;  /* 0x000000ffffab7224 */ /* 0x000fe200078e002d */
[----:B------:R-:W-:Y:S02]  /*6d880*/  LOP3.LUT R52, R53, R52, RZ, 0x3c, !PT ;  /* 0x0000003435347212 */ /* 0x000fe400078e3cff */
[----:B------:R-:W-:Y:S01]  /*6d890*/  LOP3.LUT R61, R61, R60, RZ, 0x3c, !PT ;  /* 0x0000003c3d3d7212 */ /* 0x000fe200078e3cff */
[----:B------:R-:W-:-:S02]  /*6d8a0*/  IMAD.MOV.U32 R166, RZ, RZ, R47 ;  /* 0x000000ffffa67224 */ /* 0x000fc400078e002f */
[----:B------:R-:W-:Y:S01]  /*6d8b0*/  IMAD.MOV.U32 R167, RZ, RZ, R44 ;  /* 0x000000ffffa77224 */ /* 0x000fe200078e002c */
[----:B------:R-:W-:Y:S02]  /*6d8c0*/  LOP3.LUT R54, R55, R54, RZ, 0x3c, !PT ;  /* 0x0000003637367212 */ /* 0x000fe400078e3cff */
[----:B------:R-:W-:Y:S02]  /*6d8d0*/  LOP3.LUT R63, R63, R62, RZ, 0x3c, !PT ;  /* 0x0000003e3f3f7212 */ /* 0x000fe400078e3cff */
[----:B------:R-:W-:Y:S02]  /*6d8e0*/  LOP3.LUT R49, R49, R48, RZ, 0x3c, !PT ;  /* 0x0000003031317212 */ /* 0x000fe400078e3cff */
[----:B------:R-:W-:Y:S02]  /*6d8f0*/  LOP3.LUT R56, R57, R56, RZ, 0x3c, !PT ;  /* 0x0000003839387212 */ /* 0x000fe400078e3cff */
[----:B------:R-:W-:Y:S02]  /*6d900*/  LOP3.LUT R51, R51, R50, RZ, 0x3c, !PT ;  /* 0x0000003233337212 */ /* 0x000fe400078e3cff */
[----:B------:R-:W-:-:S02]  /*6d910*/  LOP3.LUT R58, R59, R58, RZ, 0x3c, !PT ;  /* 0x0000003a3b3a7212 */ /* 0x000fc400078e3cff */
[----:B------:R-:W-:Y:S02]  /*6d920*/  LOP3.LUT R53, R53, R52, RZ, 0x3c, !PT ;  /* 0x0000003435357212 */ /* 0x000fe400078e3cff */
[----:B------:R-:W-:Y:S01]  /*6d930*/  LOP3.LUT R60, R61, R60, RZ, 0x3c, !PT ;  /* 0x0000003c3d3c7212 */ /* 0x000fe200078e3cff */
[----:B------:R-:W-:Y:S01]  /*6d940*/  STL.64 [R1+0x3278], R170 ;  /* 0x003278aa01007387 */ /* 0x000fe20000100a00 */
[----:B------:R-:W-:Y:S02]  /*6d950*/  LOP3.LUT R55, R55, R54, RZ, 0x3c, !PT ;  /* 0x0000003637377212 */ /* 0x000fe400078e3cff */
[----:B------:R-:W-:Y:S01]  /*6d960*/  LOP3.LUT R62, R63, R62, RZ, 0x3c, !PT ;  /* 0x0000003e3f3e7212 */ /* 0x000fe200078e3cff */
[----:B------:R-:W-:Y:S01]  /*6d970*/  STL.64 [R1+0x3258], R166 ;  /* 0x003258a601007387 */ /* 0x000fe20000100a00 */
[----:B-1----:R-:W-:Y:S02]  /*6d980*/  LOP3.LUT R192, R169, 0x1f, RZ, 0xc0, !PT ;  /* 0x0000001fa9c07812 */ /* 0x002fe400078ec0ff */
[----:B------:R-:W-:-:S02]  /*6d990*/  SHF.R.S32.HI R172, RZ, 0x5, R169 ;  /* 0x00000005ffac7819 */ /* 0x000fc400000114a9 */
[----:B------:R-:W-:Y:S01]  /*6d9a0*/  LOP3.LUT R57, R57, R56, RZ, 0x3c, !PT ;  /* 0x0000003839397212 */ /* 0x000fe200078e3cff */
[----:B------:R-:W-:Y:S01]  /*6d9b0*/  STL.64 [R1+0x3238], R48 ;  /* 0x0032383001007387 */ /* 0x000fe20000100a00 */
[----:B------:R-:W-:Y:S01]  /*6d9c0*/  IMAD.SHL.U32 R169, R192, 0x4, RZ ;  /* 0x00000004c0a97824 */ /* 0x000fe200078e00ff */
[----:B------:R-:W-:Y:S02]  /*6d9d0*/  SGXT R172, R172, 0x1 ;  /* 0x00000001acac781a */ /* 0x000fe40000000200 */
[----:B------:R-:W-:Y:S01]  /*6d9e0*/  LOP3.LUT R59, R59, R58, RZ, 0x3c, !PT ;  /* 0x0000003a3b3b7212 */ /* 0x000fe200078e3cff */
[----:B------:R-:W-:Y:S01]  /*6d9f0*/  STL.64 [R1+0x3218], R50 ;  /* 0x0032183201007387 */ /* 0x000fe20000100a00 */
[----:B------:R-:W-:-:S03]  /*6da00*/  LOP3.LUT R61, R61, R60, RZ, 0x3c, !PT ;  /* 0x0000003c3d3d7212 */ /* 0x000fc600078e3cff */
[----:B------:R-:W-:Y:S01]  /*6da10*/  STL.64 [R1+0x31f8], R52 ;  /* 0x0031f83401007387 */ /* 0x000fe20000100a00 */
[----:B------:R-:W-:-:S03]  /*6da20*/  LOP3.LUT R63, R63, R62, RZ, 0x3c, !PT ;  /* 0x0000003e3f3f7212 */ /* 0x000fc600078e3cff */
[----:B------:R-:W-:Y:S01]  /*6da30*/  STL.64 [R1+0x31d8], R54 ;  /* 0x0031d83601007387 */ /* 0x000fe20000100a00 */
[----:B------:R-:W-:Y:S02]  /*6da40*/  IMAD.MOV.U32 R164, RZ, RZ, R65 ;  /* 0x000000ffffa47224 */ /* 0x000fe400078e0041 */
[----:B------:R-:W-:Y:S01]  /*6da50*/  IMAD.MOV.U32 R165, RZ, RZ, R64 ;  /* 0x000000ffffa57224 */ /* 0x000fe200078e0040 */
[----:B------:R-:W-:Y:S01]  /*6da60*/  LOP3.LUT R169, R169, 0x90, R172, 0x78, !PT ;  /* 0x00000090a9a97812 */ /* 0x000fe200078e78ac */
[----:B------:R-:W-:Y:S04]  /*6da70*/  STL.64 [R1+0x31b8], R56 ;  /* 0x0031b83801007387 */ /* 0x000fe80000100a00 */
[----:B------:R-:W-:Y:S04]  /*6da80*/  STL.64 [R1+0x3198], R58 ;  /* 0x0031983a01007387 */ /* 0x000fe80000100a00 */
[----:B------:R-:W-:Y:S04]  /*6da90*/  STL.64 [R1+0x3178], R60 ;  /* 0x0031783c01007387 */ /* 0x000fe80000100a00 */
[----:B------:R-:W-:Y:S01]  /*6daa0*/  STL.64 [R1+0x3158], R62 ;  /* 0x0031583e01007387 */ /* 0x000fe20000100a00 */
[----:B------:R-:W-:-:S03]  /*6dab0*/  LOP3.LUT R169, R169, 0x20, RZ, 0x3c, !PT ;  /* 0x00000020a9a97812 */ /* 0x000fc600078e3cff */
[----:B------:R-:W-:Y:S02]  /*6dac0*/  STL.64 [R1+0x3138], R164 ;  /* 0x003138a401007387 */ /* 0x000fe40000100a00 */
[----:B------:R-:W-:-:S05]  /*6dad0*/  VIADD R44, R169, UR11 ;  /* 0x0000000ba92c7c36 */ /* 0x000fca0008000000 */
        /* <DEDUP_REMOVED lines=47> */
[----:B------:R-:W-:Y:S01]  /*6ddd0*/  LOP3.LUT R71, R71, R70, RZ, 0x3c, !PT ;  /* 0x0000004647477212 */ /* 0x000fe200078e3cff */
[----:B------:R-:W-:Y:S01]  /*6dde0*/  IMAD.X R152, R155, 0x1, R2, P1 ;  /* 0x000000019b987824 */ /* 0x000fe200008e0602 */
[----:B------:R-:W-:Y:S02]  /*6ddf0*/  IADD3 R155, P1, R156, R0, RZ ;  /* 0x000000009c9b7210 */ /* 0x000fe40007f3e0ff */
[----:B------:R-:W-:Y:S02]  /*6de00*/  LOP3.LUT R73, R73, R72, RZ, 0x3c, !PT ;  /* 0x0000004849497212 */ /* 0x000fe400078e3cff */
[----:B------:R-:W-:-:S02]  /*6de10*/  LOP3.LUT R75, R75, R74, RZ, 0x3c, !PT ;  /* 0x0000004a4b4b7212 */ /* 0x000fc400078e3cff */
[----:B------:R-:W-:Y:S02]  /*6de20*/  LOP3.LUT R68, R69, R68, RZ, 0x3c, !PT ;  /* 0x0000004445447212 */ /* 0x000fe400078e3cff */
[----:B------:R-:W-:Y:S01]  /*6de30*/  LOP3.LUT R129, R129, R128, RZ, 0x3c, !PT ;  /* 0x0000008081817212 */ /* 0x000fe200078e3cff */
[----:B------:R-:W-:Y:S01]  /*6de40*/  IMAD.X R154, R157, 0x1, R2, P1 ;  /* 0x000000019d9a7824 */ /* 0x000fe200008e0602 */
[----:B------:R-:W-:Y:S02]  /*6de50*/  LOP3.LUT R70, R71, R70, RZ, 0x3c, !PT ;  /* 0x0000004647467212 */ /* 0x000fe400078e3cff */
[----:B------:R-:W-:Y:S02]  /*6de60*/  LOP3.LUT R131, R131, R130, RZ, 0x3c, !PT ;  /* 0x0000008283837212 */ /* 0x000fe400078e3cff */
[----:B------:R-:W-:Y:S02]  /*6de70*/  IADD3 R157, P1, R158, R0, RZ ;  /* 0x000000009e9d7210 */ /* 0x000fe40007f3e0ff */
[----:B------:R-:W-:-:S02]  /*6de80*/  LOP3.LUT R72, R73, R72, RZ, 0x3c, !PT ;  /* 0x0000004849487212 */ /* 0x000fc400078e3cff */
        /* <DEDUP_REMOVED lines=16> */
[----:B------:R-:W-:Y:S02]  /*6df90*/  LOP3.LUT R143, R143, R142, RZ, 0x3c, !PT ;  /* 0x0000008e8f8f7212 */ /* 0x000fe400078e3cff */
[----:B------:R-:W-:Y:S01]  /*6dfa0*/  IADD3 R159, P1, R160, R0, RZ ;  /* 0x00000000a09f7210 */ /* 0x000fe20007f3e0ff */
        /* <DEDUP_REMOVED lines=17> */
[----:B------:R-:W-:Y:S02]  /*6e0c0*/  LOP3.LUT R144, R145, R144, RZ, 0x3c, !PT ;  /* 0x0000009091907212 */ /* 0x000fe400078e3cff */
[----:B------:R-:W-:Y:S01]  /*6e0d0*/  LOP3.LUT R153, R153, R152, RZ, 0x3c, !PT ;  /* 0x0000009899997212 */ /* 0x000fe200078e3cff */
[----:B------:R-:W-:Y:S01]  /*6e0e0*/  IMAD.X R158, R161, 0x1, R2, P1 ;  /* 0x00000001a19e7824 */ /* 0x000fe200008e0602 */
[----:B------:R-:W-:Y:S01]  /*6e0f0*/  STL.64 [R1+0x3078], R128 ;  /* 0x0030788001007387 */ /* 0x000fe20000100a00 */
[----:B------:R-:W-:Y:S02]  /*6e100*/  LOP3.LUT R139, R139, R138, RZ, 0x3c, !PT ;  /* 0x0000008a8b8b7212 */ /* 0x000fe400078e3cff */
[----:B------:R-:W-:Y:S01]  /*6e110*/  LOP3.LUT R146, R147, R146, RZ, 0x3c, !PT ;  /* 0x0000009293927212 */ /* 0x000fe200078e3cff */
[----:B------:R-:W-:Y:S01]  /*6e120*/  STL.64 [R1+0x3058], R130 ;  /* 0x0030588201007387 */ /* 0x000fe20000100a00 */
[----:B------:R-:W-:-:S02]  /*6e130*/  IMAD.MOV.U32 R160, RZ, RZ, R141 ;  /* 0x000000ffffa07224 */ /* 0x000fc400078e008d */
[----:B------:R-:W-:Y:S01]  /*6e140*/  IMAD.MOV.U32 R161, RZ, RZ, R140 ;  /* 0x000000ffffa17224 */ /* 0x000fe200078e008c */
        /* <DEDUP_REMOVED lines=21> */
[----:B------:R-:W-:Y:S01]  /*6e2a0*/  STL.64 [R1+0x2f58], R148 ;  /* 0x002f589401007387 */ /* 0x000fe20000100a00 */
[----:B------:R-:W-:Y:S02]  /*6e2b0*/  IMAD.MOV.U32 R46, RZ, RZ, R159 ;  /* 0x000000ffff2e7224 */ /* 0x000fe400078e009f */
[----:B------:R-:W-:Y:S01]  /*6e2c0*/  IMAD.MOV.U32 R47, RZ, RZ, R158 ;  /* 0x000000ffff2f7224 */ /* 0x000fe200078e009e */
[----:B------:R-:W-:Y:S04]  /*6e2d0*/  STL.64 [R1+0x2f38], R150 ;  /* 0x002f389601007387 */ /* 0x000fe80000100a00 */
[----:B------:R-:W-:Y:S04]  /*6e2e0*/  STL.64 [R1+0x2f18], R152 ;  /* 0x002f189801007387 */ /* 0x000fe80000100a00 */
[----:B------:R2:W-:Y:S04]  /*6e2f0*/  STL.64 [R1+0x2ef8], R64 ;  /* 0x002ef84001007387 */ /* 0x0005e80000100a00 */
        /* <DEDUP_REMOVED lines=14> */
[----:B-1----:R-:W4:Y:S04]  /*6e3e0*/  LDL.LU.64 R68, [R1+0x3270] ;  /* 0x0032700001447983 */ /* 0x002f280000300a00 */
        /* <DEDUP_REMOVED lines=8> */
[----:B------:R-:W4:Y:S04]  /*6e470*/  LDL.LU.64 R62, [R1+0x3170] ;  /* 0x00317000013e7983 */ /* 0x000f280000300a00 */
[----:B------:R-:W-:Y:S04]  /*6e480*/  LDGSTS.E [R44+0x26100], desc[UR24][R146.64], P0 ;  /* 0x26100000922c7fae */ /* 0x000fe80008121858 */
[----:B------:R-:W-:Y:S04]  /*6e490*/  LDGSTS.E [R44+0x26500], desc[UR24][R148.64], P0 ;  /* 0x26500000942c7fae */ /* 0x000fe80008121858 */
[----:B------:R-:W-:Y:S04]  /*6e4a0*/  LDGSTS.E [R44+0x26900], desc[UR24][R150.64], P0 ;  /* 0x26900000962c7fae */ /* 0x000fe80008121858 */
[----:B------:R-:W-:Y:S04]  /*6e4b0*/  LDGSTS.E [R44+0x26d00], desc[UR24][R152.64], P0 ;  /* 0x26d00000982c7fae */ /* 0x000fe80008121858 */
[----:B------:R-:W-:Y:S04]  /*6e4c0*/  LDGSTS.E [R44+0x27100], desc[UR24][R64.64], P0 ;  /* 0x27100000402c7fae */ /* 0x000fe80008121858 */
[----:B------:R-:W-:Y:S04]  /*6e4d0*/  LDGSTS.E [R44+0x27500], desc[UR24][R66.64], P0 ;  /* 0x27500000422c7fae */ /* 0x000fe80008121858 */
[----:B------:R4:W-:Y:S04]  /*6e4e0*/  LDGSTS.E [R44+0x27900], desc[UR24][R46.64], P0 ;  /* 0x279000002e2c7fae */ /* 0x0009e80008121858 */
[----:B------:R1:W-:Y:S04]  /*6e4f0*/  LDGSTS.E [R44+0x27d00], desc[UR24][R160.64], P0 ;  /* 0x27d00000a02c7fae */ /* 0x0003e80008121858 */
[----:B--2---:R-:W2:Y:S04]  /*6e500*/  LDL.LU.64 R64, [R1+0x3150] ;  /* 0x0031500001407983 */ /* 0x004ea80000300a00 */
[----:B---3--:R-:W3:Y:S01]  /*6e510*/  LDL.LU.64 R66, [R1+0x3130] ;  /* 0x0031300001427983 */ /* 0x008ee20000300a00 */
[----:B----4-:R-:W-:-:S05]  /*6e520*/  IADD3 R46, P1, R68, R0, RZ ;  /* 0x00000000442e7210 */ /* 0x010fca0007f3e0ff */
        /* <DEDUP_REMOVED lines=22> */
[----:B------:R-:W-:-:S05]  /*6e690*/  IADD3 R47, P1, R48, R0, RZ ;  /* 0x00000000302f7210 */ /* 0x000fca0007f3e0ff */
        /* <DEDUP_REMOVED lines=17> */
[----:B---3--:R-:W-:-:S05]  /*6e7b0*/  IADD3 R65, P1, R66, R0, RZ ;  /* 0x0000000042417210 */ /* 0x008fca0007f3e0ff */
        /* <DEDUP_REMOVED lines=25> */
[----:B------:R-:W-:Y:S01]  /*6e950*/  STL.64 [R1+0x3270], R166 ;  /* 0x003270a601007387 */ /* 0x000fe20000100a00 */
[----:B------:R-:W-:Y:S02]  /*6e960*/  LOP3.LUT R55, R55, R54, RZ, 0x3c, !PT ;  /* 0x0000003637377212 */ /* 0x000fe400078e3cff */
[----:B------:R-:W-:Y:S02]  /*6e970*/  LOP3.LUT R62, R63, R62, RZ, 0x3c, !PT ;  /* 0x0000003e3f3e7212 */ /* 0x000fe400078e3cff */
[----:B-1----:R-:W-:-:S02]  /*6e980*/  LOP3.LUT R192, R169, 0x1f, RZ, 0xc0, !PT ;  /* 0x0000001fa9c07812 */ /* 0x002fc400078ec0ff */
[----:B------:R-:W-:Y:S01]  /*6e990*/  SHF.R.S32.HI R170, RZ, 0x5, R169 ;  /* 0x00000005ffaa7819 */ /* 0x000fe200000114a9 */
[----:B------:R-:W-:Y:S01]  /*6e9a0*/  STL.64 [R1+0x3250], R164 ;  /* 0x003250a401007387 */ /* 0x000fe20000100a00 */
[----:B------:R-:W-:Y:S02]  /*6e9b0*/  LOP3.LUT R57, R57, R56, RZ, 0x3c, !PT ;  /* 0x0000003839397212 */ /* 0x000fe400078e3cff */
[----:B------:R-:W-:Y:S01]  /*6e9c0*/  LOP3.LUT R64, R65, R64, RZ, 0x3c, !PT ;  /* 0x0000004041407212 */ /* 0x000fe200078e3cff */
[----:B------:R-:W-:Y:S01]  /*6e9d0*/  IMAD.SHL.U32 R169, R192, 0x4, RZ ;  /* 0x00000004c0a97824 */ /* 0x000fe200078e00ff */
[----:B------:R-:W-:Y:S01]  /*6e9e0*/  SGXT R170, R170, 0x1 ;  /* 0x00000001aaaa781a */ /* 0x000fe20000000200 */
[----:B------:R-:W-:Y:S01]  /*6e9f0*/  STL.64 [R1+0x3230], R48 ;  /* 0x0032303001007387 */ /* 0x000fe20000100a00 */
[----:B------:R-:W-:-:S03]  /*6ea00*/  LOP3.LUT R59, R59, R58, RZ, 0x3c, !PT ;  /* 0x0000003a3b3b7212 */ /* 0x000fc600078e3cff */
[----:B------:R-:W-:Y:S01]  /*6ea10*/  STL.64 [R1+0x3210], R50 ;  /* 0x0032103201007387 */ /* 0x000fe20000100a00 */
[----:B------:R-:W-:-:S03]  /*6ea20*/  LOP3.LUT R61, R61, R60, RZ, 0x3c, !PT ;  /* 0x0000003c3d3d7212 */ /* 0x000fc600078e3cff */
[----:B------:R-:W-:Y:S01]  /*6ea30*/  STL.64 [R1+0x31f0], R52 ;  /* 0x0031f03401007387 */ /* 0x000fe20000100a00 */
[----:B------:R-:W-:-:S03]  /*6ea40*/  LOP3.LUT R63, R63, R62, RZ, 0x3c, !PT ;  /* 0x0000003e3f3f7212 */ /* 0x000fc600078e3cff */
[----:B------:R-:W-:Y:S01]  /*6ea50*/  STL.64 [R1+0x31d0], R54 ;  /* 0x0031d03601007387 */ /* 0x000fe20000100a00 */
[----:B------:R-:W-:Y:S02]  /*6ea60*/  LOP3.LUT R65, R65, R64, RZ, 0x3c, !PT ;  /* 0x0000004041417212 */ /* 0x000fe400078e3cff */
        /* <DEDUP_REMOVED lines=55> */
[----:B------:R-:W-:Y:S02]  /*6ede0*/  IADD3 R155, P1, R156, R0, RZ ;  /* 0x000000009c9b7210 */ /* 0x000fe40007f3e0ff */
[----:B------:R-:W-:-:S03]  /*6edf0*/  LOP3.LUT R69, R69, R68, RZ, 0x3c, !PT ;  /* 0x0000004445457212 */ /* 0x000fc600078e3cff */
        /* <DEDUP_REMOVED lines=15> */
[----:B------:R-:W-:Y:S01]  /*6eef0*/  IMAD.X R158, R161, 0x1, R2, P1 ;  /* 0x00000001a19e7824 */ /* 0x000fe200008e0602 */
[----:B------:R-:W-:-:S02]  /*6ef00*/  LOP3.LUT R69, R69, R68, RZ, 0x3c, !PT ;  /* 0x0000004445457212 */ /* 0x000fc400078e3cff */
[----:B------:R-:W-:Y:S02]  /*6ef10*/  LOP3.LUT R128, R129, R128, RZ, 0x3c, !PT ;  /* 0x0000008081807212 */ /* 0x000fe400078e3cff */
[----:B------:R-:W-:Y:S01]  /*6ef20*/  LOP3.LUT R137, R137, R136, RZ, 0x3c, !PT ;  /* 0x0000008889897212 */ /* 0x000fe200078e3cff */
[----:B------:R-:W-:Y:S02]  /*6ef30*/  IMAD.MOV.U32 R160, RZ, RZ, R71 ;  /* 0x000000ffffa07224 */ /* 0x000fe400078e0047 */
[----:B------:R-:W-:Y:S01]  /*6ef40*/  IMAD.MOV.U32 R161, RZ, RZ, R70 ;  /* 0x000000ffffa17224 */ /* 0x000fe200078e0046 */
[----:B------:R-:W-:Y:S02]  /*6ef50*/  LOP3.LUT R130, R131, R130, RZ, 0x3c, !PT ;  /* 0x0000008283827212 */ /* 0x000fe400078e3cff */
[----:B------:R-:W-:Y:S02]  /*6ef60*/  LOP3.LUT R139, R139, R138, RZ, 0x3c, !PT ;  /* 0x0000008a8b8b7212 */ /* 0x000fe400078e3cff */
[----:B------:R-:W-:-:S02]  /*6ef70*/  LOP3.LUT R73, R73, R72, RZ, 0x3c, !PT ;  /* 0x0000004849497212 */ /* 0x000fc400078e3cff */
[----:B------:R-:W-:Y:S02]  /*6ef80*/  LOP3.LUT R132, R133, R132, RZ, 0x3c, !PT ;  /* 0x0000008485847212 */ /* 0x000fe400078e3cff */
[----:B------:R-:W-:Y:S02]  /*6ef90*/  LOP3.LUT R141, R141, R140, RZ, 0x3c, !PT ;  /* 0x0000008c8d8d7212 */ /* 0x000fe400078e3cff */
[----:B------:R-:W-:Y:S02]  /*6efa0*/  LOP3.LUT R75, R75, R74, RZ, 0x3c, !PT ;  /* 0x0000004a4b4b7212 */ /* 0x000fe400078e3cff */
[----:B------:R-:W-:Y:S02]  /*6efb0*/  LOP3.LUT R134, R135, R134, RZ, 0x3c, !PT ;  /* 0x0000008687867212 */ /* 0x000fe400078e3cff */
[----:B------:R-:W-:Y:S01]  /*6efc0*/  LOP3.LUT R143, R143, R142, RZ, 0x3c, !PT ;  /* 0x0000008e8f8f7212 */ /* 0x000fe200078e3cff */
[----:B------:R-:W-:Y:S01]  /*6efd0*/  STL.64 [R1+0x3110], R162 ;  /* 0x003110a201007387 */ /* 0x000fe20000100a00 */
[----:B------:R-:W-:-:S02]  /*6efe0*/  LOP3.LUT R129, R129, R128, RZ, 0x3c, !PT ;  /* 0x0000008081817212 */ /* 0x000fc400078e3cff */
[----:B------:R-:W-:Y:S02]  /*6eff0*/  LOP3.LUT R136, R137, R136, RZ, 0x3c, !PT ;  /* 0x0000008889887212 */ /* 0x000fe400078e3cff */
[----:B------:R-:W-:Y:S01]  /*6f000*/  LOP3.LUT R145, R145, R144, RZ, 0x3c, !PT ;  /* 0x0000009091917212 */ /* 0x000fe200078e3cff */
[----:B------:R1:W-:Y:S01]  /*6f010*/  STL.64 [R1+0x30f0], R68 ;  /* 0x0030f04401007387 */ /* 0x0003e20000100a00 */
        /* <DEDUP_REMOVED lines=46> */
[----:B------:R-:W-:Y:S04]  /*6f300*/  STL.64 [R1+0x2ed0], R70 ;  /* 0x002ed04601007387 */ /* 0x000fe80000100a00 */
        /* <DEDUP_REMOVED lines=77> */
[----:B------:R-:W-:Y:S01]  /*6f7e0*/  SHF.R.S32.HI R169, RZ, 0x5, R193 ;  /* 0x00000005ffa97819 */ /* 0x000fe200000114c1 */
[----:B------:R-:W-:-:S03]  /*6f7f0*/  IMAD.SHL.U32 R168, R168, 0x4, RZ ;  /* 0x00000004a8a87824 */ /* 0x000fc600078e00ff */
[----:B------:R-:W-:Y:S02]  /*6f800*/  SGXT R169, R169, 0x1 ;  /* 0x00000001a9a9781a */ /* 0x000fe40000000200 */
[----:B------:R-:W-:Y:S02]  /*6f810*/  LOP3.LUT R53, R53, R52, RZ, 0x3c, !PT ;  /* 0x0000003435357212 */ /* 0x000fe400078e3cff */
[----:B------:R-:W-:Y:S02]  /*6f820*/  LOP3.LUT R55, R55, R54, RZ, 0x3c, !PT ;  /* 0x0000003637377212 */ /* 0x000fe400078e3cff */
[----:B------:R-:W-:Y:S02]  /*6f830*/  LOP3.LUT R168, R168, 0x90, R169, 0x78, !PT ;  /* 0x00000090a8a87812 */ /* 0x000fe400078e78a9 */
[----:B------:R-:W-:Y:S02]  /*6f840*/  LOP3.LUT R57, R57, R56, RZ, 0x3c, !PT ;  /* 0x0000003839397212 */ /* 0x000fe400078e3cff */
[----:B------:R-:W-:Y:S01]  /*6f850*/  LOP3.LUT R59, R59, R58, RZ, 0x3c, !PT ;  /* 0x0000003a3b3b7212 */ /* 0x000fe200078e3cff */
[----:B------:R-:W-:Y:S01]  /*6f860*/  IMAD.MOV.U32 R166, RZ, RZ, R46 ;  /* 0x000000ffffa67224 */ /* 0x000fe200078e002e */
[----:B------:R-:W-:Y:S01]  /*6f870*/  LOP3.LUT R168, R168, 0x60, RZ, 0x3c, !PT ;  /* 0x00000060a8a87812 */ /* 0x000fe200078e3cff */
[----:B------:R-:W-:Y:S01]  /*6f880*/  IMAD.MOV.U32 R167, RZ, RZ, R45 ;  /* 0x000000ffffa77224 */ /* 0x000fe200078e002d */
[----:B------:R-:W-:-:S02]  /*6f890*/  LOP3.LUT R52, R53, R52, RZ, 0x3c, !PT ;  /* 0x0000003435347212 */ /* 0x000fc400078e3cff */
[----:B------:R-:W-:Y:S01]  /*6f8a0*/  LOP3.LUT R61, R61, R60, RZ, 0x3c, !PT ;  /* 0x0000003c3d3d7212 */ /* 0x000fe200078e3cff */
[----:B------:R-:W-:Y:S02]  /*6f8b0*/  IMAD.MOV.U32 R164, RZ, RZ, R47 ;  /* 0x000000ffffa47224 */ /* 0x000fe400078e002f */
[----:B------:R-:W-:Y:S01]  /*6f8c0*/  IMAD.MOV.U32 R165, RZ, RZ, R44 ;  /* 0x000000ffffa57224 */ /* 0x000fe200078e002c */
[----:B------:R-:W-:Y:S02]  /*6f8d0*/  LOP3.LUT R54, R55, R54, RZ, 0x3c, !PT ;  /* 0x0000003637367212 */ /* 0x000fe400078e3cff */
[----:B------:R-:W-:Y:S01]  /*6f8e0*/  LOP3.LUT R63, R63, R62, RZ, 0x3c, !PT ;  /* 0x0000003e3f3f7212 */ /* 0x000fe200078e3cff */
[----:B------:R-:W-:Y:S02]  /*6f8f0*/  IMAD.MOV.U32 R162, RZ, RZ, R49 ;  /* 0x000000ffffa27224 */ /* 0x000fe400078e0031 */
[----:B------:R-:W-:Y:S01]  /*6f900*/  IMAD.MOV.U32 R163, RZ, RZ, R48 ;  /* 0x000000ffffa37224 */ /* 0x000fe200078e0030 */
[----:B------:R-:W-:-:S02]  /*6f910*/  LOP3.LUT R56, R57, R56, RZ, 0x3c, !PT ;  /* 0x0000003839387212 */ /* 0x000fc400078e3cff */
[----:B------:R-:W-:Y:S02]  /*6f920*/  LOP3.LUT R65, R65, R64, RZ, 0x3c, !PT ;  /* 0x0000004041417212 */ /* 0x000fe400078e3cff */
[----:B------:R-:W-:Y:S02]  /*6f930*/  LOP3.LUT R58, R59, R58, RZ, 0x3c, !PT ;  /* 0x0000003a3b3a7212 */ /* 0x000fe400078e3cff */
[----:B------:R-:W-:Y:S02]  /*6f940*/  LOP3.LUT R53, R53, R52, RZ, 0x3c, !PT ;  /* 0x0000003435357212 */ /* 0x000fe400078e3cff */
[----:B------:R-:W-:Y:S01]  /*6f950*/  LOP3.LUT R60, R61, R60, RZ, 0x3c, !PT ;  /* 0x0000003c3d3c7212 */ /* 0x000fe200078e3cff */
[----:B------:R-:W-:Y:S01]  /*6f960*/  VIADD R44, R168, UR11 ;  /* 0x0000000ba82c7c36 */ /* 0x000fe20008000000 */
[----:B------:R1:W-:Y:S01]  /*6f970*/  STL.64 [R1+0x3268], R166 ;  /* 0x003268a601007387 */ /* 0x0003e20000100a00 */
[----:B------:R-:W-:Y:S02]  /*6f980*/  LOP3.LUT R55, R55, R54, RZ, 0x3c, !PT ;  /* 0x0000003637377212 */ /* 0x000fe400078e3cff */
[----:B------:R-:W-:Y:S01]  /*6f990*/  LOP3.LUT R62, R63, R62, RZ, 0x3c, !PT ;  /* 0x0000003e3f3e7212 */ /* 0x000fe200078e3cff */
[----:B------:R1:W-:Y:S01]  /*6f9a0*/  STL.64 [R1+0x3248], R164 ;  /* 0x003248a401007387 */ /* 0x0003e20000100a00 */
[----:B------:R-:W-:-:S02]  /*6f9b0*/  LOP3.LUT R57, R57, R56, RZ, 0x3c, !PT ;  /* 0x0000003839397212 */ /* 0x000fc400078e3cff */
[----:B------:R-:W-:Y:S01]  /*6f9c0*/  LOP3.LUT R64, R65, R64, RZ, 0x3c, !PT ;  /* 0x0000004041407212 */ /* 0x000fe200078e3cff */
[----:B------:R1:W-:Y:S01]  /*6f9d0*/  STL.64 [R1+0x3228], R162 ;  /* 0x003228a201007387 */ /* 0x0003e20000100a00 */
[----:B------:R-:W-:Y:S02]  /*6f9e0*/  LOP3.LUT R59, R59, R58, RZ, 0x3c, !PT ;  /* 0x0000003a3b3b7212 */ /* 0x000fe400078e3cff */
[----:B------:R-:W-:Y:S02]  /*6f9f0*/  LOP3.LUT R61, R61, R60, RZ, 0x3c, !PT ;  /* 0x0000003c3d3d7212 */ /* 0x000fe400078e3cff */
[----:B------:R-:W-:Y:S01]  /*6fa00*/  LOP3.LUT R63, R63, R62, RZ, 0x3c, !PT ;  /* 0x0000003e3f3f7212 */ /* 0x000fe200078e3cff */
[----:B------:R1:W-:Y:S01]  /*6fa10*/  LDGSTS.E [R44+0x20300], desc[UR24][R166.64], P0 ;  /* 0x20300000a62c7fae */ /* 0x0003e20008121858 */
[----:B------:R-:W-:-:S03]  /*6fa20*/  LOP3.LUT R65, R65, R64, RZ, 0x3c, !PT ;  /* 0x0000004041417212 */ /* 0x000fc600078e3cff */
[----:B------:R1:W-:Y:S04]  /*6fa30*/  LDGSTS.E [R44+0x20700], desc[UR24][R164.64], P0 ;  /* 0x20700000a42c7fae */ /* 0x0003e80008121858 */
[----:B------:R1:W-:Y:S01]  /*6fa40*/  LDGSTS.E [R44+0x20b00], desc[UR24][R162.64], P0 ;  /* 0x20b00000a22c7fae */ /* 0x0003e20008121858 */
[----:B------:R-:W-:-:S04]  /*6fa50*/  UIADD3 UR6, UR6, 0x1, URZ ;  /* 0x0000000106067890 */ /* 0x000fc8000fffe03f */
[----:B------:R-:W-:Y:S01]  /*6fa60*/  UISETP.NE.U32.AND UP0, UPT, UR6, UR8, UPT ;  /* 0x000000080600728c */ /* 0x000fe2000bf05070 */
        /* <DEDUP_REMOVED lines=40> */
[----:B------:R-:W-:Y:S01]  /*6fcf0*/  IADD3 R159, P1, R160, R0, RZ ;  /* 0x00000000a09f7210 */ /* 0x000fe20007f3e0ff */
[----:B------:R-:W-:Y:S01]  /*6fd00*/  IMAD.MOV.U32 R160, RZ, RZ, R51 ;  /* 0x000000ffffa07224 */ /* 0x000fe200078e0033 */
[----:B------:R-:W-:Y:S02]  /*6fd10*/  LOP3.LUT R67, R67, R66, RZ, 0x3c, !PT ;  /* 0x0000004243437212 */ /* 0x000fe400078e3cff */
[----:B------:R-:W-:Y:S01]  /*6fd20*/  LOP3.LUT R69, R69, R68, RZ, 0x3c, !PT ;  /* 0x0000004445457212 */ /* 0x000fe200078e3cff */
[----:B------:R-:W-:Y:S02]  /*6fd30*/  IMAD.X R158, R161, 0x1, R2, P1 ;  /* 0x00000001a19e7824 */ /* 0x000fe400008e0602 */
[----:B------:R-:W-:Y:S01]  /*6fd40*/  IMAD.MOV.U32 R161, RZ, RZ, R50 ;  /* 0x000000ffffa17224 */ /* 0x000fe200078e0032 */
[----:B------:R-:W-:Y:S02]  /*6fd50*/  LOP3.LUT R71, R71, R70, RZ, 0x3c, !PT ;  /* 0x0000004647477212 */ /* 0x000fe400078e3cff */
[----:B------:R-:W-:-:S02]  /*6fd60*/  LOP3.LUT R73, R73, R72, RZ, 0x3c, !PT ;  /* 0x0000004849497212 */ /* 0x000fc400078e3cff */
[----:B------:R-:W-:Y:S02]  /*6fd70*/  LOP3.LUT R66, R67, R66, RZ, 0x3c, !PT ;  /* 0x0000004243427212 */ /* 0x000fe400078e3cff */
[----:B------:R-:W-:Y:S01]  /*6fd80*/  LOP3.LUT R75, R75, R74, RZ, 0x3c, !PT ;  /* 0x0000004a4b4b7212 */ /* 0x000fe200078e3cff */
[----:B------:R1:W-:Y:S01]  /*6fd90*/  STL.64 [R1+0x3208], R160 ;  /* 0x003208a001007387 */ /* 0x0003e20000100a00 */
[----:B------:R-:W-:Y:S02]  /*6fda0*/  LOP3.LUT R68, R69, R68, RZ, 0x3c, !PT ;  /* 0x0000004445447212 */ /* 0x000fe400078e3cff */
[----:B------:R-:W-:Y:S01]  /*6fdb0*/  LOP3.LUT R129, R129, R128, RZ, 0x3c, !PT ;  /* 0x0000008081817212 */ /* 0x000fe200078e3cff */
        /* <DEDUP_REMOVED lines=10> */
[----:B------:R1:W-:Y:S01]  /*6fe60*/  STL.64 [R1+0x3188], R58 ;  /* 0x0031883a01007387 */ /* 0x0003e20000100a00 */
[----:B------:R-:W-:Y:S02]  /*6fe70*/  LOP3.LUT R69, R69, R68, RZ, 0x3c, !PT ;  /* 0x0000004445457212 */ /* 0x000fe400078e3cff */
[----:B------:R-:W-:-:S02]  /*6fe80*/  LOP3.LUT R128, R129, R128, RZ, 0x3c, !PT ;  /* 0x0000008081807212 */ /* 0x000fc400078e3cff */
[----:B------:R-:W-:Y:S01]  /*6fe90*/  LOP3.LUT R137, R137, R136, RZ, 0x3c, !PT ;  /* 0x0000008889897212 */ /* 0x000fe200078e3cff */
[----:B------:R1:W-:Y:S04]  /*6fea0*/  LDGSTS.E [R44+0x20f00], desc[UR24][R160.64], P0 ;  /* 0x20f00000a02c7fae */ /* 0x0003e80008121858 */
[----:B------:R1:W-:Y:S01]  /*6feb0*/  STL.64 [R1+0x3168], R60 ;  /* 0x0031683c01007387 */ /* 0x0003e20000100a00 */
[----:B------:R-:W-:Y:S02]  /*6fec0*/  LOP3.LUT R71, R71, R70, RZ, 0x3c, !PT ;  /* 0x0000004647477212 */ /* 0x000fe400078e3cff */
[----:B------:R-:W-:Y:S02]  /*6fed0*/  LOP3.LUT R130, R131, R130, RZ, 0x3c, !PT ;  /* 0x0000008283827212 */ /* 0x000fe400078e3cff */
[----:B------:R-:W-:Y:S01]  /*6fee0*/  LOP3.LUT R139, R139, R138, RZ, 0x3c, !PT ;  /* 0x0000008a8b8b7212 */ /* 0x000fe200078e3cff */
[----:B------:R1:W-:Y:S04]  /*6fef0*/  LDGSTS.E [R44+0x21300], desc[UR24][R52.64], P0 ;  /* 0x21300000342c7fae */ /* 0x0003e80008121858 */
[----:B------:R1:W-:Y:S01]  /*6ff00*/  STL.64 [R1+0x3148], R62 ;  /* 0x0031483e01007387 */ /* 0x0003e20000100a00 */
[----:B------:R-:W-:-:S02]  /*6ff10*/  LOP3.LUT R73, R73, R72, RZ, 0x3c, !PT ;  /* 0x0000004849497212 */ /* 0x000fc400078e3cff */
[----:B------:R-:W-:Y:S02]  /*6ff20*/  LOP3.LUT R132, R133, R132, RZ, 0x3c, !PT ;  /* 0x0000008485847212 */ /* 0x000fe400078e3cff */
[----:B------:R-:W-:Y:S01]  /*6ff30*/  LOP3.LUT R141, R141, R140, RZ, 0x3c, !PT ;  /* 0x0000008c8d8d7212 */ /* 0x000fe200078e3cff */
[----:B------:R1:W-:Y:S04]  /*6ff40*/  LDGSTS.E [R44+0x21700], desc[UR24][R54.64], P0 ;  /* 0x21700000362c7fae */ /* 0x0003e80008121858 */
        /* <DEDUP_REMOVED lines=32> */
[----:B------:R-:W-:Y:S01]  /*70150*/  LOP3.LUT R146, R147, R146, RZ, 0x3c, !PT ;  /* 0x0000009293927212 */ /* 0x000fe200078e3cff */
[----:B------:R1:W-:Y:S04]  /*70160*/  LDGSTS.E [R44+0x23300], desc[UR24][R68.64], P0 ;  /* 0x23300000442c7fae */ /* 0x0003e80008121858 */
[----:B------:R1:W-:Y:S01]  /*70170*/  STL.64 [R1+0x3048], R130 ;  /* 0x0030488201007387 */ /* 0x0003e20000100a00 */
[----:B------:R-:W-:-:S02]  /*70180*/  LOP3.LUT R141, R141, R140, RZ, 0x3c, !PT ;  /* 0x0000008c8d8d7212 */ /* 0x000fc400078e3cff */
        /* <DEDUP_REMOVED lines=11> */
[----:B------:R-:W-:-:S03]  /*70240*/  LOP3.LUT R147, R147, R146, RZ, 0x3c, !PT ;  /* 0x0000009293937212 */ /* 0x000fc600078e3cff */
        /* <DEDUP_REMOVED lines=11> */
[----:B------:R-:W-:Y:S02]  /*70300*/  IMAD.MOV.U32 R50, RZ, RZ, R155 ;  /* 0x000000ffff327224 */ /* 0x000fe400078e009b */
[----:B------:R-:W-:Y:S01]  /*70310*/  IMAD.MOV.U32 R51, RZ, RZ, R154 ;  /* 0x000000ffff337224 */ /* 0x000fe200078e009a */
[----:B------:R1:W-:Y:S04]  /*70320*/  LDGSTS.E [R44+0x25300], desc[UR24][R136.64], P0 ;  /* 0x25300000882c7fae */ /* 0x0003e80008121858 */
[----:B------:R1:W-:Y:S01]  /*70330*/  STL.64 [R1+0x2f48], R146 ;  /* 0x002f489201007387 */ /* 0x0003e20000100a00 */
[----:B------:R-:W-:-:S02]  /*70340*/  IMAD.MOV.U32 R48, RZ, RZ, R157 ;  /* 0x000000ffff307224 */ /* 0x000fc400078e009d */
[----:B------:R-:W-:Y:S01]  /*70350*/  IMAD.MOV.U32 R49, RZ, RZ, R156 ;  /* 0x000000ffff317224 */ /* 0x000fe200078e009c */
[----:B------:R1:W-:Y:S04]  /*70360*/  LDGSTS.E [R44+0x25700], desc[UR24][R138.64], P0 ;  /* 0x257000008a2c7fae */ /* 0x0003e80008121858 */
[----:B------:R1:W-:Y:S01]  /*70370*/  STL.64 [R1+0x2f28], R148 ;  /* 0x002f289401007387 */ /* 0x0003e20000100a00 */
[----:B------:R-:W-:Y:S02]  /*70380*/  IMAD.MOV.U32 R46, RZ, RZ, R159 ;  /* 0x000000ffff2e7224 */ /* 0x000fe400078e009f */
[----:B------:R-:W-:Y:S01]  /*70390*/  IMAD.MOV.U32 R47, RZ, RZ, R158 ;  /* 0x000000ffff2f7224 */ /* 0x000fe200078e009e */
[----:B------:R1:W-:Y:S04]  /*703a0*/  LDGSTS.E [R44+0x25b00], desc[UR24][R140.64], P0 ;  /* 0x25b000008c2c7fae */ /* 0x0003e80008121858 */
[----:B------:R1:W-:Y:S04]  /*703b0*/  STL.64 [R1+0x2f08], R150 ;  /* 0x002f089601007387 */ /* 0x0003e80000100a00 */
        /* <DEDUP_REMOVED lines=9> */
[----:B------:R1:W-:Y:S04]  /*70450*/  LDGSTS.E [R44+0x27300], desc[UR24][R152.64], P0 ;  /* 0x27300000982c7fae */ /* 0x0003e80008121858 */
[----:B------:R1:W-:Y:S04]  /*70460*/  LDGSTS.E [R44+0x27700], desc[UR24][R50.64], P0 ;  /* 0x27700000322c7fae */ /* 0x0003e80008121858 */
[----:B------:R1:W-:Y:S04]  /*70470*/  LDGSTS.E [R44+0x27b00], desc[UR24][R48.64], P0 ;  /* 0x27b00000302c7fae */ /* 0x0003e80008121858 */
[----:B------:R1:W-:Y:S01]  /*70480*/  LDGSTS.E [R44+0x27f00], desc[UR24][R46.64], P0 ;  /* 0x27f000002e2c7fae */ /* 0x0003e20008121858 */
[----:B------:R-:W-:-:S03]  /*70490*/  PLOP3.LUT P0, PT, PT, PT, UP0, 0x80, 0x0 ;  /* 0x000000000000781c */ /* 0x000fc60003f0f008 */
[----:B------:R-:W0:Y:S10]  /*704a0*/  LDGDEPBAR ;  /* 0x00000000000079af */ /* 0x000e340000000000 */
[----:B-1----:R-:W-:Y:S05]  /*704b0*/  @P0 BRA `(.L_x_1) ;  /* 0xfffffb74009c0947 */ /* 0x002fea000383ffff */
.L_x_0:
[----:B------:R1:W-:Y:S01]  /*704c0*/  STL [R1+0x3b5c], R79 ;  /* 0x003b5c4f01007387 */ /* 0x0003e20000100800 */
[----:B------:R-:W-:Y:S01]  /*704d0*/  ULDC UR6, c[0x0][0x248] ;  /* 0x0000920000067ab9 */ /* 0x000fe20000000800 */
[----:B------:R-:W2:Y:S01]  /*704e0*/  LDC R58, c[0x0][0x244] ;  /* 0x00009100ff3a7b82 */ /* 0x000ea20000000800 */
[----:B------:R-:W-:Y:S01]  /*704f0*/  ULDC UR7, c[0x0][0x248] ;  /* 0x0000920000077ab9 */ /* 0x000fe20000000800 */
[----:B------:R-:W-:Y:S01]  /*70500*/  ULDC UR8, c[0x0][0x248] ;  /* 0x0000920000087ab9 */ /* 0x000fe20000000800 */
[----:B------:R-:W-:Y:S01]  /*70510*/  ULDC.64 UR28, c[0x0][0x228] ;  /* 0x00008a00001c7ab9 */ /* 0x000fe20000000a00 */
[----:B------:R-:W-:Y:S01]  /*70520*/  ULDC UR10, c[0x0][0x248] ;  /* 0x00009200000a7ab9 */ /* 0x000fe20000000800 */
[----:B------:R-:W-:-:S03]  /*70530*/  ULDC UR55, c[0x0][0x248] ;  /* 0x0000920000377ab9 */ /* 0x000fc60000000800 */
[----:B------:R-:W3:Y:S01]  /*70540*/  LDC R59, c[0x0][0x244] ;  /* 0x00009100ff3b7b82 */ /* 0x000ee20000000800 */
[----:B-1----:R-:W4:Y:S07]  /*70550*/  LDL R79, [R1+0x2e60] ;  /* 0x002e6000014f7983 */ /* 0x002f2e0000100800 */
[----:B------:R-:W1:Y:S01]  /*70560*/  LDC R60, c[0x0][0x244] ;  /* 0x00009100ff3c7b82 */ /* 0x000e620000000800 */
[----:B------:R-:W-:Y:S07]  /*70570*/  STL [R1+0x3b58], R78 ;  /* 0x003b584e01007387 */ /* 0x000fee0000100800 */
[----:B------:R-:W1:Y:S01]  /*70580*/  LDC R61, c[0x0][0x244] ;  /* 0x00009100ff3d7b82 */ /* 0x000e620000000800 */
[----:B------:R-:W-:Y:S01]  /*70590*/  STL [R1+0x3b54], R77 ;  /* 0x003b544d01007387 */ /* 0x000fe20000100800 */
[----:B------:R-:W-:Y:S01]  /*705a0*/  LOP3.LUT R44, R44, 0xfffffffe, RZ, 0xc0, !PT ;  /* 0xfffffffe2c2c7812 */ /* 0x000fe200078ec0ff */
[----:B------:R-:W-:Y:S01]  /*705b0*/  ULDC UR13, c[0x0][0x228] ;  /* 0x00008a00000d7ab9 */ /* 0x000fe20000000800 */
[----:B------:R-:W-:Y:S01]  /*705c0*/  ULDC UR14, c[0x0][0x228] ;  /* 0x00008a00000e7ab9 */ /* 0x000fe20000000800 */
[----:B------:R-:W-:Y:S01]  /*705d0*/  STL [R1+0x3b50], R76 ;  /* 0x003b504c01007387 */ /* 0x000fe20000100800 */
[----:B------:R-:W-:Y:S01]  /*705e0*/  ULDC UR16, c[0x0][0x228] ;  /* 0x00008a0000107ab9 */ /* 0x000fe20000000800 */
[----:B------:R-:W-:Y:S01]  /*705f0*/  ULDC UR27, c[0x0][0x228] ;  /* 0x00008a00001b7ab9 */ /* 0x000fe20000000800 */
[----:B------:R-:W-:Y:S01]  /*70600*/  LOP3.LUT R144, R144, 0x7fffffff, RZ, 0xc0, !PT ;  /* 0x7fffffff90907812 */ /* 0x000fe200078ec0ff */
[----:B-----5:R-:W-:Y:S01]  /*70610*/  STL [R1+0x3b4c], R43 ;  /* 0x003b4c2b01007387 */ /* 0x020fe20000100800 */
[----:B------:R-:W-:Y:S01]  /*70620*/  ULDC UR26, c[0x0][0x228] ;  /* 0x00008a00001a7ab9 */ /* 0x000fe20000000800 */
[----:B------:R-:W-:Y:S01]  /*70630*/  ULDC UR11, c[0x0][0x228] ;  /* 0x00008a00000b7ab9 */ /* 0x000fe20000000800 */
[----:B------:R-:W-:Y:S01]  /*70640*/  ULDC UR61, c[0x0][0x228] ;  /* 0x00008a00003d7ab9 */ /* 0x000fe20000000800 */
[----:B------:R-:W-:Y:S01]  /*70650*/  STL [R1+0x3b48], R42 ;  /* 0x003b482a01007387 */ /* 0x000fe20000100800 */
        /* <DEDUP_REMOVED lines=52> */
[----:B------:R-:W-:-:S04]  /*709a0*/  DEPBAR.LE SB0, 0x0 ;  /* 0x000080000000791a */ /* 0x000fc80000000000 */
        /* <DEDUP_REMOVED lines=25> */
[----:B----4-:R-:W-:Y:S01]  /*70b40*/  IMAD R0, R79, UR6, RZ ;  /* 0x000000064f007c24 */ /* 0x010fe2000f8e02ff */
[----:B------:R-:W-:-:S04]  /*70b50*/  ULDC UR6, c[0x0][0x248] ;  /* 0x0000920000067ab9 */ /* 0x000fc80000000800 */
[----:B------:R4:W-:Y:S02]  /*70b60*/  STL [R1+0x2af4], R0 ;  /* 0x002af40001007387 */ /* 0x0009e40000100800 */
[----:B----4-:R-:W-:Y:S01]  /*70b70*/  VIADD R0, R0, UR6 ;  /* 0x0000000600007c36 */ /* 0x010fe20008000000 */
[----:B------:R-:W-:-:S04]  /*70b80*/  ULDC UR6, c[0x0][0x248] ;  /* 0x0000920000067ab9 */ /* 0x000fc80000000800 */
[----:B------:R4:W-:Y:S02]  /*70b90*/  STL [R1+0x2af0], R0 ;  /* 0x002af00001007387 */ /* 0x0009e40000100800 */
[----:B----4-:R-:W-:Y:S01]  /*70ba0*/  VIADD R0, R0, UR6 ;  /* 0x0000000600007c36 */ /* 0x010fe20008000000 */
[----:B------:R-:W-:-:S04]  /*70bb0*/  ULDC UR6, c[0x0][0x248] ;  /* 0x0000920000067ab9 */ /* 0x000fc80000000800 */
[----:B------:R4:W-:Y:S04]  /*70bc0*/  STL [R1+0x2aec], R0 ;  /* 0x002aec0001007387 */ /* 0x0009e80000100800 */
[----:B------:R-:W2:Y:S01]  /*70bd0*/  LDL R40, [R1+0x2e64] ;  /* 0x002e640001287983 */ /* 0x000ea20000100800 */
[----:B----4-:R-:W-:Y:S01]  /*70be0*/  VIADD R0, R0, UR6 ;  /* 0x0000000600007c36 */ /* 0x010fe20008000000 */
[----:B------:R-:W-:-:S04]  /*70bf0*/  ULDC UR6, c[0x0][0x248] ;  /* 0x0000920000067ab9 */ /* 0x000fc80000000800 */
[----:B------:R4:W-:Y:S02]  /*70c00*/  STL [R1+0x2a80], R0 ;  /* 0x002a800001007387 */ /* 0x0009e40000100800 */
[----:B----4-:R-:W-:Y:S01]  /*70c10*/  VIADD R0, R0, UR6 ;  /* 0x0000000600007c36 */ /* 0x010fe20008000000 */
[----:B------:R-:W-:-:S03]  /*70c20*/  ULDC UR6, c[0x0][0x248] ;  /* 0x0000920000067ab9 */ /* 0x000fc60000000800 */
[----:B------:R-:W-:Y:S01]  /*70c30*/  VIADD R2, R0, UR6 ;  /* 0x0000000600027c36 */ /* 0x000fe20008000000 */
[----:B------:R-:W-:-:S03]  /*70c40*/  ULDC UR6, c[0x0][0x248] ;  /* 0x0000920000067ab9 */ /* 0x000fc60000000800 */
[----:B------:R-:W-:Y:S01]  /*70c50*/  VIADD R145, R2, UR6 ;  /* 0x0000000602917c36 */ /* 0x000fe20008000000 */
[----:B------:R4:W-:Y:S01]  /*70c60*/  STL [R1+0x2860], R0 ;  /* 0x0028600001007387 */ /* 0x0009e20000100800 */
[----:B------:R-:W-:Y:S02]  /*70c70*/  ULDC UR6, c[0x0][0x244] ;  /* 0x0000910000067ab9 */ /* 0x000fe40000000800 */
[----:B------:R-:W-:Y:S01]  /*70c80*/  VIADD R252, R145, UR7 ;  /* 0x0000000791fc7c36 */ /* 0x000fe20008000000 */
[----:B------:R-:W-:-:S03]  /*70c90*/  ULDC UR7, c[0x0][0x248] ;  /* 0x0000920000077ab9 */ /* 0x000fc60000000800 */
[----:B------:R-:W-:Y:S01]  /*70ca0*/  VIADD R4, R252, UR7 ;  /* 0x00000007fc047c36 */ /* 0x000fe20008000000 */
[----:B------:R-:W-:Y:S04]  /*70cb0*/  STL [R1+0x2280], R2 ;  /* 0x0022800201007387 */ /* 0x000fe80000100800 */
[----:B------:R3:W-:Y:S01]  /*70cc0*/  STL [R1+0x2080], R4 ;  /* 0x0020800401007387 */ /* 0x0007e20000100800 */
[----:B----4-:R-:W-:Y:S02]  /*70cd0*/  VIADD R0, R79, 0xc0 ;  /* 0x000000c04f007836 */ /* 0x010fe40000000000 */
[----:B---3--:R-:W-:-:S03]  /*70ce0*/  VIADD R4, R4, UR8 ;  /* 0x0000000804047c36 */ /* 0x008fc60008000000 */
[----:B------:R-:W-:Y:S01]  /*70cf0*/  ISETP.GE.AND P0, PT, R0, UR29, PT ;  /* 0x0000001d00007c0c */ /* 0x000fe2000bf06270 */
[----:B------:R-:W-:Y:S01]  /*70d00*/  ULDC UR8, c[0x0][0x248] ;  /* 0x0000920000087ab9 */ /* 0x000fe20000000800 */
[----:B------:R-:W-:Y:S01]  /*70d10*/  VIADD R5, R79, 0xc1 ;  /* 0x000000c14f057836 */ /* 0x000fe20000000000 */
[----:B------:R-:W-:Y:S01]  /*70d20*/  LOP3.LUT R143, R143, 0x7fffffff, RZ, 0xc0, !PT ;  /* 0x7fffffff8f8f7812 */ /* 0x000fe200078ec0ff */
[----:B------:R3:W-:Y:S01]  /*70d30*/  STL [R1+0x2084], R4 ;  /* 0x0020840401007387 */ /* 0x0007e20000100800 */
[C---:B------:R-:W-:Y:S01]  /*70d40*/  VIADD R146, R79.reuse, 0xbd ;  /* 0x000000bd4f927836 */ /* 0x040fe20000000000 */
[----:B------:R-:W-:Y:S01]  /*70d50*/  ULDC UR29, c[0x0][0x228] ;  /* 0x00008a00001d7ab9 */ /* 0x000fe20000000800 */
[C---:B------:R-:W-:Y:S02]  /*70d60*/  VIADD R147, R79.reuse, 0xbc ;  /* 0x000000bc4f937836 */ /* 0x040fe40000000000 */
[C---:B------:R-:W-:Y:S02]  /*70d70*/  VIADD R148, R79.reuse, 0xbb ;  /* 0x000000bb4f947836 */ /* 0x040fe40000000000 */
[----:B------:R-:W-:-:S02]  /*70d80*/  VIADD R149, R79, 0xba ;  /* 0x000000ba4f957836 */ /* 0x000fc40000000000 */
[C---:B------:R-:W-:Y:S02]  /*70d90*/  VIADD R150, R79.reuse, 0xb9 ;  /* 0x000000b94f967836 */ /* 0x040fe40000000000 */
[C---:B------:R-:W-:Y:S02]  /*70da0*/  VIADD R151, R79.reuse, 0xb8 ;  /* 0x000000b84f977836 */ /* 0x040fe40000000000 */
[C---:B------:R-:W-:Y:S02]  /*70db0*/  VIADD R152, R79.reuse, 0xb7 ;  /* 0x000000b74f987836 */ /* 0x040fe40000000000 */
        /* <DEDUP_REMOVED lines=15> */
[----:B--2---:R-:W-:Y:S01]  /*70eb0*/  IMAD R2, R40, UR6, RZ ;  /* 0x0000000628027c24 */ /* 0x004fe2000f8e02ff */
[----:B------:R-:W-:-:S04]  /*70ec0*/  ULDC.64 UR6, c[0x0][0x220] ;  /* 0x0000880000067ab9 */ /* 0x000fc80000000a00 */
[----:B------:R-:W-:Y:S01]  /*70ed0*/  LEA R72, P1, R2, UR6, 0x2 ;  /* 0x0000000602487c11 */ /* 0x000fe2000f8210ff */
[----:B------:R-:W-:Y:S02]  /*70ee0*/  ULDC UR6, c[0x0][0x248] ;  /* 0x0000920000067ab9 */ /* 0x000fe40000000800 */
[----:B---3--:R-:W-:Y:S02]  /*70ef0*/  VIADD R4, R4, UR6 ;  /* 0x0000000604047c36 */ /* 0x008fe40008000000 */
[----:B------:R-:W-:Y:S01]  /*70f00*/  IMAD R0, R58, 0x40, R2 ;  /* 0x000000403a007824 */ /* 0x000fe200078e0202 */
[----:B------:R-:W-:Y:S01]  /*70f10*/  LEA.HI.X.SX32 R73, R2, UR7, 0x2, P1 ;  /* 0x0000000702497c11 */ /* 0x000fe200088f16ff */
[----:B------:R-:W-:Y:S01]  /*70f20*/  ULDC.64 UR6, c[0x0][0x220] ;  /* 0x0000880000067ab9 */ /* 0x000fe20000000a00 */
[----:B------:R2:W-:Y:S01]  /*70f30*/  STL [R1+0x2088], R4 ;  /* 0x0020880401007387 */ /* 0x0005e20000100800 */
[----:B------:R-:W3:Y:S01]  /*70f40*/  LDC R58, c[0x0][0x244] ;  /* 0x00009100ff3a7b82 */ /* 0x000ee20000000800 */
[----:B------:R-:W-:Y:S01]  /*70f50*/  LEA R70, P1, R0, UR6, 0x2 ;  /* 0x0000000600467c11 */ /* 0x000fe2000f8210ff */
[----:B------:R-:W-:Y:S01]  /*70f60*/  ULDC UR6, c[0x0][0x248] ;  /* 0x0000920000067ab9 */ /* 0x000fe20000000800 */
[----:B--2---:R-:W-:Y:S01]  /*70f70*/  VIADD R4, R4, UR8 ;  /* 0x0000000804047c36 */ /* 0x004fe20008000000 */
[----:B------:R-:W-:-:S04]  /*70f80*/  ULDC UR8, c[0x0][0x248] ;  /* 0x0000920000087ab9 */ /* 0x000fc80000000800 */
[----:B------:R2:W-:Y:S02]  /*70f90*/  STL [R1+0x208c], R4 ;  /* 0x00208c0401007387 */ /* 0x0005e40000100800 */
[----:B--2---:R-:W-:Y:S01]  /*70fa0*/  VIADD R4, R4, UR6 ;  /* 0x0000000604047c36 */ /* 0x004fe20008000000 */
[----:B------:R-:W-:-:S04]  /*70fb0*/  ULDC UR6, c[0x0][0x248] ;  /* 0x0000920000067ab9 */ /* 0x000fc80000000800 */
[----:B------:R2:W-:Y:S01]  /*70fc0*/  STL [R1+0x20a0], R4 ;  /* 0x0020a00401007387 */ /* 0x0005e20000100800 */
[----:B------:R-:W-:Y:S01]  /*70fd0*/  IMAD R2, R59, 0x40, R0 ;  /* 0x000000403b027824 */ /* 0x000fe200078e0200 */
[----:B------:R-:W-:Y:S01]  /*70fe0*/  LEA.HI.X.SX32 R71, R0, UR7, 0x2, P1 ;  /* 0x0000000700477c11 */ /* 0x000fe200088f16ff */
[----:B------:R-:W4:Y:S01]  /*70ff0*/  LDC R59, c[0x0][0x244] ;  /* 0x00009100ff3b7b82 */ /* 0x000f220000000800 */
[----:B--2---:R-:W-:Y:S01]  /*71000*/  VIADD R4, R4, UR6 ;  /* 0x0000000604047c36 */ /* 0x004fe20008000000 */
[----:B------:R-:W-:-:S04]  /*71010*/  ULDC.64 UR6, c[0x0][0x220] ;  /* 0x0000880000067ab9 */ /* 0x000fc80000000a00 */
[----:B------:R2:W-:Y:S01]  /*71020*/  STL [R1+0x20a4], R4 ;  /* 0x0020a40401007387 */ /* 0x0005e20000100800 */
[----:B------:R-:W-:Y:S01]  /*71030*/  LEA R68, P1, R2, UR6, 0x2 ;  /* 0x0000000602447c11 */ /* 0x000fe2000f8210ff */
[----:B------:R-:W-:Y:S01]  /*71040*/  ULDC UR6, c[0x0][0x248] ;  /* 0x0000920000067ab9 */ /* 0x000fe20000000800 */
[----:B--2---:R-:W-:Y:S02]  /*71050*/  VIADD R4, R4, UR8 ;  /* 0x0000000804047c36 */ /* 0x004fe40008000000 */
[----:B------:R-:W-:Y:S01]  /*71060*/  LEA.HI.X.SX32 R69, R2, UR7, 0x2, P1 ;  /* 0x0000000702457c11 */ /* 0x000fe200088f16ff */
[----:B-1----:R-:W-:Y:S01]  /*71070*/  IMAD R0, R60, 0x40, R2 ;  /* 0x000000403c007824 */ /* 0x002fe200078e0202 */
[----:B------:R-:W-:Y:S01]  /*71080*/  ULDC UR8, c[0x0][0x248] ;  /* 0x0000920000087ab9 */ /* 0x000fe20000000800 */
[----:B------:R-:W1:Y:S01]  /*71090*/  LDC R60, c[0x0][0x244] ;  /* 0x00009100ff3c7b82 */ /* 0x000e620000000800 */
[----:B------:R2:W-:Y:S02]  /*710a0*/  STL [R1+0x20a8], R4 ;  /* 0x0020a80401007387 */ /* 0x0005e40000100800 */
[----:B--2---:R-:W-:Y:S01]  /*710b0*/  VIADD R4, R4, UR6 ;  /* 0x0000000604047c36 */ /* 0x004fe20008000000 */
[----:B------:R-:W-:-:S03]  /*710c0*/  ULDC UR6, c[0x0][0x248] ;  /* 0x0000920000067ab9 */ /* 0x000fc60000000800 */
[----:B------:R-:W-:Y:S01]  /*710d0*/  VIADD R2, R4, UR6 ;  /* 0x0000000604027c36 */ /* 0x000fe20008000000 */
[----:B------:R2:W-:Y:S01]  /*710e0*/  STL [R1+0x20ac], R4 ;  /* 0x0020ac0401007387 */ /* 0x0005e20000100800 */
[----:B------:R-:W-:Y:S02]  /*710f0*/  ULDC.64 UR6, c[0x0][0x220] ;  /* 0x0000880000067ab9 */ /* 0x000fe40000000a00 */
[----:B------:R-:W-:Y:S01]  /*71100*/  LEA R66, P1, R0, UR6, 0x2 ;  /* 0x0000000600427c11 */ /* 0x000fe2000f8210ff */
[----:B------:R3:W-:Y:S01]  /*71110*/  STL [R1+0x20b0], R2 ;  /* 0x0020b00201007387 */ /* 0x0007e20000100800 */
[----:B------:R-:W-:Y:S01]  /*71120*/  ULDC UR6, c[0x0][0x248] ;  /* 0x0000920000067ab9 */ /* 0x000fe20000000800 */
[----:B--2---:R-:W-:Y:S01]  /*71130*/  VIADD R4, R2, UR8 ;  /* 0x0000000802047c36 */ /* 0x004fe20008000000 */
[----:B------:R-:W-:-:S04]  /*71140*/  ULDC UR8, c[0x0][0x248] ;  /* 0x0000920000087ab9 */ /* 0x000fc80000000800 */
[----:B------:R2:W-:Y:S01]  /*71150*/  STL [R1+0x20b4], R4 ;  /* 0x0020b40401007387 */ /* 0x0005e20000100800 */
[----:B---3--:R-:W-:Y:S01]  /*71160*/  IMAD R2, R58, 0x40, R0 ;  /* 0x000000403a027824 */ /* 0x008fe200078e0200 */
[----:B------:R-:W-:Y:S01]  /*71170*/  LEA.HI.X.SX32 R67, R0, UR7, 0x2, P1 ;  /* 0x0000000700437c11 */ /* 0x000fe200088f16ff */
[----:B--2---:R-:W-:Y:S01]  /*71180*/  VIADD R4, R4, UR6 ;  /* 0x0000000604047c36 */ /* 0x004fe20008000000 */
[----:B------:R-:W-:-:S04]  /*71190*/  ULDC.64 UR6, c[0x0][0x220] ;  /* 0x0000880000067ab9 */ /* 0x000fc80000000a00 */
[----:B------:R2:W-:Y:S01]  /*711a0*/  STL [R1+0x20b8], R4 ;  /* 0x0020b80401007387 */ /* 0x0005e20000100800 */
[----:B------:R-:W-:Y:S01]  /*711b0*/  LEA R64, P1, R2, UR6, 0x2 ;  /* 0x0000000602407c11 */ /* 0x000fe2000f8210ff */
[----:B------:R-:W-:Y:S01]  /*711c0*/  ULDC UR6, c[0x0][0x248] ;  /* 0x0000920000067ab9 */ /* 0x000fe20000000800 */
[----:B--2---:R-:W-:Y:S01]  /*711d0*/  VIADD R4, R4, UR8 ;  /* 0x0000000804047c36 */ /* 0x004fe20008000000 */
[----:B------:R-:W-:-:S04]  /*711e0*/  ULDC UR8, c[0x0][0x248] ;  /* 0x0000920000087ab9 */ /* 0x000fc80000000800 */
[----:B------:R2:W-:Y:S01]  /*711f0*/  STL [R1+0x20bc], R4 ;  /* 0x0020bc0401007387 */ /* 0x0005e20000100800 */
[----:B----4-:R-:W-:Y:S01]  /*71200*/  IMAD R0, R59, 0x40, R2 ;  /* 0x000000403b007824 */ /* 0x010fe200078e0202 */
        /* <DEDUP_REMOVED lines=8> */
[----:B------:R2:W-:Y:S02]  /*71290*/  STL [R1+0x20d4], R4 ;  /* 0x0020d40401007387 */ /* 0x0005e40000100800 */
[----:B--2---:R-:W-:-:S05]  /*712a0*/  VIADD R4, R4, UR6 ;  /* 0x0000000604047c36 */ /* 0x004fca0008000000 */
[----:B------:R2:W-:Y:S01]  /*712b0*/  STL [R1+0x20d8], R4 ;  /* 0x0020d80401007387 */ /* 0x0005e20000100800 */
[----:B-1----:R-:W-:Y:S01]  /*712c0*/  IMAD R2, R60, 0x40, R0 ;  /* 0x000000403c027824 */ /* 0x002fe200078e0200 */
[----:B------:R-:W-:Y:S01]  /*712d0*/  LEA.HI.X.SX32 R63, R0, UR7, 0x2, P1 ;  /* 0x00000007003f7c11 */ /* 0x000fe200088f16ff */
[----:B------:R-:W-:Y:S01]  /*712e0*/  ULDC.64 UR6, c[0x0][0x220] ;  /* 0x0000880000067ab9 */ /* 0x000fe20000000a00 */
[----:B--2---:R-:W-:Y:S02]  /*712f0*/  VIADD R4, R4, UR8 ;  /* 0x0000000804047c36 */ /* 0x004fe40008000000 */
[----:B------:R-:W-:Y:S01]  /*71300*/  LEA R60, P1, R2, UR6, 0x2 ;  /* 0x00000006023c7c11 */ /* 0x000fe2000f8210ff */
[----:B------:R-:W-:Y:S01]  /*71310*/  ULDC UR6, c[0x0][0x248] ;  /* 0x0000920000067ab9 */ /* 0x000fe20000000800 */
[----:B------:R-:W-:Y:S01]  /*71320*/  IMAD R0, R61, 0x40, R2 ;  /* 0x000000403d007824 */ /* 0x000fe200078e0202 */
[----:B------:R-:W-:Y:S01]  /*71330*/  ULDC.64 UR8, c[0x0][0x220] ;  /* 0x0000880000087ab9 */ /* 0x000fe20000000a00 */
[----:B------:R1:W-:Y:S02]  /*71340*/  STL [R1+0x20dc], R4 ;  /* 0x0020dc0401007387 */ /* 0x0003e40000100800 */
[----:B-1----:R-:W-:Y:S01]  /*71350*/  VIADD R4, R4, UR10 ;  /* 0x0000000a04047c36 */ /* 0x002fe20008000000 */
[----:B------:R-:W-:Y:S01]  /*71360*/  LEA R58, P2, R0, UR8, 0x2 ;  /* 0x00000008003a7c11 */ /* 0x000fe2000f8410ff */
[----:B------:R-:W-:Y:S01]  /*71370*/  ULDC UR8, c[0x0][0x248] ;  /* 0x0000920000087ab9 */ /* 0x000fe20000000800 */
[----:B------:R-:W-:Y:S01]  /*71380*/  LEA.HI.X.SX32 R61, R2, UR7, 0x2, P1 ;  /* 0x00000007023d7c11 */ /* 0x000fe200088f16ff */
[C---:B------:R-:W-:Y:S01]  /*71390*/  VIADD R168, R79.reuse, 0xa7 ;  /* 0x000000a74fa87836 */ /* 0x040fe20000000000 */
[----:B------:R1:W-:Y:S01]  /*713a0*/  STL [R1+0x20e0], R4 ;  /* 0x0020e00401007387 */ /* 0x0003e20000100800 */
[----:B------:R-:W-:Y:S01]  /*713b0*/  LEA.HI.X.SX32 R59, R0, UR9, 0x2, P2 ;  /* 0x00000009003b7c11 */ /* 0x000fe200090f16ff */
[C---:B------:R-:W-:Y:S01]  /*713c0*/  VIADD R2, R79.reuse, 0xbe ;  /* 0x000000be4f027836 */ /* 0x040fe20000000000 */
[----:B------:R-:W-:Y:S01]  /*713d0*/  ULDC UR7, c[0x0][0x228] ;  /* 0x00008a0000077ab9 */ /* 0x000fe20000000800 */
[----:B------:R-:W-:Y:S01]  /*713e0*/  VIADD R169, R79, 0xa6 ;  /* 0x000000a64fa97836 */ /* 0x000fe20000000000 */
[----:B------:R-:W-:Y:S01]  /*713f0*/  ULDC UR10, c[0x0][0x228] ;  /* 0x00008a00000a7ab9 */ /* 0x000fe20000000800 */
[----:B-1----:R-:W-:Y:S01]  /*71400*/  VIADD R4, R4, UR6 ;  /* 0x0000000604047c36 */ /* 0x002fe20008000000 */
[----:B------:R-:W-:-:S04]  /*71410*/  ULDC UR6, c[0x0][0x248] ;  /* 0x0000920000067ab9 */ /* 0x000fc80000000800 */
[----:B------:R1:W-:Y:S02]  /*71420*/  STL [R1+0x20e4], R4 ;  /* 0x0020e40401007387 */ /* 0x0003e40000100800 */
        /* <DEDUP_REMOVED lines=196> */
[----:B------:R-:W-:-:S03]  /*72070*/  ULDC UR6, c[0x0][0x248] ;  /* 0x0000920000067ab9 */ /* 0x000fc60000000800 */
[----:B------:R-:W-:Y:S01]  /*72080*/  VIADD R39, R4, UR6 ;  /* 0x0000000604277c36 */ /* 0x000fe20008000000 */
[----:B------:R-:W-:Y:S01]  /*72090*/  STL [R1+0x2560], R4 ;  /* 0x0025600401007387 */ /* 0x000fe20000100800 */
[----:B------:R-:W-:-:S03]  /*720a0*/  ULDC UR6, c[0x0][0x248] ;  /* 0x0000920000067ab9 */ /* 0x000fc60000000800 */
        /* <DEDUP_REMOVED lines=66> */
[----:B------:R1:W-:Y:S04]  /*724d0*/  STL [R1+0x26ec], R39 ;  /* 0x0026ec2701007387 */ /* 0x0003e80000100800 */
[----:B------:R-:W2:Y:S01]  /*724e0*/  LDL R76, [R1+0x2e74] ;  /* 0x002e7400014c7983 */ /* 0x000ea20000100800 */
[----:B-1----:R-:W-:Y:S01]  /*724f0*/  VIADD R39, R39, UR8 ;  /* 0x0000000827277c36 */ /* 0x002fe20008000000 */
[----:B------:R-:W-:-:S04]  /*72500*/  ULDC UR8, c[0x0][0x248] ;  /* 0x0000920000087ab9 */ /* 0x000fc80000000800 */
[----:B------:R1:W-:Y:S04]  /*72510*/  STL [R1+0x26f0], R39 ;  /* 0x0026f02701007387 */ /* 0x0003e80000100800 */
[----:B------:R-:W3:Y:S01]  /*72520*/  LDL R41, [R1+0x2e7c] ;  /* 0x002e7c0001297983 */ /* 0x000ee20000100800 */
[----:B-1----:R-:W-:Y:S01]  /*72530*/  VIADD R39, R39, UR8 ;  /* 0x0000000827277c36 */ /* 0x002fe20008000000 */
[----:B------:R-:W-:-:S04]  /*72540*/  ULDC UR8, c[0x0][0x248] ;  /* 0x0000920000087ab9 */ /* 0x000fc80000000800 */
[----:B------:R1:W-:Y:S04]  /*72550*/  STL [R1+0x26f4], R39 ;  /* 0x0026f42701007387 */ /* 0x0003e80000100800 */
[----:B------:R-:W4:Y:S01]  /*72560*/  LDL R42, [R1+0x2e80] ;  /* 0x002e8000012a7983 */ /* 0x000f220000100800 */
[----:B-1----:R-:W-:Y:S01]  /*72570*/  VIADD R39, R39, UR8 ;  /* 0x0000000827277c36 */ /* 0x002fe20008000000 */
[----:B------:R-:W-:-:S04]  /*72580*/  ULDC UR8, c[0x0][0x248] ;  /* 0x0000920000087ab9 */ /* 0x000fc80000000800 */
[----:B------:R1:W-:Y:S02]  /*72590*/  STL [R1+0x26f8], R39 ;  /* 0x0026f82701007387 */ /* 0x0003e40000100800 */
[----:B-1----:R-:W-:Y:S01]  /*725a0*/  VIADD R39, R39, UR8 ;  /* 0x0000000827277c36 */ /* 0x002fe20008000000 */
[----:B------:R-:W-:-:S04]  /*725b0*/  ULDC.64 UR8, c[0x0][0x228] ;  /* 0x00008a0000087ab9 */ /* 0x000fc80000000a00 */
[----:B------:R1:W-:Y:S02]  /*725c0*/  STL [R1+0x26fc], R39 ;  /* 0x0026fc2701007387 */ /* 0x0003e40000100800 */
[----:B-1----:R-:W-:Y:S01]  /*725d0*/  VIADD R39, R39, UR55 ;  /* 0x0000003727277c36 */ /* 0x002fe20008000000 */
[----:B------:R-:W-:-:S04]  /*725e0*/  ULDC UR55, c[0x0][0x228] ;  /* 0x00008a0000377ab9 */ /* 0x000fc80000000800 */
[----:B------:R1:W-:Y:S04]  /*725f0*/  STL [R1+0x2830], R39 ;  /* 0x0028302701007387 */ /* 0x0003e80000100800 */
[----:B------:R-:W4:Y:S04]  /*72600*/  LDL R43, [R1+0x2e78] ;  /* 0x002e7800012b7983 */ /* 0x000f280000100800 */
[----:B------:R-:W4:Y:S01]  /*72610*/  LDL R77, [R1+0x2e70] ;  /* 0x002e7000014d7983 */ /* 0x000f220000100800 */
        /* <DEDUP_REMOVED lines=99> */
[----:B------:R-:W-:Y:S01]  /*72c50*/  VIADD R10, R79, 0x43 ;  /* 0x000000434f0a7836 */ /* 0x000fe20000000000 */
[----:B--2---:R-:W-:Y:S01]  /*72c60*/  ISETP.LT.AND P1, PT, R76, UR8, !P0 ;  /* 0x000000084c007c0c */ /* 0x004fe2000c721270 */
[----:B------:R-:W-:Y:S02]  /*72c70*/  ULDC UR8, c[0x0][0x248] ;  /* 0x0000920000087ab9 */ /* 0x000fe40000000800 */
[----:B-1----:R-:W-:Y:S01]  /*72c80*/  VIADD R39, R39, UR8 ;  /* 0x0000000827277c36 */ /* 0x002fe20008000000 */
[----:B------:R-:W-:-:S04]  /*72c90*/  ULDC UR8, c[0x0][0x248] ;  /* 0x0000920000087ab9 */ /* 0x000fc80000000800 */
[----:B------:R1:W-:Y:S04]  /*72ca0*/  STL [R1+0x2834], R39 ;  /* 0x0028342701007387 */ /* 0x0003e80000100800 */
[----:B------:R-:W2:Y:S01]  /*72cb0*/  LDL R78, [R1+0x2e6c] ;  /* 0x002e6c00014e7983 */ /* 0x000ea20000100800 */
[----:B------:R-:W-:Y:S02]  /*72cc0*/  VIADD R9, R79, 0x42 ;  /* 0x000000424f097836 */ /* 0x000fe40000000000 */
[----:B-1----:R-:W-:Y:S01]  /*72cd0*/  VIADD R39, R39, UR8 ;  /* 0x0000000827277c36 */ /* 0x002fe20008000000 */
[----:B------:R-:W-:Y:S01]  /*72ce0*/  ULDC UR8, c[0x0][0x248] ;  /* 0x0000920000087ab9 */ /* 0x000fe20000000800 */
[C---:B------:R-:W-:Y:S02]  /*72cf0*/  VIADD R8, R79.reuse, 0x41 ;  /* 0x000000414f087836 */ /* 0x040fe40000000000 */
[C---:B------:R-:W-:Y:S01]  /*72d00*/  VIADD R7, R79.reuse, 0x40 ;  /* 0x000000404f077836 */ /* 0x040fe20000000000 */
[----:B------:R1:W-:Y:S01]  /*72d10*/  STL [R1+0x2838], R39 ;  /* 0x0028382701007387 */ /* 0x0003e20000100800 */
[----:B------:R-:W-:-:S02]  /*72d20*/  VIADD R6, R79, 0x3f ;  /* 0x0000003f4f067836 */ /* 0x000fc40000000000 */
[----:B------:R-:W-:Y:S02]  /*72d30*/  VIADD R4, R79, 0x3e ;  /* 0x0000003e4f047836 */ /* 0x000fe40000000000 */
[----:B------:R-:W-:Y:S01]  /*72d40*/  VIADD R79, R39, UR8 ;  /* 0x00000008274f7c36 */ /* 0x000fe20008000000 */
[----:B------:R-:W-:Y:S01]  /*72d50*/  @P1 LOP3.LUT R44, R44, 0x1, RZ, 0xfc, !PT ;  /* 0x000000012c2c1812 */ /* 0x000fe200078efcff */
[----:B------:R-:W-:Y:S01]  /*72d60*/  ULDC UR8, c[0x0][0x248] ;  /* 0x0000920000087ab9 */ /* 0x000fe20000000800 */
[----:B-1----:R-:W2:Y:S01]  /*72d70*/  LDL R39, [R1+0x2e68] ;  /* 0x002e680001277983 */ /* 0x002ea20000100800 */
[----:B---3--:R-:W-:Y:S01]  /*72d80*/  ISETP.LT.AND P1, PT, R41, UR13, !P0 ;  /* 0x0000000d29007c0c */ /* 0x008fe2000c721270 */
[----:B------:R-:W-:Y:S01]  /*72d90*/  ULDC UR13, c[0x0][0x228] ;  /* 0x00008a00000d7ab9 */ /* 0x000fe20000000800 */
[----:B------:R-:W-:-:S11]  /*72da0*/  LOP3.LUT R44, R44, 0xfffffff7, RZ, 0xc0, !PT ;  /* 0xfffffff72c2c7812 */ /* 0x000fd600078ec0ff */
[----:B------:R-:W-:Y:S02]  /*72db0*/  @P1 LOP3.LUT R44, R44, 0x8, RZ, 0xfc, !PT ;  /* 0x000000082c2c1812 */ /* 0x000fe400078efcff */
[----:B----4-:R-:W-:Y:S01]  /*72dc0*/  ISETP.LT.AND P1, PT, R42, UR14, !P0 ;  /* 0x0000000e2a007c0c */ /* 0x010fe2000c721270 */
[----:B------:R1:W-:Y:S01]  /*72dd0*/  STL [R1+0x283c], R79 ;  /* 0x00283c4f01007387 */ /* 0x0003e20000100800 */
[----:B------:R-:W-:Y:S01]  /*72de0*/  LOP3.LUT R44, R44, 0xfffffffb, RZ, 0xc0, !PT ;  /* 0xfffffffb2c2c7812 */ /* 0x000fe200078ec0ff */
[----:B------:R-:W-:-:S10]  /*72df0*/  ULDC UR14, c[0x0][0x228] ;  /* 0x00008a00000e7ab9 */ /* 0x000fd40000000800 */
[----:B------:R-:W-:-:S04]  /*72e00*/  @P1 LOP3.LUT R44, R44, 0x4, RZ, 0xfc, !PT ;  /* 0x000000042c2c1812 */ /* 0x000fc800078efcff */
[----:B------:R-:W-:Y:S02]  /*72e10*/  LOP3.LUT R44, R44, 0xfffffffd, RZ, 0xc0, !PT ;  /* 0xfffffffd2c2c7812 */ /* 0x000fe400078ec0ff */
[----:B------:R-:W-:Y:S01]  /*72e20*/  ISETP.LT.AND P1, PT, R43, UR16, !P0 ;  /* 0x000000102b007c0c */ /* 0x000fe2000c721270 */
[----:B-1----:R-:W-:Y:S01]  /*72e30*/  VIADD R79, R79, UR8 ;  /* 0x000000084f4f7c36 */ /* 0x002fe20008000000 */
[----:B------:R-:W-:Y:S01]  /*72e40*/  ULDC UR8, c[0x0][0x248] ;  /* 0x0000920000087ab9 */ /* 0x000fe20000000800 */
[----:B------:R-:W-:-:S10]  /*72e50*/  ULDC UR16, c[0x0][0x228] ;  /* 0x00008a0000107ab9 */ /* 0x000fd40000000800 */
[----:B------:R-:W-:Y:S02]  /*72e60*/  @P1 LOP3.LUT R44, R44, 0x2, RZ, 0xfc, !PT ;  /* 0x000000022c2c1812 */ /* 0x000fe400078efcff */
[----:B------:R-:W-:-:S13]  /*72e70*/  ISETP.LT.AND P1, PT, R77, UR27, !P0 ;  /* 0x0000001b4d007c0c */ /* 0x000fda000c721270 */
[----:B------:R-:W-:-:S04]  /*72e80*/  @P1 LOP3.LUT R144, R144, 0x80000000, RZ, 0xfc, !PT ;  /* 0x8000000090901812 */ /* 0x000fc800078efcff */
[----:B------:R-:W-:Y:S01]  /*72e90*/  LOP3.LUT R144, R144, 0xbfffffff, RZ, 0xc0, !PT ;  /* 0xbfffffff90907812 */ /* 0x000fe200078ec0ff */
[----:B------:R1:W-:Y:S02]  /*72ea0*/  STL [R1+0x2840], R79 ;  /* 0x0028404f01007387 */ /* 0x0003e40000100800 */
[----:B-1----:R-:W-:Y:S01]  /*72eb0*/  VIADD R79, R79, UR8 ;  /* 0x000000084f4f7c36 */ /* 0x002fe20008000000 */
[----:B------:R-:W-:-:S04]  /*72ec0*/  ULDC UR8, c[0x0][0x248] ;  /* 0x0000920000087ab9 */ /* 0x000fc80000000800 */
[----:B------:R1:W-:Y:S02]  /*72ed0*/  STL [R1+0x2844], R79 ;  /* 0x0028444f01007387 */ /* 0x0003e40000100800 */
[----:B-1----:R-:W-:-:S05]  /*72ee0*/  VIADD R79, R79, UR8 ;  /* 0x000000084f4f7c36 */ /* 0x002fca0008000000 */
[----:B------:R1:W-:Y:S01]  /*72ef0*/  STL [R1+0x2848], R79 ;  /* 0x0028484f01007387 */ /* 0x0003e20000100800 */
[----:B--2---:R-:W-:Y:S01]  /*72f00*/  ISETP.LT.AND P1, PT, R78, UR26, !P0 ;  /* 0x0000001a4e007c0c */ /* 0x004fe2000c721270 */
[----:B------:R-:W-:-:S12]  /*72f10*/  ULDC.64 UR26, c[0x0][0x228] ;  /* 0x00008a00001a7ab9 */ /* 0x000fd80000000a00 */
[----:B------:R-:W-:Y:S02]  /*72f20*/  @P1 LOP3.LUT R144, R144, 0x40000000, RZ, 0xfc, !PT ;  /* 0x4000000090901812 */ /* 0x000fe400078efcff */
[----:B------:R-:W-:Y:S02]  /*72f30*/  ISETP.LT.AND P1, PT, R39, UR7, !P0 ;  /* 0x0000000727007c0c */ /* 0x000fe4000c721270 */
[----:B------:R-:W-:Y:S01]  /*72f40*/  ISETP.LT.AND P0, PT, R40, UR6, !P0 ;  /* 0x0000000628007c0c */ /* 0x000fe2000c701270 */
[----:B------:R-:W-:Y:S01]  /*72f50*/  ULDC UR6, c[0x0][0x248] ;  /* 0x0000920000067ab9 */ /* 0x000fe20000000800 */
[----:B------:R-:W-:-:S09]  /*72f60*/  LOP3.LUT R144, R144, 0xdfffffff, RZ, 0xc0, !PT ;  /* 0xdfffffff90907812 */ /* 0x000fd200078ec0ff */
[----:B------:R-:W-:-:S04]  /*72f70*/  @P1 LOP3.LUT R144, R144, 0x20000000, RZ, 0xfc, !PT ;  /* 0x2000000090901812 */ /* 0x000fc800078efcff */
[----:B------:R-:W-:Y:S01]  /*72f80*/  LOP3.LUT R144, R144, 0xefffffff, RZ, 0xc0, !PT ;  /* 0xefffffff90907812 */ /* 0x000fe200078ec0ff */
[----:B-1----:R-:W-:Y:S01]  /*72f90*/  VIADD R79, R79, UR6 ;  /* 0x000000064f4f7c36 */ /* 0x002fe20008000000 */
[----:B------:R-:W-:Y:S02]  /*72fa0*/  ULDC.64 UR6, c[0x0][0x228] ;  /* 0x00008a0000067ab9 */ /* 0x000fe40000000a00 */
[----:B------:R-:W-:Y:S02]  /*72fb0*/  @P0 LOP3.LUT R144, R144, 0x10000000, RZ, 0xfc, !PT ;  /* 0x1000000090900812 */ /* 0x000fe400078efcff */
[----:B------:R-:W-:Y:S01]  /*72fc0*/  ISETP.GE.AND P0, PT, R0, UR27, PT ;  /* 0x0000001b00007c0c */ /* 0x000fe2000bf06270 */
[----:B------:R1:W-:Y:S01]  /*72fd0*/  STL [R1+0x284c], R79 ;  /* 0x00284c4f01007387 */ /* 0x0003e20000100800 */
[----:B------:R-:W-:Y:S01]  /*72fe0*/  LOP3.LUT R144, R144, 0xfeffffff, RZ, 0xc0, !PT ;  /* 0xfeffffff90907812 */ /* 0x000fe200078ec0ff */
[----:B------:R-:W-:Y:S01]  /*72ff0*/  ULDC UR27, c[0x0][0x228] ;  /* 0x00008a00001b7ab9 */ /* 0x000fe20000000800 */
[----:B------:R-:W-:Y:S01]  /*73000*/  ISETP.LT.AND P1, PT, R76, UR6, !P0 ;  /* 0x000000064c007c0c */ /* 0x000fe2000c721270 */
[----:B------:R-:W-:Y:S01]  /*73010*/  ULDC UR6, c[0x0][0x248] ;  /* 0x0000920000067ab9 */ /* 0x000fe20000000800 */
[----:B------:R-:W-:-:S02]  /*73020*/  ISETP.LT.AND P3, PT, R41, UR10, !P0 ;  /* 0x0000000a29007c0c */ /* 0x000fc4000c761270 */
[----:B------:R-:W-:Y:S01]  /*73030*/  ISETP.LT.AND P2, PT, R42, UR11, !P0 ;  /* 0x0000000b2a007c0c */ /* 0x000fe2000c741270 */
[----:B------:R-:W-:-:S08]  /*73040*/  ULDC.64 UR10, c[0x0][0x228] ;  /* 0x00008a00000a7ab9 */ /* 0x000fd00000000a00 */
[----:B------:R-:W-:-:S04]  /*73050*/  @P1 LOP3.LUT R144, R144, 0x1000000, RZ, 0xfc, !PT ;  /* 0x0100000090901812 */ /* 0x000fc800078efcff */
[----:B------:R-:W-:-:S04]  /*73060*/  LOP3.LUT R144, R144, 0xf7ffffff, RZ, 0xc0, !PT ;  /* 0xf7ffffff90907812 */ /* 0x000fc800078ec0ff */
[----:B------:R-:W-:Y:S02]  /*73070*/  @P3 LOP3.LUT R144, R144, 0x8000000, RZ, 0xfc, !PT ;  /* 0x0800000090903812 */ /* 0x000fe400078efcff */
[----:B------:R-:W-:Y:S01]  /*73080*/  ISETP.LT.AND P1, PT, R43, UR61, !P0 ;  /* 0x0000003d2b007c0c */ /* 0x000fe2000c721270 */
[----:B------:R-:W-:Y:S01]  /*73090*/  VIADD R0, R79, UR6 ;  /* 0x000000064f007c36 */ /* 0x000fe20008000000 */
[----:B------:R-:W-:Y:S01]  /*730a0*/  LOP3.LUT R144, R144, 0xfbffffff, RZ, 0xc0, !PT ;  /* 0xfbffffff90907812 */ /* 0x000fe200078ec0ff */
[----:B-1----:R-:W2:Y:S01]  /*730b0*/  LDL.LU R79, [R1+0x3b5c] ;  /* 0x003b5c00014f7983 */ /* 0x002ea20000300800 */
[----:B------:R-:W-:Y:S01]  /*730c0*/  ISETP.LT.AND P3, PT, R77, UR60, !P0 ;  /* 0x0000003c4d007c0c */ /* 0x000fe2000c761270 */
[----:B------:R-:W-:Y:S01]  /*730d0*/  ULDC UR6, c[0x0][0x248] ;  /* 0x0000920000067ab9 */ /* 0x000fe20000000800 */
[----:B------:R-:W-:Y:S01]  /*730e0*/  @P2 LOP3.LUT R144, R144, 0x4000000, RZ, 0xfc, !PT ;  /* 0x0400000090902812 */ /* 0x000fe200078efcff */
[----:B------:R1:W-:Y:S01]  /*730f0*/  STL [R1+0x2850], R0 ;  /* 0x0028500001007387 */ /* 0x0003e20000100800 */
[----:B------:R-:W-:Y:S01]  /*73100*/  LOP3.LUT R142, R142, 0x7fffffff, RZ, 0xc0, !PT ;  /* 0x7fffffff8e8e7812 */ /* 0x000fe200078ec0ff */
[----:B------:R-:W-:Y:S01]  /*73110*/  ULDC UR61, c[0x0][0x228] ;  /* 0x00008a00003d7ab9 */ /* 0x000fe20000000800 */
[----:B------:R-:W-:Y:S01]  /*73120*/  LOP3.LUT R144, R144, 0xfdffffff, RZ, 0xc0, !PT ;  /* 0xfdffffff90907812 */ /* 0x000fe200078ec0ff */
[----:B------:R-:W-:-:S03]  /*73130*/  ULDC UR60, c[0x0][0x228] ;  /* 0x00008a00003c7ab9 */ /* 0x000fc60000000800 */
[----:B------:R-:W-:Y:S02]  /*73140*/  @P1 LOP3.LUT R144, R144, 0x2000000, RZ, 0xfc, !PT ;  /* 0x0200000090901812 */ /* 0x000fe400078efcff */
[----:B------:R-:W-:Y:S01]  /*73150*/  ISETP.LT.AND P2, PT, R78, UR59, !P0 ;  /* 0x0000003b4e007c0c */ /* 0x000fe2000c741270 */
[----:B-1----:R-:W-:Y:S01]  /*73160*/  VIADD R0, R0, UR6 ;  /* 0x0000000600007c36 */ /* 0x002fe20008000000 */
[----:B------:R-:W-:Y:S01]  /*73170*/  LOP3.LUT R144, R144, 0xff7fffff, RZ, 0xc0, !PT ;  /* 0xff7fffff90907812 */ /* 0x000fe200078ec0ff */
[----:B------:R-:W-:Y:S01]  /*73180*/  ULDC UR6, c[0x0][0x248] ;  /* 0x0000920000067ab9 */ /* 0x000fe20000000800 */
[----:B------:R-:W-:Y:S01]  /*73190*/  ISETP.LT.AND P1, PT, R39, UR58, !P0 ;  /* 0x0000003a27007c0c */ /* 0x000fe2000c721270 */
[----:B------:R-:W-:Y:S01]  /*731a0*/  ULDC UR58, c[0x0][0x228] ;  /* 0x00008a00003a7ab9 */ /* 0x000fe20000000800 */
[----:B------:R-:W-:Y:S01]  /*731b0*/  @P3 LOP3.LUT R144, R144, 0x800000, RZ, 0xfc, !PT ;  /* 0x0080000090903812 */ /* 0x000fe200078efcff */
[----:B------:R-:W-:-:S03]  /*731c0*/  ULDC UR59, c[0x0][0x228] ;  /* 0x00008a00003b7ab9 */ /* 0x000fc60000000800 */
[----:B------:R-:W-:-:S04]  /*731d0*/  LOP3.LUT R144, R144, 0xffbfffff, RZ, 0xc0, !PT ;  /* 0xffbfffff90907812 */ /* 0x000fc800078ec0ff */
[----:B------:R-:W-:Y:S02]  /*731e0*/  @P2 LOP3.LUT R144, R144, 0x400000, RZ, 0xfc, !PT ;  /* 0x0040000090902812 */ /* 0x000fe400078efcff */
[----:B------:R-:W-:Y:S01]  /*731f0*/  ISETP.LT.AND P0, PT, R40, UR12, !P0 ;  /* 0x0000000c28007c0c */ /* 0x000fe2000c701270 */
[----:B------:R1:W-:Y:S01]  /*73200*/  STL [R1+0x2854], R0 ;  /* 0x0028540001007387 */ /* 0x0003e20000100800 */
[----:B------:R-:W-:Y:S01]  /*73210*/  LOP3.LUT R144, R144, 0xffdfffff, RZ, 0xc0, !PT ;  /* 0xffdfffff90907812 */ /* 0x000fe200078ec0ff */
[----:B------:R-:W-:-:S03]  /*73220*/  ULDC UR12, c[0x0][0x228] ;  /* 0x00008a00000c7ab9 */ /* 0x000fc60000000800 */
[----:B------:R-:W-:-:S04]  /*73230*/  @P1 LOP3.LUT R144, R144, 0x200000, RZ, 0xfc, !PT ;  /* 0x0020000090901812 */ /* 0x000fc800078efcff */
[----:B------:R-:W-:-:S04]  /*73240*/  LOP3.LUT R144, R144, 0xffefffff, RZ, 0xc0, !PT ;  /* 0xffefffff90907812 */ /* 0x000fc800078ec0ff */
[----:B------:R-:W-:Y:S02]  /*73250*/  @P0 LOP3.LUT R144, R144, 0x100000, RZ, 0xfc, !PT ;  /* 0x0010000090900812 */ /* 0x000fe400078efcff */
[----:B------:R-:W-:Y:S01]  /*73260*/  ISETP.GE.AND P0, PT, R2, UR9, PT ;  /* 0x0000000902007c0c */ /* 0x000fe2000bf06270 */
[----:B------:R-:W-:-:S03]  /*73270*/  ULDC.64 UR8, c[0x0][0x228] ;  /* 0x00008a0000087ab9 */ /* 0x000fc60000000a00 */
[----:B------:R-:W-:Y:S02]  /*73280*/  ISETP.LT.AND P1, PT, R76, UR10, !P0 ;  /* 0x0000000a4c007c0c */ /* 0x000fe4000c721270 */
[----:B------:R-:W-:Y:S01]  /*73290*/  ISETP.LT.AND P3, PT, R41, UR47, !P0 ;  /* 0x0000002f29007c0c */ /* 0x000fe2000c761270 */
[----:B-1----:R-:W-:Y:S01]  /*732a0*/  VIADD R0, R0, UR6 ;  /* 0x0000000600007c36 */ /* 0x002fe20008000000 */
[----:B------:R-:W-:Y:S01]  /*732b0*/  LOP3.LUT R144, R144, 0xfffeffff, RZ, 0xc0, !PT ;  /* 0xfffeffff90907812 */ /* 0x000fe200078ec0ff */
[----:B------:R-:W-:Y:S01]  /*732c0*/  ULDC UR47, c[0x0][0x228] ;  /* 0x00008a00002f7ab9 */ /* 0x000fe20000000800 */
[----:B------:R-:W-:Y:S01]  /*732d0*/  ISETP.LT.AND P2, PT, R42, UR48, !P0 ;  /* 0x000000302a007c0c */ /* 0x000fe2000c741270 */
[----:B------:R-:W-:-:S06]  /*732e0*/  ULDC UR48, c[0x0][0x228] ;  /* 0x00008a0000307ab9 */ /* 0x000fcc0000000800 */
[----:B------:R-:W-:-:S04]  /*732f0*/  @P1 LOP3.LUT R144, R144, 0x10000, RZ, 0xfc, !PT ;  /* 0x0001000090901812 */ /* 0x000fc800078efcff */
[----:B------:R-:W-:-:S04]  /*73300*/  LOP3.LUT R144, R144, 0xfff7ffff, RZ, 0xc0, !PT ;  /* 0xfff7ffff90907812 */ /* 0x000fc800078ec0ff */
[----:B------:R-:W-:Y:S02]  /*73310*/  @P3 LOP3.LUT R144, R144, 0x80000, RZ, 0xfc, !PT ;  /* 0x0008000090903812 */ /* 0x000fe400078efcff */
[----:B------:R-:W-:Y:S01]  /*73320*/  ISETP.LT.AND P1, PT, R43, UR49, !P0 ;  /* 0x000000312b007c0c */ /* 0x000fe2000c721270 */
[----:B------:R-:W-:Y:S01]  /*73330*/  ULDC UR49, c[0x0][0x228] ;  /* 0x00008a0000317ab9 */ /* 0x000fe20000000800 */
        /* <DEDUP_REMOVED lines=17> */
[----:B------:R-:W-:-:S04]  /*73450*/  @P1 LOP3.LUT R144, R144, 0x2000, RZ, 0xfc, !PT ;  /* 0x0000200090901812 */ /* 0x000fc800078efcff */
[----:B------:R-:W-:-:S04]  /*73460*/  LOP3.LUT R144, R144, 0xffffefff, RZ, 0xc0, !PT ;  /* 0xffffefff90907812 */ /* 0x000fc800078ec0ff */
[----:B------:R-:W-:Y:S02]  /*73470*/  @P0 LOP3.LUT R144, R144, 0x1000, RZ, 0xfc, !PT ;  /* 0x0000100090900812 */ /* 0x000fe400078efcff */
[----:B------:R-:W-:Y:S01]  /*73480*/  ISETP.GE.AND P0, PT, R146, UR7, PT ;  /* 0x0000000792007c0c */ /* 0x000fe2000bf06270 */
[----:B------:R-:W-:-:S03]  /*73490*/  ULDC.64 UR6, c[0x0][0x228] ;  /* 0x00008a0000067ab9 */ /* 0x000fc60000000a00 */
[----:B------:R-:W-:Y:S02]  /*734a0*/  ISETP.LT.AND P1, PT, R76, UR8, !P0 ;  /* 0x000000084c007c0c */ /* 0x000fe4000c721270 */
[----:B------:R-:W-:Y:S01]  /*734b0*/  ISETP.LT.AND P3, PT, R41, UR36, !P0 ;  /* 0x0000002429007c0c */ /* 0x000fe2000c761270 */
[----:B------:R-:W-:Y:S01]  /*734c0*/  ULDC UR36, c[0x0][0x228] ;  /* 0x00008a0000247ab9 */ /* 0x000fe20000000800 */
[----:B------:R-:W-:Y:S02]  /*734d0*/  LOP3.LUT R144, R144, 0xfffffeff, RZ, 0xc0, !PT ;  /* 0xfffffeff90907812 */ /* 0x000fe400078ec0ff */
        /* <DEDUP_REMOVED lines=15> */
[----:B------:R-:W-:Y:S01]  /*735d0*/  LOP3.LUT R144, R144, 0xffffff7f, RZ, 0xc0, !PT ;  /* 0xffffff7f90907812 */ /* 0x000fe200078ec0ff */
[----:B------:R-:W3:Y:S03]  /*735e0*/  LDL.LU R78, [R1+0x3b58] ;  /* 0x003b5800014e7983 */ /* 0x000ee60000300800 */
[----:B------:R-:W-:Y:S02]  /*735f0*/  @P3 LOP3.LUT R144, R144, 0x80, RZ, 0xfc, !PT ;  /* 0x0000008090903812 */ /* 0x000fe400078efcff */
[----:B------:R-:W-:Y:S01]  /*73600*/  ISETP.LT.AND P1, PT, R39, UR45, !P0 ;  /* 0x0000002d27007c0c */ /* 0x000fe2000c721270 */
[----:B------:R1:W-:Y:S01]  /*73610*/  STL [R1+0x2858], R0 ;  /* 0x0028580001007387 */ /* 0x0003e20000100800 */
[----:B------:R-:W-:Y:S01]  /*73620*/  LOP3.LUT R144, R144, 0xffffffbf, RZ, 0xc0, !PT ;  /* 0xffffffbf90907812 */ /* 0x000fe200078ec0ff */
[----:B------:R-:W-:-:S03]  /*73630*/  ULDC UR45, c[0x0][0x228] ;  /* 0x00008a00002d7ab9 */ /* 0x000fc60000000800 */
        /* <DEDUP_REMOVED lines=8> */
[----:B------:R-:W-:Y:S01]  /*736c0*/  ULDC.64 UR10, c[0x0][0x228] ;  /* 0x00008a00000a7ab9 */ /* 0x000fe20000000a00 */
[----:B------:R-:W4:Y:S02]  /*736d0*/  LDL R147, [R1+0x2e6c] ;  /* 0x002e6c0001937983 */ /* 0x000f240000100800 */
[----:B------:R-:W-:Y:S01]  /*736e0*/  ISETP.LT.AND P1, PT, R76, UR6, !P0 ;  /* 0x000000064c007c0c */ /* 0x000fe2000c721270 */
[----:B------:R-:W-:Y:S01]  /*736f0*/  ULDC UR6, c[0x0][0x248] ;  /* 0x0000920000067ab9 */ /* 0x000fe20000000800 */
[----:B------:R-:W-:Y:S02]  /*73700*/  ISETP.LT.AND P3, PT, R41, UR33, !P0 ;  /* 0x0000002129007c0c */ /* 0x000fe4000c761270 */
[----:B------:R-:W-:-:S02]  /*73710*/  LOP3.LUT R144, R144, 0xfffffffe, RZ, 0xc0, !PT ;  /* 0xfffffffe90907812 */ /* 0x000fc400078ec0ff */
[----:B------:R-:W-:Y:S01]  /*73720*/  ISETP.LT.AND P2, PT, R42, UR34, !P0 ;  /* 0x000000222a007c0c */ /* 0x000fe2000c741270 */
[----:B-1----:R-:W-:Y:S01]  /*73730*/  VIADD R0, R0, UR6 ;  /* 0x0000000600007c36 */ /* 0x002fe20008000000 */
[----:B------:R-:W-:Y:S01]  /*73740*/  ULDC UR6, c[0x0][0x248] ;  /* 0x0000920000067ab9 */ /* 0x000fe20000000800 */
[----:B------:R-:W-:Y:S01]  /*73750*/  ULDC UR33, c[0x0][0x228] ;  /* 0x00008a0000217ab9 */ /* 0x000fe20000000800 */
[----:B------:R-:W-:-:S03]  /*73760*/  ULDC UR34, c[0x0][0x228] ;  /* 0x00008a0000227ab9 */ /* 0x000fc60000000800 */
[----:B------:R-:W-:-:S04]  /*73770*/  @P1 LOP3.LUT R144, R144, 0x1, RZ, 0xfc, !PT ;  /* 0x0000000190901812 */ /* 0x000fc800078efcff */
[----:B------:R-:W-:-:S04]  /*73780*/  LOP3.LUT R144, R144, 0xfffffff7, RZ, 0xc0, !PT ;  /* 0xfffffff790907812 */ /* 0x000fc800078ec0ff */
[----:B------:R-:W-:Y:S02]  /*73790*/  @P3 LOP3.LUT R144, R144, 0x8, RZ, 0xfc, !PT ;  /* 0x0000000890903812 */ /* 0x000fe400078efcff */
[----:B------:R-:W-:Y:S01]  /*737a0*/  ISETP.LT.AND P3, PT, R77, UR37, !P0 ;  /* 0x000000254d007c0c */ /* 0x000fe2000c761270 */
[----:B------:R1:W-:Y:S01]  /*737b0*/  STL [R1+0x285c], R0 ;  /* 0x00285c0001007387 */ /* 0x0003e20000100800 */
[----:B------:R-:W-:Y:S01]  /*737c0*/  ISETP.LT.AND P1, PT, R43, UR35, !P0 ;  /* 0x000000232b007c0c */ /* 0x000fe2000c721270 */
[----:B------:R-:W-:Y:S01]  /*737d0*/  ULDC UR37, c[0x0][0x228] ;  /* 0x00008a0000257ab9 */ /* 0x000fe20000000800 */
[----:B------:R-:W-:Y:S01]  /*737e0*/  LOP3.LUT R144, R144, 0xfffffffb, RZ, 0xc0, !PT ;  /* 0xfffffffb90907812 */ /* 0x000fe200078ec0ff */
[----:B------:R-:W-:-:S03]  /*737f0*/  ULDC UR35, c[0x0][0x228] ;  /* 0x00008a0000237ab9 */ /* 0x000fc60000000800 */
[----:B------:R-:W-:-:S04]  /*73800*/  @P2 LOP3.LUT R144, R144, 0x4, RZ, 0xfc, !PT ;  /* 0x0000000490902812 */ /* 0x000fc800078efcff */
[----:B------:R-:W-:Y:S02]  /*73810*/  LOP3.LUT R144, R144, 0xfffffffd, RZ, 0xc0, !PT ;  /* 0xfffffffd90907812 */ /* 0x000fe400078ec0ff */
[----:B------:R-:W-:Y:S02]  /*73820*/  @P3 LOP3.LUT R143, R143, 0x80000000, RZ, 0xfc, !PT ;  /* 0x800000008f8f3812 */ /* 0x000fe400078efcff */
[----:B------:R-:W-:Y:S02]  /*73830*/  @P1 LOP3.LUT R144, R144, 0x2, RZ, 0xfc, !PT ;  /* 0x0000000290901812 */ /* 0x000fe400078efcff */
[----:B------:R-:W-:Y:S01]  /*73840*/  ISETP.LT.AND P1, PT, R39, UR40, !P0 ;  /* 0x0000002827007c0c */ /* 0x000fe2000c721270 */
[----:B-1----:R-:W-:Y:S01]  /*73850*/  VIADD R0, R0, UR6 ;  /* 0x0000000600007c36 */ /* 0x002fe20008000000 */
[----:B------:R-:W-:Y:S01]  /*73860*/  LOP3.LUT R143, R143, 0xbfffffff, RZ, 0xc0, !PT ;  /* 0xbfffffff8f8f7812 */ /* 0x000fe200078ec0ff */
[----:B------:R-:W-:Y:S01]  /*73870*/  ULDC UR6, c[0x0][0x248] ;  /* 0x0000920000067ab9 */ /* 0x000fe20000000800 */
[----:B------:R-:W-:Y:S01]  /*73880*/  LOP3.LUT R141, R141, 0x7fffffff, RZ, 0xc0, !PT ;  /* 0x7fffffff8d8d7812 */ /* 0x000fe200078ec0ff */
[----:B------:R-:W-:Y:S01]  /*73890*/  ULDC UR40, c[0x0][0x228] ;  /* 0x00008a0000287ab9 */ /* 0x000fe20000000800 */
[----:B------:R1:W-:Y:S02]  /*738a0*/  STL [R1+0x2864], R0 ;  /* 0x0028640001007387 */ /* 0x0003e40000100800 */
[----:B-1----:R-:W-:Y:S01]  /*738b0*/  VIADD R0, R0, UR6 ;  /* 0x0000000600007c36 */ /* 0x002fe20008000000 */
[----:B------:R-:W-:-:S02]  /*738c0*/  LOP3.LUT R140, R140, 0x7fffffff, RZ, 0xc0, !PT ;  /* 0x7fffffff8c8c7812 */ /* 0x000fc400078ec0ff */
[----:B------:R-:W-:Y:S02]  /*738d0*/  LOP3.LUT R139, R139, 0x7fffffff, RZ, 0xc0, !PT ;  /* 0x7fffffff8b8b7812 */ /* 0x000fe400078ec0ff */
[----:B------:R-:W-:Y:S02]  /*738e0*/  LOP3.LUT R138, R138, 0x7fffffff, RZ, 0xc0, !PT ;  /* 0x7fffffff8a8a7812 */ /* 0x000fe400078ec0ff */
[----:B------:R-:W-:Y:S02]  /*738f0*/  LOP3.LUT R137, R137, 0x7fffffff, RZ, 0xc0, !PT ;  /* 0x7fffffff89897812 */ /* 0x000fe400078ec0ff */
[----:B------:R-:W-:Y:S02]  /*73900*/  LOP3.LUT R136, R136, 0x7fffffff, RZ, 0xc0, !PT ;  /* 0x7fffffff88887812 */ /* 0x000fe400078ec0ff */
[----:B------:R-:W-:Y:S02]  /*73910*/  LOP3.LUT R135, R135, 0x7fffffff, RZ, 0xc0, !PT ;  /* 0x7fffffff87877812 */ /* 0x000fe400078ec0ff */
        /* <DEDUP_REMOVED lines=15> */
[----:B----4-:R-:W-:Y:S01]  /*73a10*/  ISETP.LT.AND P2, PT, R147, UR38, !P0 ;  /* 0x0000002693007c0c */ /* 0x010fe2000c741270 */
[----:B------:R1:W-:Y:S01]  /*73a20*/  STL [R1+0x2868], R0 ;  /* 0x0028680001007387 */ /* 0x0003e20000100800 */
[----:B------:R-:W-:Y:S01]  /*73a30*/  ISETP.LT.AND P0, PT, R40, UR46, !P0 ;  /* 0x0000002e28007c0c */ /* 0x000fe2000c701270 */
[----:B------:R-:W-:Y:S01]  /*73a40*/  ULDC UR46, c[0x0][0x228] ;  /* 0x00008a00002e7ab9 */ /* 0x000fe20000000800 */
[----:B------:R-:W-:-:S09]  /*73a50*/  ULDC UR38, c[0x0][0x228] ;  /* 0x00008a0000267ab9 */ /* 0x000fd20000000800 */
[----:B------:R-:W-:-:S04]  /*73a60*/  @P2 LOP3.LUT R143, R143, 0x40000000, RZ, 0xfc, !PT ;  /* 0x400000008f8f2812 */ /* 0x000fc800078efcff */
[----:B------:R-:W-:-:S04]  /*73a70*/  LOP3.LUT R143, R143, 0xdfffffff, RZ, 0xc0, !PT ;  /* 0xdfffffff8f8f7812 */ /* 0x000fc800078ec0ff */
[----:B------:R-:W-:-:S04]  /*73a80*/  @P1 LOP3.LUT R143, R143, 0x20000000, RZ, 0xfc, !PT ;  /* 0x200000008f8f1812 */ /* 0x000fc800078efcff */
[----:B------:R-:W-:-:S04]  /*73a90*/  LOP3.LUT R143, R143, 0xefffffff, RZ, 0xc0, !PT ;  /* 0xefffffff8f8f7812 */ /* 0x000fc800078ec0ff */
[----:B------:R-:W-:Y:S02]  /*73aa0*/  @P0 LOP3.LUT R143, R143, 0x10000000, RZ, 0xfc, !PT ;  /* 0x100000008f8f0812 */ /* 0x000fe400078efcff */
[----:B------:R-:W-:Y:S01]  /*73ab0*/  ISETP.GE.AND P0, PT, R148, UR9, PT ;  /* 0x0000000994007c0c */ /* 0x000fe2000bf06270 */
[----:B------:R-:W-:-:S03]  /*73ac0*/  ULDC.64 UR8, c[0x0][0x228] ;  /* 0x00008a0000087ab9 */ /* 0x000fc60000000a00 */
[----:B------:R-:W-:Y:S01]  /*73ad0*/  ISETP.LT.AND P1, PT, R76, UR10, !P0 ;  /* 0x0000000a4c007c0c */ /* 0x000fe2000c721270 */
[----:B------:R-:W-:Y:S01]  /*73ae0*/  ULDC UR10, c[0x0][0x228] ;  /* 0x00008a00000a7ab9 */ /* 0x000fe20000000800 */
        /* <DEDUP_REMOVED lines=64> */
[----:B------:R-:W-:-:S04]  /*73ef0*/  ISETP.GE.AND P0, PT, R150, UR11, PT ;  /* 0x0000000b96007c0c */ /* 0x000fc8000bf06270 */
[----:B------:R-:W-:Y:S01]  /*73f00*/  ISETP.LT.AND P1, PT, R76, UR6, !P0 ;  /* 0x000000064c007c0c */ /* 0x000fe2000c721270 */
[----:B------:R-:W-:Y:S01]  /*73f10*/  ULDC UR6, c[0x0][0x248] ;  /* 0x0000920000067ab9 */ /* 0x000fe20000000800 */
[----:B------:R-:W-:Y:S01]  /*73f20*/  ISETP.LT.AND P3, PT, R41, UR10, !P0 ;  /* 0x0000000a29007c0c */ /* 0x000fe2000c761270 */
[----:B------:R-:W-:Y:S01]  /*73f30*/  ULDC.64 UR10, c[0x0][0x228] ;  /* 0x00008a00000a7ab9 */ /* 0x000fe20000000a00 */
[----:B------:R-:W-:Y:S02]  /*73f40*/  LOP3.LUT R143, R143, 0xfffffeff, RZ, 0xc0, !PT ;  /* 0xfffffeff8f8f7812 */ /* 0x000fe400078ec0ff */
[----:B------:R-:W-:Y:S01]  /*73f50*/  ISETP.LT.AND P2, PT, R42, UR58, !P0 ;  /* 0x0000003a2a007c0c */ /* 0x000fe2000c741270 */
[----:B-1----:R-:W-:Y:S01]  /*73f60*/  VIADD R0, R0, UR6 ;  /* 0x0000000600007c36 */ /* 0x002fe20008000000 */
[----:B------:R-:W-:Y:S01]  /*73f70*/  ULDC UR6, c[0x0][0x228] ;  /* 0x00008a0000067ab9 */ /* 0x000fe20000000800 */
[----:B------:R-:W-:-:S04]  /*73f80*/  ULDC UR58, c[0x0][0x228] ;  /* 0x00008a00003a7ab9 */ /* 0x000fc80000000800 */
[----:B------:R-:W-:-:S04]  /*73f90*/  @P1 LOP3.LUT R143, R143, 0x100, RZ, 0xfc, !PT ;  /* 0x000001008f8f1812 */ /* 0x000fc800078efcff */
[----:B------:R-:W-:-:S04]  /*73fa0*/  LOP3.LUT R143, R143, 0xfffff7ff, RZ, 0xc0, !PT ;  /* 0xfffff7ff8f8f7812 */ /* 0x000fc800078ec0ff */
        /* <DEDUP_REMOVED lines=25> */
[----:B------:R-:W-:-:S03]  /*74140*/  ULDC UR9, c[0x0][0x228] ;  /* 0x00008a0000097ab9 */ /* 0x000fc60000000800 */
        /* <DEDUP_REMOVED lines=9> */
[----:B------:R-:W-:-:S04]  /*741e0*/  @P2 LOP3.LUT R143, R143, 0x8, RZ, 0xfc, !PT ;  /* 0x000000088f8f2812 */ /* 0x000fc800078efcff */
[----:B------:R-:W-:Y:S02]  /*741f0*/  LOP3.LUT R143, R143, 0xfffffffb, RZ, 0xc0, !PT ;  /* 0xfffffffb8f8f7812 */ /* 0x000fe400078ec0ff */
[----:B------:R-:W-:Y:S02]  /*74200*/  ISETP.LT.AND P3, PT, R77, UR9, !P0 ;  /* 0x000000094d007c0c */ /* 0x000fe4000c761270 */
[----:B------:R-:W-:Y:S02]  /*74210*/  @P1 LOP3.LUT R143, R143, 0x4, RZ, 0xfc, !PT ;  /* 0x000000048f8f1812 */ /* 0x000fe400078efcff */
[----:B------:R-:W-:Y:S01]  /*74220*/  ISETP.LT.AND P1, PT, R43, UR10, !P0 ;  /* 0x0000000a2b007c0c */ /* 0x000fe2000c721270 */
[----:B------:R-:W-:Y:S01]  /*74230*/  ULDC UR10, c[0x0][0x228] ;  /* 0x00008a00000a7ab9 */ /* 0x000fe20000000800 */
[----:B------:R-:W-:Y:S01]  /*74240*/  ISETP.LT.AND P2, PT, R147, UR6, !P0 ;  /* 0x0000000693007c0c */ /* 0x000fe2000c741270 */
[----:B------:R-:W-:Y:S01]  /*74250*/  ULDC UR6, c[0x0][0x248] ;  /* 0x0000920000067ab9 */ /* 0x000fe20000000800 */
[----:B------:R-:W-:-:S05]  /*74260*/  LOP3.LUT R143, R143, 0xfffffffd, RZ, 0xc0, !PT ;  /* 0xfffffffd8f8f7812 */ /* 0x000fca00078ec0ff */
[----:B------:R-:W-:-:S04]  /*74270*/  @P3 LOP3.LUT R142, R142, 0x80000000, RZ, 0xfc, !PT ;  /* 0x800000008e8e3812 */ /* 0x000fc800078efcff */
[----:B------:R-:W-:Y:S02]  /*74280*/  @P1 LOP3.LUT R143, R143, 0x2, RZ, 0xfc, !PT ;  /* 0x000000028f8f1812 */ /* 0x000fe400078efcff */
[----:B------:R-:W-:Y:S01]  /*74290*/  ISETP.LT.AND P1, PT, R39, UR8, !P0 ;  /* 0x0000000827007c0c */ /* 0x000fe2000c721270 */
[----:B------:R-:W-:Y:S01]  /*742a0*/  ULDC.64 UR8, c[0x0][0x228] ;  /* 0x00008a0000087ab9 */ /* 0x000fe20000000a00 */
[----:B------:R-:W-:-:S04]  /*742b0*/  LOP3.LUT R142, R142, 0xbfffffff, RZ, 0xc0, !PT ;  /* 0xbfffffff8e8e7812 */ /* 0x000fc800078ec0ff */
[----:B------:R-:W-:Y:S02]  /*742c0*/  @P2 LOP3.LUT R142, R142, 0x40000000, RZ, 0xfc, !PT ;  /* 0x400000008e8e2812 */ /* 0x000fe400078efcff */
[----:B------:R-:W-:Y:S01]  /*742d0*/  ISETP.LT.AND P0, PT, R40, UR12, !P0 ;  /* 0x0000000c28007c0c */ /* 0x000fe2000c701270 */
[----:B-1----:R-:W-:Y:S01]  /*742e0*/  VIADD R0, R0, UR6 ;  /* 0x0000000600007c36 */ /* 0x002fe20008000000 */
[----:B------:R-:W-:Y:S01]  /*742f0*/  LOP3.LUT R142, R142, 0xdfffffff, RZ, 0xc0, !PT ;  /* 0xdfffffff8e8e7812 */ /* 0x000fe200078ec0ff */
[----:B------:R-:W-:Y:S01]  /*74300*/  ULDC UR6, c[0x0][0x228] ;  /* 0x00008a0000067ab9 */ /* 0x000fe20000000800 */
[----:B------:R-:W-:Y:S02]  /*74310*/  ULDC UR12, c[0x0][0x228] ;  /* 0x00008a00000c7ab9 */ /* 0x000fe40000000800 */
[----:B------:R-:W-:-:S04]  /*74320*/  @P1 LOP3.LUT R142, R142, 0x20000000, RZ, 0xfc, !PT ;  /* 0x200000008e8e1812 */ /* 0x000fc800078efcff */
[----:B------:R-:W-:-:S04]  /*74330*/  LOP3.LUT R142, R142, 0xefffffff, RZ, 0xc0, !PT ;  /* 0xefffffff8e8e7812 */ /* 0x000fc800078ec0ff */
[----:B------:R-:W-:Y:S02]  /*74340*/  @P0 LOP3.LUT R142, R142, 0x10000000, RZ, 0xfc, !PT ;  /* 0x100000008e8e0812 */ /* 0x000fe400078efcff */
[----:B------:R-:W-:Y:S01]  /*74350*/  ISETP.GE.AND P0, PT, R152, UR7, PT ;  /* 0x0000000798007c0c */ /* 0x000fe2000bf06270 */
[----:B------:R-:W-:-:S03]  /*74360*/  ULDC UR7, c[0x0][0x228] ;  /* 0x00008a0000077ab9 */ /* 0x000fc60000000800 */
[----:B------:R-:W-:Y:S02]  /*74370*/  ISETP.LT.AND P1, PT, R76, UR8, !P0 ;  /* 0x000000084c007c0c */ /* 0x000fe4000c721270 */
[----:B------:R-:W-:Y:S02]  /*74380*/  ISETP.LT.AND P3, PT, R41, UR7, !P0 ;  /* 0x0000000729007c0c */ /* 0x000fe4000c761270 */
[----:B------:R-:W-:Y:S02]  /*74390*/  LOP3.LUT R142, R142, 0xfeffffff, RZ, 0xc0, !PT ;  /* 0xfeffffff8e8e7812 */ /* 0x000fe400078ec0ff */
[----:B------:R-:W-:Y:S01]  /*743a0*/  ISETP.LT.AND P2, PT, R42, UR6, !P0 ;  /* 0x000000062a007c0c */ /* 0x000fe2000c741270 */
[----:B------:R-:W-:-:S06]  /*743b0*/  ULDC UR6, c[0x0][0x248] ;  /* 0x0000920000067ab9 */ /* 0x000fcc0000000800 */
[----:B------:R-:W-:-:S04]  /*743c0*/  @P1 LOP3.LUT R142, R142, 0x1000000, RZ, 0xfc, !PT ;  /* 0x010000008e8e1812 */ /* 0x000fc800078efcff */
[----:B------:R-:W-:-:S04]  /*743d0*/  LOP3.LUT R142, R142, 0xf7ffffff, RZ, 0xc0, !PT ;  /* 0xf7ffffff8e8e7812 */ /* 0x000fc800078ec0ff */
[----:B------:R-:W-:Y:S02]  /*743e0*/  @P3 LOP3.LUT R142, R142, 0x8000000, RZ, 0xfc, !PT ;  /* 0x080000008e8e3812 */ /* 0x000fe400078efcff */
[----:B------:R-:W-:Y:S02]  /*743f0*/  ISETP.LT.AND P1, PT, R43, UR10, !P0 ;  /* 0x0000000a2b007c0c */ /* 0x000fe4000c721270 */
        /* <DEDUP_REMOVED lines=12> */
[----:B-1----:R-:W-:Y:S01]  /*744c0*/  VIADD R0, R0, UR6 ;  /* 0x0000000600007c36 */ /* 0x002fe20008000000 */
[----:B------:R-:W-:Y:S01]  /*744d0*/  LOP3.LUT R142, R142, 0xffbfffff, RZ, 0xc0, !PT ;  /* 0xffbfffff8e8e7812 */ /* 0x000fe200078ec0ff */
[----:B------:R-:W-:Y:S01]  /*744e0*/  ULDC.64 UR6, c[0x0][0x228] ;  /* 0x00008a0000067ab9 */ /* 0x000fe20000000a00 */
[----:B------:R-:W-:Y:S02]  /*744f0*/  ULDC UR59, c[0x0][0x228] ;  /* 0x00008a00003b7ab9 */ /* 0x000fe40000000800 */
        /* <DEDUP_REMOVED lines=10> */
[----:B------:R-:W-:Y:S01]  /*745a0*/  ISETP.LT.AND P1, PT, R76, UR6, !P0 ;  /* 0x000000064c007c0c */ /* 0x000fe2000c721270 */
[----:B------:R-:W-:Y:S01]  /*745b0*/  ULDC UR6, c[0x0][0x248] ;  /* 0x0000920000067ab9 */ /* 0x000fe20000000800 */
[----:B------:R-:W-:Y:S02]  /*745c0*/  ISETP.LT.AND P3, PT, R41, UR47, !P0 ;  /* 0x0000002f29007c0c */ /* 0x000fe4000c761270 */
[----:B------:R-:W-:Y:S02]  /*745d0*/  LOP3.LUT R142, R142, 0xfffeffff, RZ, 0xc0, !PT ;  /* 0xfffeffff8e8e7812 */ /* 0x000fe400078ec0ff */
        /* <DEDUP_REMOVED lines=24> */
[----:B------:R1:W-:Y:S01]  /*74760*/  STL [R1+0x288c], R0 ;  /* 0x00288c0001007387 */ /* 0x0003e20000100800 */
[----:B------:R-:W-:-:S02]  /*74770*/  ULDC UR52, c[0x0][0x228] ;  /* 0x00008a0000347ab9 */ /* 0x000fc40000000800 */
[----:B------:R-:W-:-:S04]  /*74780*/  LOP3.LUT R142, R142, 0xffffbfff, RZ, 0xc0, !PT ;  /* 0xffffbfff8e8e7812 */ /* 0x000fc800078ec0ff */
[----:B------:R-:W-:Y:S02]  /*74790*/  @P2 LOP3.LUT R142, R142, 0x4000, RZ, 0xfc, !PT ;  /* 0x000040008e8e2812 */ /* 0x000fe400078efcff */
[----:B------:R-:W-:Y:S01]  /*747a0*/  ISETP.LT.AND P0, PT, R40, UR53, !P0 ;  /* 0x0000003528007c0c */ /* 0x000fe2000c701270 */
[----:B-1----:R-:W-:Y:S01]  /*747b0*/  VIADD R0, R0, UR6 ;  /* 0x0000000600007c36 */ /* 0x002fe20008000000 */
        /* <DEDUP_REMOVED lines=9> */
[----:B------:R1:W-:Y:S01]  /*74850*/  STL [R1+0x2910], R0 ;  /* 0x0029100001007387 */ /* 0x0003e20000100800 */
        /* <DEDUP_REMOVED lines=42> */
[----:B------:R-:W-:Y:S01]  /*74b00*/  ISETP.LT.AND P1, PT, R43, UR35, !P0 ;  /* 0x000000232b007c0c */ /* 0x000fe2000c721270 */
[----:B------:R-:W-:Y:S01]  /*74b10*/  ULDC UR35, c[0x0][0x228] ;  /* 0x00008a0000237ab9 */ /* 0x000fe20000000800 */
[----:B------:R-:W-:-:S04]  /*74b20*/  LOP3.LUT R142, R142, 0xfffffffb, RZ, 0xc0, !PT ;  /* 0xfffffffb8e8e7812 */ /* 0x000fc800078ec0ff */
[----:B------:R-:W-:Y:S02]  /*74b30*/  @P2 LOP3.LUT R142, R142, 0x4, RZ, 0xfc, !PT ;  /* 0x000000048e8e2812 */ /* 0x000fe400078efcff */
[----:B------:R-:W-:Y:S01]  /*74b40*/  ISETP.LT.AND P2, PT, R147, UR38, !P0 ;  /* 0x0000002693007c0c */ /* 0x000fe2000c741270 */
[----:B------:R-:W-:Y:S01]  /*74b50*/  ULDC UR38, c[0x0][0x228] ;  /* 0x00008a0000267ab9 */ /* 0x000fe20000000800 */
[----:B------:R-:W-:Y:S02]  /*74b60*/  LOP3.LUT R142, R142, 0xfffffffd, RZ, 0xc0, !PT ;  /* 0xfffffffd8e8e7812 */ /* 0x000fe400078ec0ff */
[----:B------:R-:W-:Y:S02]  /*74b70*/  @P3 LOP3.LUT R141, R141, 0x80000000, RZ, 0xfc, !PT ;  /* 0x800000008d8d3812 */ /* 0x000fe400078efcff */
        /* <DEDUP_REMOVED lines=134> */
[----:B------:R-:W-:Y:S01]  /*753e0*/  ISETP.LT.AND P3, PT, R77, UR16, !P0 ;  /* 0x000000104d007c0c */ /* 0x000fe2000c761270 */
[----:B-1----:R-:W-:Y:S01]  /*753f0*/  VIADD R0, R0, UR6 ;  /* 0x0000000600007c36 */ /* 0x002fe20008000000 */
[----:B------:R-:W-:Y:S01]  /*75400*/  @P1 LOP3.LUT R141, R141, 0x4, RZ, 0xfc, !PT ;  /* 0x000000048d8d1812 */ /* 0x000fe200078efcff */
[----:B------:R-:W4:Y:S01]  /*75410*/  LDL.LU R77, [R1+0x3b54] ;  /* 0x003b5400014d7983 */ /* 0x000f220000300800 */
[----:B------:R-:W-:Y:S01]  /*75420*/  ISETP.LT.AND P1, PT, R43, UR11, !P0 ;  /* 0x0000000b2b007c0c */ /* 0x000fe2000c721270 */
[----:B------:R-:W-:Y:S01]  /*75430*/  ULDC UR6, c[0x0][0x228] ;  /* 0x00008a0000067ab9 */ /* 0x000fe20000000800 */
[----:B------:R-:W-:Y:S01]  /*75440*/  ISETP.LT.AND P2, PT, R147, UR8, !P0 ;  /* 0x0000000893007c0c */ /* 0x000fe2000c741270 */
[----:B------:R-:W-:Y:S01]  /*75450*/  ULDC UR8, c[0x0][0x228] ;  /* 0x00008a0000087ab9 */ /* 0x000fe20000000800 */
[----:B------:R-:W-:Y:S01]  /*75460*/  LOP3.LUT R141, R141, 0xfffffffd, RZ, 0xc0, !PT ;  /* 0xfffffffd8d8d7812 */ /* 0x000fe200078ec0ff */
[----:B------:R-:W-:-:S04]  /*75470*/  ULDC UR16, c[0x0][0x228] ;  /* 0x00008a0000107ab9 */ /* 0x000fc80000000800 */
[----:B------:R-:W-:-:S04]  /*75480*/  @P3 LOP3.LUT R140, R140, 0x80000000, RZ, 0xfc, !PT ;  /* 0x800000008c8c3812 */ /* 0x000fc800078efcff */
[----:B------:R-:W-:Y:S02]  /*75490*/  @P1 LOP3.LUT R141, R141, 0x2, RZ, 0xfc, !PT ;  /* 0x000000028d8d1812 */ /* 0x000fe400078efcff */
[----:B------:R-:W-:Y:S01]  /*754a0*/  ISETP.LT.AND P1, PT, R39, UR10, !P0 ;  /* 0x0000000a27007c0c */ /* 0x000fe2000c721270 */
[----:B------:R-:W-:Y:S01]  /*754b0*/  ULDC.64 UR10, c[0x0][0x228] ;  /* 0x00008a00000a7ab9 */ /* 0x000fe20000000a00 */
        /* <DEDUP_REMOVED lines=9> */
[----:B------:R-:W-:Y:S01]  /*75550*/  ULDC UR9, c[0x0][0x228] ;  /* 0x00008a0000097ab9 */ /* 0x000fe20000000800 */
[----:B------:R-:W2:Y:S02]  /*75560*/  LDL R160, [R1+0x2e70] ;  /* 0x002e700001a07983 */ /* 0x000ea40000100800 */
[----:B------:R-:W-:Y:S02]  /*75570*/  ISETP.LT.AND P1, PT, R76, UR10, !P0 ;  /* 0x0000000a4c007c0c */ /* 0x000fe4000c721270 */
[----:B------:R-:W-:Y:S02]  /*75580*/  ISETP.LT.AND P3, PT, R41, UR9, !P0 ;  /* 0x0000000929007c0c */ /* 0x000fe4000c761270 */
[----:B------:R-:W-:-:S02]  /*75590*/  LOP3.LUT R140, R140, 0xfeffffff, RZ, 0xc0, !PT ;  /* 0xfeffffff8c8c7812 */ /* 0x000fc400078ec0ff */
[----:B------:R-:W-:Y:S01]  /*755a0*/  ISETP.LT.AND P2, PT, R42, UR6, !P0 ;  /* 0x000000062a007c0c */ /* 0x000fe2000c741270 */
[----:B------:R-:W-:-:S06]  /*755b0*/  ULDC UR6, c[0x0][0x248] ;  /* 0x0000920000067ab9 */ /* 0x000fcc0000000800 */
[----:B------:R-:W-:-:S04]  /*755c0*/  @P1 LOP3.LUT R140, R140, 0x1000000, RZ, 0xfc, !PT ;  /* 0x010000008c8c1812 */ /* 0x000fc800078efcff */
[----:B------:R-:W-:-:S04]  /*755d0*/  LOP3.LUT R140, R140, 0xf7ffffff, RZ, 0xc0, !PT ;  /* 0xf7ffffff8c8c7812 */ /* 0x000fc800078ec0ff */
[----:B------:R-:W-:Y:S02]  /*755e0*/  @P3 LOP3.LUT R140, R140, 0x8000000, RZ, 0xfc, !PT ;  /* 0x080000008c8c3812 */ /* 0x000fe400078efcff */
[----:B------:R-:W-:Y:S01]  /*755f0*/  ISETP.LT.AND P1, PT, R43, UR59, !P0 ;  /* 0x0000003b2b007c0c */ /* 0x000fe2000c721270 */
[----:B------:R1:W-:Y:S01]  /*75600*/  STL [R1+0x2920], R0 ;  /* 0x0029200001007387 */ /* 0x0003e20000100800 */
[----:B------:R-:W-:Y:S01]  /*75610*/  LOP3.LUT R140, R140, 0xfbffffff, RZ, 0xc0, !PT ;  /* 0xfbffffff8c8c7812 */ /* 0x000fe200078ec0ff */
[----:B------:R-:W-:Y:S02]  /*75620*/  ULDC UR59, c[0x0][0x228] ;  /* 0x00008a00003b7ab9 */ /* 0x000fe40000000800 */
[----:B------:R-:W3:Y:S01]  /*75630*/  LDL.LU R76, [R1+0x3b50] ;  /* 0x003b5000014c7983 */ /* 0x000ee20000300800 */
[----:B------:R-:W-:-:S04]  /*75640*/  @P2 LOP3.LUT R140, R140, 0x4000000, RZ, 0xfc, !PT ;  /* 0x040000008c8c2812 */ /* 0x000fc800078efcff */
        /* <DEDUP_REMOVED lines=8> */
[----:B------:R1:W-:Y:S01]  /*756d0*/  STL [R1+0x2924], R0 ;  /* 0x0029240001007387 */ /* 0x0003e20000100800 */
[----:B------:R-:W-:Y:S01]  /*756e0*/  ULDC UR60, c[0x0][0x228] ;  /* 0x00008a00003c7ab9 */ /* 0x000fe20000000800 */
[----:B------:R-:W-:-:S02]  /*756f0*/  LOP3.LUT R51, R51, 0x7fffffff, RZ, 0xc0, !PT ;  /* 0x7fffffff33337812 */ /* 0x000fc400078ec0ff */
[----:B------:R-:W-:Y:S02]  /*75700*/  LOP3.LUT R50, R50, 0x7fffffff, RZ, 0xc0, !PT ;  /* 0x7fffffff32327812 */ /* 0x000fe400078ec0ff */
[----:B------:R-:W-:Y:S02]  /*75710*/  LOP3.LUT R49, R49, 0x7fffffff, RZ, 0xc0, !PT ;  /* 0x7fffffff31317812 */ /* 0x000fe400078ec0ff */
[----:B------:R-:W-:Y:S02]  /*75720*/  LOP3.LUT R48, R48, 0x7fffffff, RZ, 0xc0, !PT ;  /* 0x7fffffff30307812 */ /* 0x000fe400078ec0ff */
[----:B------:R-:W-:Y:S02]  /*75730*/  LOP3.LUT R47, R47, 0x7fffffff, RZ, 0xc0, !PT ;  /* 0x7fffffff2f2f7812 */ /* 0x000fe400078ec0ff */
[----:B------:R-:W-:Y:S02]  /*75740*/  LOP3.LUT R46, R46, 0x7fffffff, RZ, 0xc0, !PT ;  /* 0x7fffffff2e2e7812 */ /* 0x000fe400078ec0ff */
[----:B------:R-:W-:-:S02]  /*75750*/  LOP3.LUT R45, R45, 0x7fffffff, RZ, 0xc0, !PT ;  /* 0x7fffffff2d2d7812 */ /* 0x000fc400078ec0ff */
[----:B------:R-:W-:Y:S01]  /*75760*/  LOP3.LUT R3, R3, 0x7fffffff, RZ, 0xc0, !PT ;  /* 0x7fffffff03037812 */ /* 0x000fe200078ec0ff */
[----:B------:R-:W-:Y:S01]  /*75770*/  BAR.SYNC.DEFER_BLOCKING 0x0 ;  /* 0x0000000000007b1d */ /* 0x000fe20000010000 */
[----:B--2---:R-:W-:-:S05]  /*75780*/  ISETP.LT.AND P3, PT, R160, UR8, !P0 ;  /* 0x00000008a0007c0c */ /* 0x004fca000c761270 */
[----:B------:R-:W-:Y:S01]  /*75790*/  ULDC.64 UR8, c[0x0][0x228] ;  /* 0x00008a0000087ab9 */ /* 0x000fe20000000a00 */
[----:B------:R-:W-:Y:S01]  /*757a0*/  ISETP.LT.AND P0, PT, R40, UR54, !P0 ;  /* 0x0000003628007c0c */ /* 0x000fe2000c701270 */
[----:B-1----:R-:W-:Y:S01]  /*757b0*/  VIADD R0, R0, UR6 ;  /* 0x0000000600007c36 */ /* 0x002fe20008000000 */
[----:B------:R-:W-:-:S05]  /*757c0*/  ULDC UR54, c[0x0][0x228] ;  /* 0x00008a0000367ab9 */ /* 0x000fca0000000800 */
[----:B------:R-:W-:-:S04]  /*757d0*/  @P3 LOP3.LUT R140, R140, 0x800000, RZ, 0xfc, !PT ;  /* 0x008000008c8c3812 */ /* 0x000fc800078efcff */
[----:B------:R-:W-:-:S04]  /*757e0*/  LOP3.LUT R140, R140, 0xffbfffff, RZ, 0xc0, !PT ;  /* 0xffbfffff8c8c7812 */ /* 0x000fc800078ec0ff */
[----:B------:R-:W-:-:S04]  /*757f0*/  @P2 LOP3.LUT R140, R140, 0x400000, RZ, 0xfc, !PT ;  /* 0x004000008c8c2812 */ /* 0x000fc800078efcff */
[----:B------:R-:W-:-:S04]  /*75800*/  LOP3.LUT R140, R140, 0xffdfffff, RZ, 0xc0, !PT ;  /* 0xffdfffff8c8c7812 */ /* 0x000fc800078ec0ff */
[----:B------:R-:W-:-:S04]  /*75810*/  @P1 LOP3.LUT R140, R140, 0x200000, RZ, 0xfc, !PT ;  /* 0x002000008c8c1812 */ /* 0x000fc800078efcff */
[----:B------:R-:W-:-:S04]  /*75820*/  LOP3.LUT R140, R140, 0xffefffff, RZ, 0xc0, !PT ;  /* 0xffefffff8c8c7812 */ /* 0x000fc800078ec0ff */
[----:B------:R-:W-:Y:S02]  /*75830*/  @P0 LOP3.LUT R140, R140, 0x100000, RZ, 0xfc, !PT ;  /* 0x001000008c8c0812 */ /* 0x000fe400078efcff */
[----:B------:R-:W-:Y:S01]  /*75840*/  ISETP.GE.AND P0, PT, R161, UR7, PT ;  /* 0x00000007a1007c0c */ /* 0x000fe2000bf06270 */
[----:B------:R-:W-:Y:S01]  /*75850*/  ULDC.64 UR6, c[0x0][0x228] ;  /* 0x00008a0000067ab9 */ /* 0x000fe20000000a00 */
[----:B------:R-:W2:Y:S01]  /*75860*/  LDL R161, [R1+0x2e74] ;  /* 0x002e740001a17983 */ /* 0x000ea20000100800 */
[----:B------:R-:W-:Y:S02]  /*75870*/  LOP3.LUT R140, R140, 0xfffeffff, RZ, 0xc0, !PT ;  /* 0xfffeffff8c8c7812 */ /* 0x000fe400078ec0ff */
[----:B------:R-:W-:Y:S01]  /*75880*/  ISETP.LT.AND P3, PT, R41, UR47, !P0 ;  /* 0x0000002f29007c0c */ /* 0x000fe2000c761270 */
[----:B------:R-:W-:Y:S01]  /*75890*/  ULDC UR47, c[0x0][0x228] ;  /* 0x00008a00002f7ab9 */ /* 0x000fe20000000800 */
[----:B------:R-:W-:Y:S01]  /*758a0*/  ISETP.LT.AND P2, PT, R42, UR48, !P0 ;  /* 0x000000302a007c0c */ /* 0x000fe2000c741270 */
[----:B------:R-:W-:Y:S01]  /*758b0*/  ULDC UR48, c[0x0][0x228] ;  /* 0x00008a0000307ab9 */ /* 0x000fe20000000800 */
[----:B--2---:R-:W-:-:S13]  /*758c0*/  ISETP.LT.AND P1, PT, R161, UR8, !P0 ;  /* 0x00000008a1007c0c */ /* 0x004fda000c721270 */
[----:B------:R-:W-:-:S04]  /*758d0*/  @P1 LOP3.LUT R140, R140, 0x10000, RZ, 0xfc, !PT ;  /* 0x000100008c8c1812 */ /* 0x000fc800078efcff */
[----:B------:R-:W-:-:S04]  /*758e0*/  LOP3.LUT R140, R140, 0xfff7ffff, RZ, 0xc0, !PT ;  /* 0xfff7ffff8c8c7812 */ /* 0x000fc800078ec0ff */
[----:B------:R-:W-:Y:S02]  /*758f0*/  @P3 LOP3.LUT R140, R140, 0x80000, RZ, 0xfc, !PT ;  /* 0x000800008c8c3812 */ /* 0x000fe400078efcff */
[----:B------:R-:W-:Y:S01]  /*75900*/  ISETP.LT.AND P1, PT, R43, UR49, !P0 ;  /* 0x000000312b007c0c */ /* 0x000fe2000c721270 */
[----:B------:R-:W-:Y:S01]  /*75910*/  ULDC UR49, c[0x0][0x228] ;  /* 0x00008a0000317ab9 */ /* 0x000fe20000000800 */
[----:B------:R-:W-:Y:S01]  /*75920*/  LOP3.LUT R140, R140, 0xfffbffff, RZ, 0xc0, !PT ;  /* 0xfffbffff8c8c7812 */ /* 0x000fe200078ec0ff */
[----:B------:R-:W2:Y:S03]  /*75930*/  LDL.LU R43, [R1+0x3b4c] ;  /* 0x003b4c00012b7983 */ /* 0x000ea60000300800 */
        /* <DEDUP_REMOVED lines=29> */
[----:B------:R-:W3:Y:S01]  /*75b10*/  LDL.LU R42, [R1+0x3b48] ;  /* 0x003b4800012a7983 */ /* 0x000ee20000300800 */
[----:B------:R-:W-:Y:S01]  /*75b20*/  ULDC UR6, c[0x0][0x248] ;  /* 0x0000920000067ab9 */ /* 0x000fe20000000800 */
[----:B------:R-:W-:Y:S01]  /*75b30*/  ULDC UR36, c[0x0][0x228] ;  /* 0x00008a0000247ab9 */ /* 0x000fe20000000800 */
[----:B------:R-:W-:Y:S02]  /*75b40*/  ULDC UR39, c[0x0][0x228] ;  /* 0x00008a0000277ab9 */ /* 0x000fe40000000800 */
[----:B------:R-:W-:-:S04]  /*75b50*/  @P1 LOP3.LUT R140, R140, 0x100, RZ, 0xfc, !PT ;  /* 0x000001008c8c1812 */ /* 0x000fc800078efcff */
[----:B------:R-:W-:-:S04]  /*75b60*/  LOP3.LUT R140, R140, 0xfffff7ff, RZ, 0xc0, !PT ;  /* 0xfffff7ff8c8c7812 */ /* 0x000fc800078ec0ff */
[----:B------:R-:W-:-:S04]  /*75b70*/  @P3 LOP3.LUT R140, R140, 0x800, RZ, 0xfc, !PT ;  /* 0x000008008c8c3812 */ /* 0x000fc800078efcff */
[----:B------:R-:W-:-:S04]  /*75b80*/  LOP3.LUT R140, R140, 0xfffffbff, RZ, 0xc0, !PT ;  /* 0xfffffbff8c8c7812 */ /* 0x000fc800078ec0ff */
[----:B------:R-:W-:Y:S02]  /*75b90*/  @P2 LOP3.LUT R140, R140, 0x400, RZ, 0xfc, !PT ;  /* 0x000004008c8c2812 */ /* 0x000fe400078efcff */
[----:B------:R-:W-:Y:S01]  /*75ba0*/  ISETP.LT.AND P3, PT, R160, UR43, !P0 ;  /* 0x0000002ba0007c0c */ /* 0x000fe2000c761270 */
[----:B------:R1:W-:Y:S01]  /*75bb0*/  STL [R1+0x292c], R0 ;  /* 0x00292c0001007387 */ /* 0x0003e20000100800 */
[----:B------:R-:W-:Y:S01]  /*75bc0*/  LOP3.LUT R140, R140, 0xfffffdff, RZ, 0xc0, !PT ;  /* 0xfffffdff8c8c7812 */ /* 0x000fe200078ec0ff */
[----:B------:R-:W-:Y:S01]  /*75bd0*/  ULDC UR43, c[0x0][0x228] ;  /* 0x00008a00002b7ab9 */ /* 0x000fe20000000800 */
[----:B------:R-:W-:Y:S01]  /*75be0*/  ISETP.LT.AND P2, PT, R147, UR44, !P0 ;  /* 0x0000002c93007c0c */ /* 0x000fe2000c741270 */
[----:B------:R-:W-:Y:S01]  /*75bf0*/  ULDC UR44, c[0x0][0x228] ;  /* 0x00008a00002c7ab9 */ /* 0x000fe20000000800 */
[----:B----4-:R-:W-:Y:S01]  /*75c00*/  ISETP.LT.AND P1, PT, R162, UR42, !P0 ;  /* 0x0000002aa2007c0c */ /* 0x010fe2000c721270 */
[----:B-1----:R-:W-:Y:S01]  /*75c10*/  VIADD R0, R0, UR6 ;  /* 0x0000000600007c36 */ /* 0x002fe20008000000 */
[----:B------:R-:W-:Y:S01]  /*75c20*/  ULDC UR6, c[0x0][0x248] ;  /* 0x0000920000067ab9 */ /* 0x000fe20000000800 */
[----:B------:R-:W-:-:S10]  /*75c30*/  ULDC UR42, c[0x0][0x228] ;  /* 0x00008a00002a7ab9 */ /* 0x000fd40000000800 */
        /* <DEDUP_REMOVED lines=16> */
[----:B------:R-:W-:Y:S02]  /*75d40*/  ISETP.LT.AND P1, PT, R161, UR10, !P0 ;  /* 0x0000000aa1007c0c */ /* 0x000fe4000c721270 */
[----:B------:R-:W-:Y:S01]  /*75d50*/  ISETP.LT.AND P3, PT, R41, UR33, !P0 ;  /* 0x0000002129007c0c */ /* 0x000fe2000c761270 */
[----:B------:R-:W-:Y:S01]  /*75d60*/  ULDC UR33, c[0x0][0x228] ;  /* 0x00008a0000217ab9 */ /* 0x000fe20000000800 */
[----:B------:R-:W-:Y:S01]  /*75d70*/  LOP3.LUT R140, R140, 0xfffffffe, RZ, 0xc0, !PT ;  /* 0xfffffffe8c8c7812 */ /* 0x000fe200078ec0ff */
[----:B------:R-:W2:Y:S08]  /*75d80*/  LDL.LU R41, [R1+0x3b44] ;  /* 0x003b440001297983 */ /* 0x000eb00000300800 */
        /* <DEDUP_REMOVED lines=8> */
[----:B------:R-:W-:-:S08]  /*75e10*/  ULDC UR35, c[0x0][0x228] ;  /* 0x00008a0000237ab9 */ /* 0x000fd00000000800 */
[----:B------:R-:W-:-:S04]  /*75e20*/  @P3 LOP3.LUT R139, R139, 0x80000000, RZ, 0xfc, !PT ;  /* 0x800000008b8b3812 */ /* 0x000fc800078efcff */
[----:B------:R-:W-:Y:S02]  /*75e30*/  LOP3.LUT R139, R139, 0xbfffffff, RZ, 0xc0, !PT ;  /* 0xbfffffff8b8b7812 */ /* 0x000fe400078ec0ff */
[----:B----4-:R-:W-:Y:S01]  /*75e40*/  ISETP.LT.AND P2, PT, R163, UR34, !P0 ;  /* 0x00000022a3007c0c */ /* 0x010fe2000c741270 */
[----:B-1----:R-:W-:Y:S01]  /*75e50*/  VIADD R0, R0, UR6 ;  /* 0x0000000600007c36 */ /* 0x002fe20008000000 */
[----:B------:R-:W-:-:S11]  /*75e60*/  ULDC UR34, c[0x0][0x228] ;  /* 0x00008a0000227ab9 */ /* 0x000fd60000000800 */
[----:B------:R-:W-:Y:S02]  /*75e70*/  @P2 LOP3.LUT R140, R140, 0x4, RZ, 0xfc, !PT ;  /* 0x000000048c8c2812 */ /* 0x000fe400078efcff */
[----:B------:R-:W-:Y:S01]  /*75e80*/  ISETP.LT.AND P2, PT, R147, UR38, !P0 ;  /* 0x0000002693007c0c */ /* 0x000fe2000c741270 */
[----:B------:R-:W-:Y:S01]  /*75e90*/  ULDC UR38, c[0x0][0x228] ;  /* 0x00008a0000267ab9 */ /* 0x000fe20000000800 */
[----:B------:R-:W-:-:S04]  /*75ea0*/  LOP3.LUT R140, R140, 0xfffffffd, RZ, 0xc0, !PT ;  /* 0xfffffffd8c8c7812 */ /* 0x000fc800078ec0ff */
[----:B------:R-:W-:Y:S02]  /*75eb0*/  @P1 LOP3.LUT R140, R140, 0x2, RZ, 0xfc, !PT ;  /* 0x000000028c8c1812 */ /* 0x000fe400078efcff */
[----:B------:R-:W-:Y:S01]  /*75ec0*/  ISETP.LT.AND P1, PT, R39, UR40, !P0 ;  /* 0x0000002827007c0c */ /* 0x000fe2000c721270 */
[----:B------:R-:W-:Y:S01]  /*75ed0*/  ULDC UR40, c[0x0][0x228] ;  /* 0x00008a0000287ab9 */ /* 0x000fe20000000800 */
[----:B------:R-:W-:Y:S01]  /*75ee0*/  ISETP.LT.AND P0, PT, R40, UR41, !P0 ;  /* 0x0000002928007c0c */ /* 0x000fe2000c701270 */
[----:B------:R-:W-:Y:S02]  /*75ef0*/  ULDC UR41, c[0x0][0x228] ;  /* 0x00008a0000297ab9 */ /* 0x000fe40000000800 */
[----:B------:R-:W-:-:S04]  /*75f00*/  @P2 LOP3.LUT R139, R139, 0x40000000, RZ, 0xfc, !PT ;  /* 0x400000008b8b2812 */ /* 0x000fc800078efcff */
        /* <DEDUP_REMOVED lines=8> */
[----:B------:R-:W-:Y:S02]  /*75f90*/  LOP3.LUT R139, R139, 0xfeffffff, RZ, 0xc0, !PT ;  /* 0xfeffffff8b8b7812 */ /* 0x000fe400078ec0ff */
[----:B------:R-:W-:Y:S01]  /*75fa0*/  ISETP.LT.AND P2, PT, R163, UR27, !P0 ;  /* 0x0000001ba3007c0c */ /* 0x000fe2000c741270 */
[----:B------:R1:W-:Y:S01]  /*75fb0*/  STL [R1+0x2934], R0 ;  /* 0x0029340001007387 */ /* 0x0003e20000100800 */
[----:B------:R-:W-:-:S07]  /*75fc0*/  ULDC UR27, c[0x0][0x228] ;  /* 0x00008a00001b7ab9 */ /* 0x000fce0000000800 */
[----:B------:R-:W-:-:S04]  /*75fd0*/  @P1 LOP3.LUT R139, R139, 0x1000000, RZ, 0xfc, !PT ;  /* 0x010000008b8b1812 */ /* 0x000fc800078efcff */
[----:B------:R-:W-:Y:S02]  /*75fe0*/  LOP3.LUT R139, R139, 0xf7ffffff, RZ, 0xc0, !PT ;  /* 0xf7ffffff8b8b7812 */ /* 0x000fe400078ec0ff */
[----:B------:R-:W-:Y:S01]  /*75ff0*/  ISETP.LT.AND P1, PT, R162, UR29, !P0 ;  /* 0x0000001da2007c0c */ /* 0x000fe2000c721270 */
[----:B------:R-:W-:Y:S01]  /*76000*/  ULDC UR29, c[0x0][0x228] ;  /* 0x00008a00001d7ab9 */ /* 0x000fe20000000800 */
[----:B----4-:R-:W-:Y:S01]  /*76010*/  ISETP.LT.AND P3, PT, R164, UR23, !P0 ;  /* 0x00000017a4007c0c */ /* 0x010fe2000c761270 */
[----:B------:R-:W-:-:S12]  /*76020*/  ULDC UR23, c[0x0][0x228] ;  /* 0x00008a0000177ab9 */ /* 0x000fd80000000800 */
        /* <DEDUP_REMOVED lines=54> */
[----:B------:R-:W4:Y:S03]  /*76390*/  LDL.LU R40, [R1+0x3b40] ;  /* 0x003b400001287983 */ /* 0x000f260000300800 */
[----:B------:R-:W-:-:S04]  /*763a0*/  @P1 LOP3.LUT R139, R139, 0x2000, RZ, 0xfc, !PT ;  /* 0x000020008b8b1812 */ /* 0x000fc800078efcff */
[----:B------:R-:W-:Y:S01]  /*763b0*/  LOP3.LUT R139, R139, 0xffffefff, RZ, 0xc0, !PT ;  /* 0xffffefff8b8b7812 */ /* 0x000fe200078ec0ff */
[----:B------:R1:W-:Y:S03]  /*763c0*/  STL [R1+0x2938], R0 ;  /* 0x0029380001007387 */ /* 0x0003e60000100800 */
[----:B------:R-:W-:Y:S02]  /*763d0*/  @P0 LOP3.LUT R139, R139, 0x1000, RZ, 0xfc, !PT ;  /* 0x000010008b8b0812 */ /* 0x000fe400078efcff */
[----:B------:R-:W-:Y:S01]  /*763e0*/  ISETP.GE.AND P0, PT, R166, UR9, PT ;  /* 0x00000009a6007c0c */ /* 0x000fe2000bf06270 */
[----:B------:R-:W-:Y:S01]  /*763f0*/  ULDC.64 UR8, c[0x0][0x228] ;  /* 0x00008a0000087ab9 */ /* 0x000fe20000000a00 */
[----:B------:R-:W3:Y:S02]  /*76400*/  LDL R166, [R1+0x2e64] ;  /* 0x002e640001a67983 */ /* 0x000ee40000100800 */
[----:B------:R-:W-:Y:S01]  /*76410*/  ISETP.LT.AND P1, PT, R161, UR10, !P0 ;  /* 0x0000000aa1007c0c */ /* 0x000fe2000c721270 */
[----:B-1----:R-:W-:Y:S01]  /*76420*/  VIADD R0, R0, UR6 ;  /* 0x0000000600007c36 */ /* 0x002fe20008000000 */
[----:B------:R-:W-:Y:S01]  /*76430*/  ISETP.LT.AND P3, PT, R164, UR58, !P0 ;  /* 0x0000003aa4007c0c */ /* 0x000fe2000c761270 */
[----:B------:R-:W-:Y:S01]  /*76440*/  ULDC UR10, c[0x0][0x228] ;  /* 0x00008a00000a7ab9 */ /* 0x000fe20000000800 */
[----:B------:R-:W-:Y:S01]  /*76450*/  LOP3.LUT R139, R139, 0xfffffeff, RZ, 0xc0, !PT ;  /* 0xfffffeff8b8b7812 */ /* 0x000fe200078ec0ff */
[----:B------:R-:W-:Y:S01]  /*76460*/  ULDC UR6, c[0x0][0x228] ;  /* 0x00008a0000067ab9 */ /* 0x000fe20000000800 */
[----:B------:R-:W-:Y:S01]  /*76470*/  ISETP.LT.AND P2, PT, R163, UR57, !P0 ;  /* 0x00000039a3007c0c */ /* 0x000fe2000c741270 */
[----:B------:R-:W-:Y:S01]  /*76480*/  ULDC UR58, c[0x0][0x228] ;  /* 0x00008a00003a7ab9 */ /* 0x000fe20000000800 */
[----:B------:R-:W-:-:S05]  /*76490*/  ULDC UR57, c[0x0][0x228] ;  /* 0x00008a0000397ab9 */ /* 0x000fca0000000800 */
        /* <DEDUP_REMOVED lines=18> */
[----:B------:R-:W2:Y:S03]  /*765c0*/  LDL.LU R39, [R1+0x3b3c] ;  /* 0x003b3c0001277983 */ /* 0x000ea60000300800 */
[----:B------:R-:W-:-:S04]  /*765d0*/  @P2 LOP3.LUT R139, R139, 0x40, RZ, 0xfc, !PT ;  /* 0x000000408b8b2812 */ /* 0x000fc800078efcff */
[----:B------:R-:W-:-:S04]  /*765e0*/  LOP3.LUT R139, R139, 0xffffffdf, RZ, 0xc0, !PT ;  /* 0xffffffdf8b8b7812 */ /* 0x000fc800078ec0ff */
[----:B------:R-:W-:-:S04]  /*765f0*/  @P1 LOP3.LUT R139, R139, 0x20, RZ, 0xfc, !PT ;  /* 0x000000208b8b1812 */ /* 0x000fc800078efcff */
[----:B------:R-:W-:Y:S01]  /*76600*/  LOP3.LUT R139, R139, 0xffffffef, RZ, 0xc0, !PT ;  /* 0xffffffef8b8b7812 */ /* 0x000fe200078ec0ff */
[----:B------:R1:W-:Y:S01]  /*76610*/  STL [R1+0x293c], R0 ;  /* 0x00293c0001007387 */ /* 0x0003e20000100800 */
[----:B---3--:R-:W-:Y:S01]  /*76620*/  ISETP.LT.AND P0, PT, R166, UR16, !P0 ;  /* 0x00000010a6007c0c */ /* 0x008fe2000c701270 */
[----:B------:R-:W-:-:S12]  /*76630*/  ULDC UR16, c[0x0][0x228] ;  /* 0x00008a0000107ab9 */ /* 0x000fd80000000800 */
[----:B------:R-:W-:Y:S02]  /*76640*/  @P0 LOP3.LUT R139, R139, 0x10, RZ, 0xfc, !PT ;  /* 0x000000108b8b0812 */ /* 0x000fe400078efcff */
[----:B------:R-:W-:Y:S01]  /*76650*/  ISETP.GE.AND P0, PT, R167, UR7, PT ;  /* 0x00000007a7007c0c */ /* 0x000fe2000bf06270 */
[----:B------:R-:W-:Y:S01]  /*76660*/  ULDC UR7, c[0x0][0x228] ;  /* 0x00008a0000077ab9 */ /* 0x000fe20000000800 */
[----:B------:R-:W3:Y:S02]  /*76670*/  LDL R167, [R1+0x2e68] ;  /* 0x002e680001a77983 */ /* 0x000ee40000100800 */
[----:B------:R-:W-:Y:S01]  /*76680*/  ISETP.LT.AND P3, PT, R161, UR8, !P0 ;  /* 0x00000008a1007c0c */ /* 0x000fe2000c761270 */
[----:B------:R-:W-:Y:S01]  /*76690*/  ULDC UR8, c[0x0][0x228] ;  /* 0x00008a0000087ab9 */ /* 0x000fe20000000800 */
[----:B------:R-:W-:Y:S01]  /*766a0*/  ISETP.LT.AND P2, PT, R164, UR16, !P0 ;  /* 0x00000010a4007c0c */ /* 0x000fe2000c741270 */
[----:B------:R-:W-:Y:S01]  /*766b0*/  ULDC UR16, c[0x0][0x228] ;  /* 0x00008a0000107ab9 */ /* 0x000fe20000000800 */
[----:B------:R-:W-:-:S02]  /*766c0*/  LOP3.LUT R139, R139, 0xfffffffe, RZ, 0xc0, !PT ;  /* 0xfffffffe8b8b7812 */ /* 0x000fc400078ec0ff */
[----:B------:R-:W-:Y:S01]  /*766d0*/  ISETP.LT.AND P1, PT, R163, UR10, !P0 ;  /* 0x0000000aa3007c0c */ /* 0x000fe2000c721270 */
[----:B------:R-:W-:-:S06]  /*766e0*/  ULDC UR10, c[0x0][0x228] ;  /* 0x00008a00000a7ab9 */ /* 0x000fcc0000000800 */
[----:B------:R-:W-:-:S04]  /*766f0*/  @P3 LOP3.LUT R139, R139, 0x1, RZ, 0xfc, !PT ;  /* 0x000000018b8b3812 */ /* 0x000fc800078efcff */
[----:B------:R-:W-:-:S04]  /*76700*/  LOP3.LUT R139, R139, 0xfffffff7, RZ, 0xc0, !PT ;  /* 0xfffffff78b8b7812 */ /* 0x000fc800078ec0ff */
[----:B------:R-:W-:-:S04]  /*76710*/  @P2 LOP3.LUT R139, R139, 0x8, RZ, 0xfc, !PT ;  /* 0x000000088b8b2812 */ /* 0x000fc800078efcff */
[----:B------:R-:W-:Y:S02]  /*76720*/  LOP3.LUT R139, R139, 0xfffffffb, RZ, 0xc0, !PT ;  /* 0xfffffffb8b8b7812 */ /* 0x000fe400078ec0ff */
[----:B------:R-:W-:Y:S01]  /*76730*/  ISETP.LT.AND P3, PT, R160, UR6, !P0 ;  /* 0x00000006a0007c0c */ /* 0x000fe2000c761270 */
[----:B------:R-:W-:Y:S01]  /*76740*/  ULDC UR6, c[0x0][0x248] ;  /* 0x0000920000067ab9 */ /* 0x000fe20000000800 */
[----:B------:R-:W-:Y:S02]  /*76750*/  @P1 LOP3.LUT R139, R139, 0x4, RZ, 0xfc, !PT ;  /* 0x000000048b8b1812 */ /* 0x000fe400078efcff */
[----:B------:R-:W-:Y:S02]  /*76760*/  ISETP.LT.AND P1, PT, R162, UR7, !P0 ;  /* 0x00000007a2007c0c */ /* 0x000fe4000c721270 */
[----:B------:R-:W-:-:S07]  /*76770*/  ISETP.LT.AND P2, PT, R147, UR16, !P0 ;  /* 0x0000001093007c0c */ /* 0x000fce000c741270 */
[----:B------:R-:W-:Y:S01]  /*76780*/  @P3 LOP3.LUT R138, R138, 0x80000000, RZ, 0xfc, !PT ;  /* 0x800000008a8a3812 */ /* 0x000fe200078efcff */
[----:B-1----:R-:W-:Y:S01]  /*76790*/  VIADD R0, R0, UR6 ;  /* 0x0000000600007c36 */ /* 0x002fe20008000000 */
[----:B------:R-:W-:Y:S01]  /*767a0*/  LOP3.LUT R139, R139, 0xfffffffd, RZ, 0xc0, !PT ;  /* 0xfffffffd8b8b7812 */ /* 0x000fe200078ec0ff */
[----:B------:R-:W-:Y:S01]  /*767b0*/  ULDC.64 UR6, c[0x0][0x228] ;  /* 0x00008a0000067ab9 */ /* 0x000fe20000000a00 */
[----:B------:R-:W-:Y:S01]  /*767c0*/  LOP3.LUT R138, R138, 0xbfffffff, RZ, 0xc0, !PT ;  /* 0xbfffffff8a8a7812 */ /* 0x000fe200078ec0ff */
[----:B------:R-:W-:Y:S01]  /*767d0*/  ULDC UR16, c[0x0][0x228] ;  /* 0x00008a0000107ab9 */ /* 0x000fe20000000800 */
[----:B------:R-:W-:Y:S02]  /*767e0*/  @P1 LOP3.LUT R139, R139, 0x2, RZ, 0xfc, !PT ;  /* 0x000000028b8b1812 */ /* 0x000fe400078efcff */
[----:B------:R-:W-:-:S04]  /*767f0*/  @P2 LOP3.LUT R138, R138, 0x40000000, RZ, 0xfc, !PT ;  /* 0x400000008a8a2812 */ /* 0x000fc800078efcff */
[----:B------:R-:W-:Y:S01]  /*76800*/  LOP3.LUT R138, R138, 0xdfffffff, RZ, 0xc0, !PT ;  /* 0xdfffffff8a8a7812 */ /* 0x000fe200078ec0ff */
[----:B------:R1:W-:Y:S01]  /*76810*/  STL [R1+0x2940], R0 ;  /* 0x0029400001007387 */ /* 0x0003e20000100800 */
[----:B---3--:R-:W-:Y:S01]  /*76820*/  ISETP.LT.AND P1, PT, R167, UR10, !P0 ;  /* 0x0000000aa7007c0c */ /* 0x008fe2000c721270 */
[----:B------:R-:W-:Y:S01]  /*76830*/  ULDC UR10, c[0x0][0x228] ;  /* 0x00008a00000a7ab9 */ /* 0x000fe20000000800 */
[----:B------:R-:W-:Y:S01]  /*76840*/  ISETP.LT.AND P0, PT, R166, UR59, !P0 ;  /* 0x0000003ba6007c0c */ /* 0x000fe2000c701270 */
[----:B------:R-:W-:-:S10]  /*76850*/  ULDC UR59, c[0x0][0x228] ;  /* 0x00008a00003b7ab9 */ /* 0x000fd40000000800 */
[----:B------:R-:W-:-:S04]  /*76860*/  @P1 LOP3.LUT R138, R138, 0x20000000, RZ, 0xfc, !PT ;  /* 0x200000008a8a1812 */ /* 0x000fc800078efcff */
[----:B------:R-:W-:-:S04]  /*76870*/  LOP3.LUT R138, R138, 0xefffffff, RZ, 0xc0, !PT ;  /* 0xefffffff8a8a7812 */ /* 0x000fc800078ec0ff */
[----:B------:R-:W-:Y:S02]  /*76880*/  @P0 LOP3.LUT R138, R138, 0x10000000, RZ, 0xfc, !PT ;  /* 0x100000008a8a0812 */ /* 0x000fe400078efcff */
[----:B------:R-:W-:Y:S01]  /*76890*/  ISETP.GE.AND P0, PT, R168, UR11, PT ;  /* 0x0000000ba8007c0c */ /* 0x000fe2000bf06270 */
[----:B------:R-:W-:-:S03]  /*768a0*/  ULDC UR11, c[0x0][0x228] ;  /* 0x00008a00000b7ab9 */ /* 0x000fc60000000800 */
[----:B------:R-:W-:Y:S01]  /*768b0*/  ISETP.LT.AND P1, PT, R161, UR6, !P0 ;  /* 0x00000006a1007c0c */ /* 0x000fe2000c721270 */
[----:B------:R-:W-:Y:S01]  /*768c0*/  ULDC UR6, c[0x0][0x248] ;  /* 0x0000920000067ab9 */ /* 0x000fe20000000800 */
[----:B------:R-:W-:Y:S02]  /*768d0*/  ISETP.LT.AND P3, PT, R164, UR11, !P0 ;  /* 0x0000000ba4007c0c */ /* 0x000fe4000c761270 */
        /* <DEDUP_REMOVED lines=8> */
[----:B------:R-:W-:Y:S02]  /*76960*/  ISETP.LT.AND P1, PT, R162, UR8, !P0 ;  /* 0x00000008a2007c0c */ /* 0x000fe4000c721270 */
[----:B------:R-:W-:-:S04]  /*76970*/  LOP3.LUT R138, R138, 0xfbffffff, RZ, 0xc0, !PT ;  /* 0xfbffffff8a8a7812 */ /* 0x000fc800078ec0ff */
[----:B------:R-:W-:Y:S02]  /*76980*/  @P2 LOP3.LUT R138, R138, 0x4000000, RZ, 0xfc, !PT ;  /* 0x040000008a8a2812 */ /* 0x000fe400078efcff */
[----:B------:R-:W-:Y:S01]  /*76990*/  ISETP.LT.AND P3, PT, R160, UR10, !P0 ;  /* 0x0000000aa0007c0c */ /* 0x000fe2000c761270 */
[----:B------:R-:W-:Y:S01]  /*769a0*/  ULDC.64 UR10, c[0x0][0x228] ;  /* 0x00008a00000a7ab9 */ /* 0x000fe20000000a00 */
        /* <DEDUP_REMOVED lines=32> */
[----:B-1----:R-:W-:Y:S01]  /*76bb0*/  VIADD R0, R0, UR6 ;  /* 0x0000000600007c36 */ /* 0x002fe20008000000 */
[----:B------:R-:W-:Y:S01]  /*76bc0*/  LOP3.LUT R138, R138, 0xfffbffff, RZ, 0xc0, !PT ;  /* 0xfffbffff8a8a7812 */ /* 0x000fe200078ec0ff */
[----:B------:R-:W-:-:S03]  /*76bd0*/  ULDC UR49, c[0x0][0x228] ;  /* 0x00008a0000317ab9 */ /* 0x000fc60000000800 */
        /* <DEDUP_REMOVED lines=73> */
[----:B------:R-:W-:Y:S02]  /*77070*/  @P2 LOP3.LUT R138, R138, 0x4, RZ, 0xfc, !PT ;  /* 0x000000048a8a2812 */ /* 0x000fe400078efcff */
[----:B------:R-:W-:-:S03]  /*77080*/  ISETP.LT.AND P2, PT, R147, UR38, !P0 ;  /* 0x0000002693007c0c */ /* 0x000fc6000c741270 */
[----:B------:R-:W-:Y:S01]  /*77090*/  @P3 LOP3.LUT R137, R137, 0x80000000, RZ, 0xfc, !PT ;  /* 0x8000000089893812 */ /* 0x000fe200078efcff */
[----:B-1----:R-:W-:Y:S01]  /*770a0*/  VIADD R0, R0, UR6 ;  /* 0x0000000600007c36 */ /* 0x002fe20008000000 */
[----:B------:R-:W-:Y:S01]  /*770b0*/  LOP3.LUT R138, R138, 0xfffffffd, RZ, 0xc0, !PT ;  /* 0xfffffffd8a8a7812 */ /* 0x000fe200078ec0ff */
[----:B------:R-:W-:Y:S01]  /*770c0*/  ULDC UR6, c[0x0][0x248] ;  /* 0x0000920000067ab9 */ /* 0x000fe20000000800 */
[----:B------:R-:W-:Y:S01]  /*770d0*/  LOP3.LUT R137, R137, 0xbfffffff, RZ, 0xc0, !PT ;  /* 0xbfffffff89897812 */ /* 0x000fe200078ec0ff */
[----:B------:R-:W-:Y:S01]  /*770e0*/  ULDC UR38, c[0x0][0x228] ;  /* 0x00008a0000267ab9 */ /* 0x000fe20000000800 */
[----:B------:R-:W-:Y:S02]  /*770f0*/  @P1 LOP3.LUT R138, R138, 0x2, RZ, 0xfc, !PT ;  /* 0x000000028a8a1812 */ /* 0x000fe400078efcff */
[----:B------:R-:W-:Y:S01]  /*77100*/  ISETP.LT.AND P1, PT, R167, UR40, !P0 ;  /* 0x00000028a7007c0c */ /* 0x000fe2000c721270 */
[----:B------:R1:W-:Y:S01]  /*77110*/  STL [R1+0x2954], R0 ;  /* 0x0029540001007387 */ /* 0x0003e20000100800 */
[----:B------:R-:W-:Y:S01]  /*77120*/  @P2 LOP3.LUT R137, R137, 0x40000000, RZ, 0xfc, !PT ;  /* 0x4000000089892812 */ /* 0x000fe200078efcff */
[----:B------:R-:W-:Y:S01]  /*77130*/  ULDC UR40, c[0x0][0x228] ;  /* 0x00008a0000287ab9 */ /* 0x000fe20000000800 */
[----:B------:R-:W-:Y:S01]  /*77140*/  ISETP.LT.AND P0, PT, R166, UR41, !P0 ;  /* 0x00000029a6007c0c */ /* 0x000fe2000c701270 */
[----:B------:R-:W-:Y:S01]  /*77150*/  ULDC UR41, c[0x0][0x228] ;  /* 0x00008a0000297ab9 */ /* 0x000fe20000000800 */
[----:B------:R-:W-:-:S07]  /*77160*/  LOP3.LUT R137, R137, 0xdfffffff, RZ, 0xc0, !PT ;  /* 0xdfffffff89897812 */ /* 0x000fce00078ec0ff */
        /* <DEDUP_REMOVED lines=135> */
[----:B------:R-:W-:Y:S01]  /*779e0*/  ULDC.64 UR8, c[0x0][0x228] ;  /* 0x00008a0000087ab9 */ /* 0x000fe20000000a00 */
[----:B------:R-:W-:-:S02]  /*779f0*/  @P2 LOP3.LUT R136, R136, 0x40000000, RZ, 0xfc, !PT ;  /* 0x4000000088882812 */ /* 0x000fc400078efcff */
[----:B------:R-:W-:Y:S01]  /*77a00*/  ISETP.LT.AND P0, PT, R166, UR59, !P0 ;  /* 0x0000003ba6007c0c */ /* 0x000fe2000c701270 */
[----:B------:R-:W-:Y:S01]  /*77a10*/  ULDC UR59, c[0x0][0x228] ;  /* 0x00008a00003b7ab9 */ /* 0x000fe20000000800 */
[----:B------:R-:W-:-:S07]  /*77a20*/  LOP3.LUT R136, R136, 0xdfffffff, RZ, 0xc0, !PT ;  /* 0xdfffffff88887812 */ /* 0x000fce00078ec0ff */
        /* <DEDUP_REMOVED lines=18> */
[----:B------:R-:W-:Y:S02]  /*77b50*/  ISETP.LT.AND P3, PT, R160, UR10, !P0 ;  /* 0x0000000aa0007c0c */ /* 0x000fe4000c761270 */
[----:B------:R-:W-:-:S04]  /*77b60*/  LOP3.LUT R136, R136, 0xfdffffff, RZ, 0xc0, !PT ;  /* 0xfdffffff88887812 */ /* 0x000fc800078ec0ff */
[----:B------:R-:W-:Y:S02]  /*77b70*/  @P1 LOP3.LUT R136, R136, 0x2000000, RZ, 0xfc, !PT ;  /* 0x0200000088881812 */ /* 0x000fe400078efcff */
[----:B------:R-:W-:Y:S01]  /*77b80*/  ISETP.LT.AND P2, PT, R147, UR61, !P0 ;  /* 0x0000003d93007c0c */ /* 0x000fe2000c741270 */
[----:B-1----:R-:W-:Y:S01]  /*77b90*/  VIADD R0, R0, UR6 ;  /* 0x0000000600007c36 */ /* 0x002fe20008000000 */
[----:B------:R-:W-:Y:S01]  /*77ba0*/  LOP3.LUT R136, R136, 0xff7fffff, RZ, 0xc0, !PT ;  /* 0xff7fffff88887812 */ /* 0x000fe200078ec0ff */
[----:B------:R-:W-:Y:S01]  /*77bb0*/  ULDC.64 UR6, c[0x0][0x228] ;  /* 0x00008a0000067ab9 */ /* 0x000fe20000000a00 */
        /* <DEDUP_REMOVED lines=163> */
[----:B-1----:R-:W-:Y:S01]  /*785f0*/  VIADD R0, R0, UR6 ;  /* 0x0000000600007c36 */ /* 0x002fe20008000000 */
[----:B------:R-:W-:Y:S01]  /*78600*/  ISETP.LT.AND P3, PT, R164, UR14, !P0 ;  /* 0x0000000ea4007c0c */ /* 0x000fe2000c761270 */
[----:B------:R-:W-:Y:S01]  /*78610*/  ULDC UR10, c[0x0][0x228] ;  /* 0x00008a00000a7ab9 */ /* 0x000fe20000000800 */
[----:B------:R-:W-:Y:S01]  /*78620*/  LOP3.LUT R135, R135, 0xfffeffff, RZ, 0xc0, !PT ;  /* 0xfffeffff87877812 */ /* 0x000fe200078ec0ff */
[----:B------:R-:W-:Y:S01]  /*78630*/  ULDC UR14, c[0x0][0x228] ;  /* 0x00008a00000e7ab9 */ /* 0x000fe20000000800 */
[----:B------:R-:W-:Y:S01]  /*78640*/  ISETP.LT.AND P2, PT, R163, UR15, !P0 ;  /* 0x0000000fa3007c0c */ /* 0x000fe2000c741270 */
[----:B------:R1:W-:Y:S01]  /*78650*/  STL [R1+0x297c], R0 ;  /* 0x00297c0001007387 */ /* 0x0003e20000100800 */
        /* <DEDUP_REMOVED lines=76> */
[----:B------:R-:W-:Y:S01]  /*78b20*/  ULDC UR6, c[0x0][0x228] ;  /* 0x00008a0000067ab9 */ /* 0x000fe20000000800 */
        /* <DEDUP_REMOVED lines=294> */
[----:B------:R-:W-:Y:S01]  /*79d90*/  ISETP.LT.AND P1, PT, R167, UR10, !P0 ;  /* 0x0000000aa7007c0c */ /* 0x000fe2000c721270 */
[----:B------:R-:W-:Y:S01]  /*79da0*/  ULDC UR10, c[0x0][0x228] ;  /* 0x00008a00000a7ab9 */ /* 0x000fe20000000800 */
        /* <DEDUP_REMOVED lines=14> */
[----:B------:R1:W-:Y:S01]  /*79e90*/  STL [R1+0x29a0], R0 ;  /* 0x0029a00001007387 */ /* 0x0003e20000100800 */
[----:B------:R-:W-:-:S05]  /*79ea0*/  ULDC UR59, c[0x0][0x228] ;  /* 0x00008a00003b7ab9 */ /* 0x000fca0000000800 */
        /* <DEDUP_REMOVED lines=392> */
[----:B------:R-:W-:Y:S01]  /*7b730*/  ISETP.LT.AND P2, PT, R163, UR34, !P0 ;  /* 0x00000022a3007c0c */ /* 0x000fe2000c741270 */
[----:B------:R-:W-:Y:S01]  /*7b740*/  ULDC UR34, c[0x0][0x228] ;  /* 0x00008a0000227ab9 */ /* 0x000fe20000000800 */
[----:B------:R-:W-:-:S07]  /*7b750*/  LOP3.LUT R130, R130, 0xfffffff7, RZ, 0xc0, !PT ;  /* 0xfffffff782827812 */ /* 0x000fce00078ec0ff */
        /* <DEDUP_REMOVED lines=8> */
[----:B------:R-:W-:Y:S02]  /*7b7e0*/  LOP3.LUT R130, R130, 0xfffffffd, RZ, 0xc0, !PT ;  /* 0xfffffffd82827812 */ /* 0x000fe400078ec0ff */
[----:B------:R-:W-:Y:S02]  /*7b7f0*/  LOP3.LUT R129, R129, 0xbfffffff, RZ, 0xc0, !PT ;  /* 0xbfffffff81817812 */ /* 0x000fe400078ec0ff */
[----:B------:R-:W-:Y:S02]  /*7b800*/  @P1 LOP3.LUT R130, R130, 0x2, RZ, 0xfc, !PT ;  /* 0x0000000282821812 */ /* 0x000fe400078efcff */
[----:B------:R-:W-:Y:S01]  /*7b810*/  ISETP.LT.AND P1, PT, R167, UR40, !P0 ;  /* 0x00000028a7007c0c */ /* 0x000fe2000c721270 */
[----:B------:R-:W-:Y:S01]  /*7b820*/  ULDC UR40, c[0x0][0x228] ;  /* 0x00008a0000287ab9 */ /* 0x000fe20000000800 */
[----:B------:R-:W-:Y:S01]  /*7b830*/  ISETP.LT.AND P3, PT, R161, UR37, !P0 ;  /* 0x00000025a1007c0c */ /* 0x000fe2000c761270 */
[----:B------:R-:W-:-:S02]  /*7b840*/  ULDC UR37, c[0x0][0x228] ;  /* 0x00008a0000257ab9 */ /* 0x000fc40000000800 */
        /* <DEDUP_REMOVED lines=11> */
[----:B------:R-:W-:Y:S02]  /*7b900*/  LOP3.LUT R130, R130, 0xfffffffe, RZ, 0xc0, !PT ;  /* 0xfffffffe82827812 */ /* 0x000fe400078ec0ff */
[----:B------:R-:W-:Y:S02]  /*7b910*/  LOP3.LUT R129, R129, 0xff7fffff, RZ, 0xc0, !PT ;  /* 0xff7fffff81817812 */ /* 0x000fe400078ec0ff */
[----:B------:R-:W-:Y:S02]  /*7b920*/  @P3 LOP3.LUT R130, R130, 0x1, RZ, 0xfc, !PT ;  /* 0x0000000182823812 */ /* 0x000fe400078efcff */
[----:B------:R-:W-:Y:S02]  /*7b930*/  ISETP.LT.AND P3, PT, R164, UR29, !P0 ;  /* 0x0000001da4007c0c */ /* 0x000fe4000c761270 */
[----:B------:R-:W-:Y:S01]  /*7b940*/  ISETP.LT.AND P2, PT, R163, UR27, !P0 ;  /* 0x0000001ba3007c0c */ /* 0x000fe2000c741270 */
[----:B-1----:R-:W-:Y:S01]  /*7b950*/  VIADD R0, R0, UR6 ;  /* 0x0000000600007c36 */ /* 0x002fe20008000000 */
[----:B------:R-:W-:Y:S01]  /*7b960*/  ULDC UR6, c[0x0][0x248] ;  /* 0x0000920000067ab9 */ /* 0x000fe20000000800 */
[----:B------:R-:W-:Y:S01]  /*7b970*/  @P1 LOP3.LUT R129, R129, 0x800000, RZ, 0xfc, !PT ;  /* 0x0080000081811812 */ /* 0x000fe200078efcff */
[----:B------:R-:W-:Y:S01]  /*7b980*/  ULDC UR29, c[0x0][0x228] ;  /* 0x00008a00001d7ab9 */ /* 0x000fe20000000800 */
[----:B------:R-:W-:-:S02]  /*7b990*/  ULDC UR27, c[0x0][0x228] ;  /* 0x00008a00001b7ab9 */ /* 0x000fc40000000800 */
        /* <DEDUP_REMOVED lines=110> */
[----:B------:R-:W-:Y:S02]  /*7c080*/  ISETP.LT.AND P1, PT, R162, UR11, !P0 ;  /* 0x0000000ba2007c0c */ /* 0x000fe4000c721270 */
[----:B------:R-:W-:Y:S02]  /*7c090*/  ISETP.LT.AND P2, PT, R147, UR8, !P0 ;  /* 0x0000000893007c0c */ /* 0x000fe4000c741270 */
[----:B------:R-:W-:Y:S01]  /*7c0a0*/  @P3 LOP3.LUT R128, R128, 0x80000000, RZ, 0xfc, !PT ;  /* 0x8000000080803812 */ /* 0x000fe200078efcff */
[----:B-1----:R-:W-:Y:S01]  /*7c0b0*/  VIADD R0, R0, UR6 ;  /* 0x0000000600007c36 */ /* 0x002fe20008000000 */
[----:B------:R-:W-:Y:S01]  /*7c0c0*/  LOP3.LUT R129, R129, 0xfffffffd, RZ, 0xc0, !PT ;  /* 0xfffffffd81817812 */ /* 0x000fe200078ec0ff */
[----:B------:R-:W-:Y:S01]  /*7c0d0*/  ULDC UR6, c[0x0][0x228] ;  /* 0x00008a0000067ab9 */ /* 0x000fe20000000800 */
[----:B------:R-:W-:Y:S01]  /*7c0e0*/  LOP3.LUT R128, R128, 0xbfffffff, RZ, 0xc0, !PT ;  /* 0xbfffffff80807812 */ /* 0x000fe200078ec0ff */
[----:B------:R-:W-:-:S04]  /*7c0f0*/  ULDC UR8, c[0x0][0x228] ;  /* 0x00008a0000087ab9 */ /* 0x000fc80000000800 */
[----:B------:R-:W-:Y:S02]  /*7c100*/  @P1 LOP3.LUT R129, R129, 0x2, RZ, 0xfc, !PT ;  /* 0x0000000281811812 */ /* 0x000fe400078efcff */
[----:B------:R-:W-:Y:S01]  /*7c110*/  ISETP.LT.AND P1, PT, R167, UR10, !P0 ;  /* 0x0000000aa7007c0c */ /* 0x000fe2000c721270 */
[----:B------:R-:W-:Y:S01]  /*7c120*/  ULDC.64 UR10, c[0x0][0x228] ;  /* 0x00008a00000a7ab9 */ /* 0x000fe20000000a00 */
[----:B------:R-:W-:Y:S02]  /*7c130*/  @P2 LOP3.LUT R128, R128, 0x40000000, RZ, 0xfc, !PT ;  /* 0x4000000080802812 */ /* 0x000fe400078efcff */
[----:B------:R-:W-:Y:S01]  /*7c140*/  ISETP.LT.AND P3, PT, R161, UR16, !P0 ;  /* 0x00000010a1007c0c */ /* 0x000fe2000c761270 */
[----:B------:R1:W-:Y:S01]  /*7c150*/  STL [R1+0x29e0], R0 ;  /* 0x0029e00001007387 */ /* 0x0003e20000100800 */
[----:B------:R-:W-:Y:S01]  /*7c160*/  ISETP.LT.AND P0, PT, R166, UR59, !P0 ;  /* 0x0000003ba6007c0c */ /* 0x000fe2000c701270 */
[----:B------:R-:W-:Y:S01]  /*7c170*/  ULDC UR59, c[0x0][0x228] ;  /* 0x00008a00003b7ab9 */ /* 0x000fe20000000800 */
[----:B------:R-:W-:Y:S01]  /*7c180*/  LOP3.LUT R128, R128, 0xdfffffff, RZ, 0xc0, !PT ;  /* 0xdfffffff80807812 */ /* 0x000fe200078ec0ff */
[----:B------:R-:W-:-:S04]  /*7c190*/  ULDC UR16, c[0x0][0x228] ;  /* 0x00008a0000107ab9 */ /* 0x000fc80000000800 */
[----:B------:R-:W-:-:S04]  /*7c1a0*/  @P1 LOP3.LUT R128, R128, 0x20000000, RZ, 0xfc, !PT ;  /* 0x2000000080801812 */ /* 0x000fc800078efcff */
[----:B------:R-:W-:-:S04]  /*7c1b0*/  LOP3.LUT R128, R128, 0xefffffff, RZ, 0xc0, !PT ;  /* 0xefffffff80807812 */ /* 0x000fc800078ec0ff */
[----:B------:R-:W-:Y:S02]  /*7c1c0*/  @P0 LOP3.LUT R128, R128, 0x10000000, RZ, 0xfc, !PT ;  /* 0x1000000080800812 */ /* 0x000fe400078efcff */
[----:B------:R-:W-:Y:S01]  /*7c1d0*/  ISETP.GE.AND P0, PT, R216, UR9, PT ;  /* 0x00000009d8007c0c */ /* 0x000fe2000bf06270 */
[----:B------:R-:W-:-:S03]  /*7c1e0*/  ULDC UR9, c[0x0][0x228] ;  /* 0x00008a0000097ab9 */ /* 0x000fc60000000800 */
[----:B------:R-:W-:Y:S02]  /*7c1f0*/  ISETP.LT.AND P1, PT, R160, UR10, !P0 ;  /* 0x0000000aa0007c0c */ /* 0x000fe4000c721270 */
[----:B------:R-:W-:Y:S02]  /*7c200*/  LOP3.LUT R129, R129, 0xfffffffe, RZ, 0xc0, !PT ;  /* 0xfffffffe81817812 */ /* 0x000fe400078ec0ff */
[----:B------:R-:W-:Y:S02]  /*7c210*/  LOP3.LUT R128, R128, 0xff7fffff, RZ, 0xc0, !PT ;  /* 0xff7fffff80807812 */ /* 0x000fe400078ec0ff */
[----:B------:R-:W-:Y:S02]  /*7c220*/  @P3 LOP3.LUT R129, R129, 0x1, RZ, 0xfc, !PT ;  /* 0x0000000181813812 */ /* 0x000fe400078efcff */
[----:B------:R-:W-:Y:S02]  /*7c230*/  ISETP.LT.AND P3, PT, R164, UR9, !P0 ;  /* 0x00000009a4007c0c */ /* 0x000fe4000c761270 */
[----:B------:R-:W-:Y:S01]  /*7c240*/  ISETP.LT.AND P2, PT, R163, UR6, !P0 ;  /* 0x00000006a3007c0c */ /* 0x000fe2000c741270 */
[----:B------:R-:W-:-:S02]  /*7c250*/  ULDC UR6, c[0x0][0x248] ;  /* 0x0000920000067ab9 */ /* 0x000fc40000000800 */
        /* <DEDUP_REMOVED lines=8> */
[----:B------:R-:W-:Y:S01]  /*7c2e0*/  ULDC.64 UR8, c[0x0][0x228] ;  /* 0x00008a0000087ab9 */ /* 0x000fe20000000a00 */
        /* <DEDUP_REMOVED lines=248> */
[----:B------:R-:W-:Y:S01]  /*7d270*/  ISETP.LT.AND P2, PT, R147, UR16, !P0 ;  /* 0x0000001093007c0c */ /* 0x000fe2000c741270 */
[----:B------:R-:W-:Y:S01]  /*7d280*/  ULDC UR16, c[0x0][0x228] ;  /* 0x00008a0000107ab9 */ /* 0x000fe20000000800 */
[----:B------:R-:W-:Y:S02]  /*7d290*/  LOP3.LUT R75, R75, 0xfffffffd, RZ, 0xc0, !PT ;  /* 0xfffffffd4b4b7812 */ /* 0x000fe400078ec0ff */
[----:B------:R-:W-:-:S04]  /*7d2a0*/  @P3 LOP3.LUT R74, R74, 0x80000000, RZ, 0xfc, !PT ;  /* 0x800000004a4a3812 */ /* 0x000fc800078efcff */
[----:B------:R-:W-:-:S03]  /*7d2b0*/  LOP3.LUT R74, R74, 0xbfffffff, RZ, 0xc0, !PT ;  /* 0xbfffffff4a4a7812 */ /* 0x000fc600078ec0ff */
[----:B------:R-:W-:Y:S02]  /*7d2c0*/  @P1 LOP3.LUT R75, R75, 0x2, RZ, 0xfc, !PT ;  /* 0x000000024b4b1812 */ /* 0x000fe400078efcff */
[----:B------:R-:W-:Y:S01]  /*7d2d0*/  ISETP.LT.AND P1, PT, R167, UR10, !P0 ;  /* 0x0000000aa7007c0c */ /* 0x000fe2000c721270 */
[----:B------:R-:W-:Y:S01]  /*7d2e0*/  ULDC UR10, c[0x0][0x228] ;  /* 0x00008a00000a7ab9 */ /* 0x000fe20000000800 */
[----:B------:R-:W-:Y:S02]  /*7d2f0*/  @P2 LOP3.LUT R74, R74, 0x40000000, RZ, 0xfc, !PT ;  /* 0x400000004a4a2812 */ /* 0x000fe400078efcff */
[----:B------:R-:W-:Y:S01]  /*7d300*/  ISETP.LT.AND P3, PT, R161, UR6, !P0 ;  /* 0x00000006a1007c0c */ /* 0x000fe2000c761270 */
[----:B------:R-:W-:Y:S01]  /*7d310*/  ULDC UR6, c[0x0][0x248] ;  /* 0x0000920000067ab9 */ /* 0x000fe20000000800 */
[----:B------:R-:W-:Y:S02]  /*7d320*/  ISETP.LT.AND P0, PT, R166, UR59, !P0 ;  /* 0x0000003ba6007c0c */ /* 0x000fe4000c701270 */
[----:B------:R-:W-:Y:S01]  /*7d330*/  LOP3.LUT R74, R74, 0xdfffffff, RZ, 0xc0, !PT ;  /* 0xdfffffff4a4a7812 */ /* 0x000fe200078ec0ff */
[----:B-1----:R-:W-:Y:S01]  /*7d340*/  VIADD R0, R0, UR6 ;  /* 0x0000000600007c36 */ /* 0x002fe20008000000 */
[----:B------:R-:W-:Y:S01]  /*7d350*/  ULDC.64 UR6, c[0x0][0x228] ;  /* 0x00008a0000067ab9 */ /* 0x000fe20000000a00 */
[----:B------:R-:W-:Y:S01]  /*7d360*/  LOP3.LUT R75, R75, 0xfffffffe, RZ, 0xc0, !PT ;  /* 0xfffffffe4b4b7812 */ /* 0x000fe200078ec0ff */
[----:B------:R-:W-:Y:S01]  /*7d370*/  ULDC UR59, c[0x0][0x228] ;  /* 0x00008a00003b7ab9 */ /* 0x000fe20000000800 */
[----:B------:R-:W-:-:S04]  /*7d380*/  @P1 LOP3.LUT R74, R74, 0x20000000, RZ, 0xfc, !PT ;  /* 0x200000004a4a1812 */ /* 0x000fc800078efcff */
[----:B------:R-:W-:-:S04]  /*7d390*/  LOP3.LUT R74, R74, 0xefffffff, RZ, 0xc0, !PT ;  /* 0xefffffff4a4a7812 */ /* 0x000fc800078ec0ff */
[----:B------:R-:W-:Y:S02]  /*7d3a0*/  @P0 LOP3.LUT R74, R74, 0x10000000, RZ, 0xfc, !PT ;  /* 0x100000004a4a0812 */ /* 0x000fe400078efcff */
[----:B------:R-:W-:Y:S01]  /*7d3b0*/  ISETP.GE.AND P0, PT, R224, UR11, PT ;  /* 0x0000000be0007c0c */ /* 0x000fe2000bf06270 */
[----:B------:R-:W-:-:S03]  /*7d3c0*/  ULDC UR11, c[0x0][0x228] ;  /* 0x00008a00000b7ab9 */ /* 0x000fc60000000800 */
[----:B------:R-:W-:Y:S01]  /*7d3d0*/  ISETP.LT.AND P1, PT, R161, UR6, !P0 ;  /* 0x00000006a1007c0c */ /* 0x000fe2000c721270 */
[----:B------:R-:W-:Y:S01]  /*7d3e0*/  ULDC UR6, c[0x0][0x248] ;  /* 0x0000920000067ab9 */ /* 0x000fe20000000800 */
[----:B------:R-:W-:Y:S02]  /*7d3f0*/  @P3 LOP3.LUT R75, R75, 0x1, RZ, 0xfc, !PT ;  /* 0x000000014b4b3812 */ /* 0x000fe400078efcff */
[----:B------:R-:W-:Y:S02]  /*7d400*/  ISETP.LT.AND P3, PT, R164, UR11, !P0 ;  /* 0x0000000ba4007c0c */ /* 0x000fe4000c761270 */
[----:B------:R-:W-:Y:S02]  /*7d410*/  LOP3.LUT R74, R74, 0xfeffffff, RZ, 0xc0, !PT ;  /* 0xfeffffff4a4a7812 */ /* 0x000fe400078ec0ff */
[----:B------:R-:W-:Y:S01]  /*7d420*/  ISETP.LT.AND P2, PT, R163, UR59, !P0 ;  /* 0x0000003ba3007c0c */ /* 0x000fe2000c741270 */
[----:B------:R1:W-:Y:S01]  /*7d430*/  STL [R1+0x2a00], R0 ;  /* 0x002a000001007387 */ /* 0x0003e20000100800 */
[----:B------:R-:W-:-:S03]  /*7d440*/  ULDC UR59, c[0x0][0x228] ;  /* 0x00008a00003b7ab9 */ /* 0x000fc60000000800 */
        /* <DEDUP_REMOVED lines=263> */
[----:B------:R-:W-:Y:S01]  /*7e4c0*/  ULDC.64 UR8, c[0x0][0x228] ;  /* 0x00008a0000087ab9 */ /* 0x000fe20000000a00 */
[----:B------:R-:W-:Y:S02]  /*7e4d0*/  @P2 LOP3.LUT R56, R56, 0x40000000, RZ, 0xfc, !PT ;  /* 0x4000000038382812 */ /* 0x000fe400078efcff */
[----:B------:R-:W-:Y:S01]  /*7e4e0*/  ISETP.LT.AND P3, PT, R161, UR6, !P0 ;  /* 0x00000006a1007c0c */ /* 0x000fe2000c761270 */
[----:B------:R-:W-:Y:S01]  /*7e4f0*/  ULDC UR6, c[0x0][0x248] ;  /* 0x0000920000067ab9 */ /* 0x000fe20000000800 */
[----:B------:R-:W-:Y:S02]  /*7e500*/  ISETP.LT.AND P0, PT, R166, UR59, !P0 ;  /* 0x0000003ba6007c0c */ /* 0x000fe4000c701270 */
[----:B------:R-:W-:-:S02]  /*7e510*/  LOP3.LUT R56, R56, 0xdfffffff, RZ, 0xc0, !PT ;  /* 0xdfffffff38387812 */ /* 0x000fc400078ec0ff */
[----:B------:R-:W-:Y:S01]  /*7e520*/  LOP3.LUT R57, R57, 0xfffffffe, RZ, 0xc0, !PT ;  /* 0xfffffffe39397812 */ /* 0x000fe200078ec0ff */
[----:B-1----:R-:W-:Y:S01]  /*7e530*/  VIADD R0, R0, UR6 ;  /* 0x0000000600007c36 */ /* 0x002fe20008000000 */
[----:B------:R-:W-:Y:S01]  /*7e540*/  ULDC UR6, c[0x0][0x228] ;  /* 0x00008a0000067ab9 */ /* 0x000fe20000000800 */
[----:B------:R-:W-:Y:S01]  /*7e550*/  @P1 LOP3.LUT R56, R56, 0x20000000, RZ, 0xfc, !PT ;  /* 0x2000000038381812 */ /* 0x000fe200078efcff */
[----:B------:R-:W-:-:S03]  /*7e560*/  ULDC UR59, c[0x0][0x228] ;  /* 0x00008a00003b7ab9 */ /* 0x000fc60000000800 */
[----:B------:R-:W-:-:S04]  /*7e570*/  LOP3.LUT R56, R56, 0xefffffff, RZ, 0xc0, !PT ;  /* 0xefffffff38387812 */ /* 0x000fc800078ec0ff */
[----:B------:R-:W-:Y:S02]  /*7e580*/  @P0 LOP3.LUT R56, R56, 0x10000000, RZ, 0xfc, !PT ;  /* 0x1000000038380812 */ /* 0x000fe400078efcff */
[----:B------:R-:W-:Y:S01]  /*7e590*/  ISETP.GE.AND P0, PT, R232, UR7, PT ;  /* 0x00000007e8007c0c */ /* 0x000fe2000bf06270 */
[----:B------:R-:W-:-:S03]  /*7e5a0*/  ULDC UR7, c[0x0][0x228] ;  /* 0x00008a0000077ab9 */ /* 0x000fc60000000800 */
[----:B------:R-:W-:Y:S02]  /*7e5b0*/  ISETP.LT.AND P1, PT, R160, UR8, !P0 ;  /* 0x00000008a0007c0c */ /* 0x000fe4000c721270 */
[----:B------:R-:W-:Y:S02]  /*7e5c0*/  @P3 LOP3.LUT R57, R57, 0x1, RZ, 0xfc, !PT ;  /* 0x0000000139393812 */ /* 0x000fe400078efcff */
[----:B------:R-:W-:Y:S02]  /*7e5d0*/  ISETP.LT.AND P3, PT, R164, UR7, !P0 ;  /* 0x00000007a4007c0c */ /* 0x000fe4000c761270 */
[----:B------:R-:W-:Y:S02]  /*7e5e0*/  LOP3.LUT R56, R56, 0xff7fffff, RZ, 0xc0, !PT ;  /* 0xff7fffff38387812 */ /* 0x000fe400078ec0ff */
[----:B------:R-:W-:Y:S01]  /*7e5f0*/  ISETP.LT.AND P2, PT, R163, UR6, !P0 ;  /* 0x00000006a3007c0c */ /* 0x000fe2000c741270 */
        /* <DEDUP_REMOVED lines=316> */
[----:B------:R-:W-:-:S04]  /*7f9c0*/  ISETP.GE.AND P0, PT, R241, UR7, PT ;  /* 0x00000007f1007c0c */ /* 0x000fc8000bf06270 */
[----:B------:R-:W-:Y:S02]  /*7f9d0*/  ISETP.LT.AND P1, PT, R161, UR8, !P0 ;  /* 0x00000008a1007c0c */ /* 0x000fe4000c721270 */
[----:B------:R-:W-:Y:S01]  /*7f9e0*/  ISETP.LT.AND P3, PT, R164, UR47, !P0 ;  /* 0x0000002fa4007c0c */ /* 0x000fe2000c761270 */
[----:B-1----:R-:W-:Y:S01]  /*7f9f0*/  VIADD R0, R0, UR6 ;  /* 0x0000000600007c36 */ /* 0x002fe20008000000 */
[----:B------:R-:W-:Y:S01]  /*7fa00*/  LOP3.LUT R54, R54, 0xfffeffff, RZ, 0xc0, !PT ;  /* 0xfffeffff36367812 */ /* 0x000fe200078ec0ff */
[----:B------:R-:W-:Y:S01]  /*7fa10*/  ULDC.64 UR6, c[0x0][0x228] ;  /* 0x00008a0000067ab9 */ /* 0x000fe20000000a00 */
[----:B------:R-:W-:Y:S01]  /*7fa20*/  ISETP.LT.AND P2, PT, R163, UR48, !P0 ;  /* 0x00000030a3007c0c */ /* 0x000fe2000c741270 */
[----:B------:R-:W-:Y:S01]  /*7fa30*/  ULDC UR47, c[0x0][0x228] ;  /* 0x00008a00002f7ab9 */ /* 0x000fe20000000800 */
[----:B------:R1:W-:Y:S01]  /*7fa40*/  STL [R1+0x2a48], R0 ;  /* 0x002a480001007387 */ /* 0x0003e20000100800 */
[----:B------:R-:W-:-:S04]  /*7fa50*/  ULDC UR48, c[0x0][0x228] ;  /* 0x00008a0000307ab9 */ /* 0x000fc80000000800 */
        /* <DEDUP_REMOVED lines=221> */
[----:B------:R-:W-:Y:S01]  /*80830*/  ISETP.LT.AND P1, PT, R162, UR6, !P0 ;  /* 0x00000006a2007c0c */ /* 0x000fe2000c721270 */
[----:B------:R-:W-:Y:S01]  /*80840*/  ULDC UR6, c[0x0][0x248] ;  /* 0x0000920000067ab9 */ /* 0x000fe20000000800 */
[----:B------:R-:W-:Y:S02]  /*80850*/  ISETP.LT.AND P2, PT, R147, UR55, !P0 ;  /* 0x0000003793007c0c */ /* 0x000fe4000c741270 */
[----:B------:R-:W-:-:S05]  /*80860*/  LOP3.LUT R53, R53, 0xfffffffd, RZ, 0xc0, !PT ;  /* 0xfffffffd35357812 */ /* 0x000fca00078ec0ff */
[----:B------:R-:W-:Y:S01]  /*80870*/  @P3 LOP3.LUT R52, R52, 0x80000000, RZ, 0xfc, !PT ;  /* 0x8000000034343812 */ /* 0x000fe200078efcff */
[----:B-1----:R-:W-:Y:S01]  /*80880*/  VIADD R0, R0, UR6 ;  /* 0x0000000600007c36 */ /* 0x002fe20008000000 */
[----:B------:R-:W-:Y:S01]  /*80890*/  ULDC.64 UR6, c[0x0][0x228] ;  /* 0x00008a0000067ab9 */ /* 0x000fe20000000a00 */
[----:B------:R-:W-:Y:S01]  /*808a0*/  ULDC UR55, c[0x0][0x228] ;  /* 0x00008a0000377ab9 */ /* 0x000fe20000000800 */
        /* <DEDUP_REMOVED lines=11> */
[----:B------:R-:W-:Y:S02]  /*80960*/  ISETP.GE.AND P0, PT, R38, UR11, PT ;  /* 0x0000000b26007c0c */ /* 0x000fe4000bf06270 */
[----:B------:R-:W-:Y:S01]  /*80970*/  LOP3.LUT R52, R52, 0xfeffffff, RZ, 0xc0, !PT ;  /* 0xfeffffff34347812 */ /* 0x000fe200078ec0ff */
[----:B------:R-:W3:Y:S01]  /*80980*/  LDL.LU R38, [R1+0x3b38] ;  /* 0x003b380001267983 */ /* 0x000ee20000300800 */
[----:B------:R-:W-:Y:S01]  /*80990*/  ISETP.LT.AND P2, PT, R161, UR6, !P0 ;  /* 0x00000006a1007c0c */ /* 0x000fe2000c741270 */
[----:B------:R-:W-:Y:S01]  /*809a0*/  ULDC UR6, c[0x0][0x248] ;  /* 0x0000920000067ab9 */ /* 0x000fe20000000800 */
[----:B------:R-:W-:Y:S01]  /*809b0*/  ISETP.LT.AND P1, PT, R164, UR10, !P0 ;  /* 0x0000000aa4007c0c */ /* 0x000fe2000c721270 */
[----:B------:R-:W-:-:S10]  /*809c0*/  ULDC UR10, c[0x0][0x228] ;  /* 0x00008a00000a7ab9 */ /* 0x000fd40000000800 */
[----:B------:R-:W-:Y:S02]  /*809d0*/  @P2 LOP3.LUT R52, R52, 0x1000000, RZ, 0xfc, !PT ;  /* 0x0100000034342812 */ /* 0x000fe400078efcff */
[----:B------:R-:W-:Y:S02]  /*809e0*/  ISETP.LT.AND P2, PT, R163, UR60, !P0 ;  /* 0x0000003ca3007c0c */ /* 0x000fe4000c741270 */
[----:B------:R-:W-:Y:S01]  /*809f0*/  ISETP.LT.AND P3, PT, R160, UR55, !P0 ;  /* 0x00000037a0007c0c */ /* 0x000fe2000c761270 */
[----:B------:R1:W-:Y:S01]  /*80a00*/  STL [R1+0x2a60], R0 ;  /* 0x002a600001007387 */ /* 0x0003e20000100800 */
[----:B------:R-:W-:Y:S01]  /*80a10*/  LOP3.LUT R52, R52, 0xf7ffffff, RZ, 0xc0, !PT ;  /* 0xf7ffffff34347812 */ /* 0x000fe200078ec0ff */
[----:B------:R-:W-:Y:S01]  /*80a20*/  ULDC UR60, c[0x0][0x228] ;  /* 0x00008a00003c7ab9 */ /* 0x000fe20000000800 */
[----:B------:R-:W-:Y:S02]  /*80a30*/  ULDC UR55, c[0x0][0x228] ;  /* 0x00008a0000377ab9 */ /* 0x000fe40000000800 */
[----:B------:R-:W-:-:S02]  /*80a40*/  @P1 LOP3.LUT R52, R52, 0x8000000, RZ, 0xfc, !PT ;  /* 0x0800000034341812 */ /* 0x000fc400078efcff */
[----:B------:R-:W-:Y:S02]  /*80a50*/  ISETP.LT.AND P1, PT, R162, UR8, !P0 ;  /* 0x00000008a2007c0c */ /* 0x000fe4000c721270 */
[----:B------:R-:W-:-:S04]  /*80a60*/  LOP3.LUT R52, R52, 0xfbffffff, RZ, 0xc0, !PT ;  /* 0xfbffffff34347812 */ /* 0x000fc800078ec0ff */
[----:B------:R-:W-:-:S04]  /*80a70*/  @P2 LOP3.LUT R52, R52, 0x4000000, RZ, 0xfc, !PT ;  /* 0x0400000034342812 */ /* 0x000fc800078efcff */
        /* <DEDUP_REMOVED lines=20> */
[----:B------:R-:W-:Y:S01]  /*80bc0*/  LOP3.LUT R52, R52, 0xffff7fff, RZ, 0xc0, !PT ;  /* 0xffff7fff34347812 */ /* 0x000fe200078ec0ff */
[----:B------:R-:W3:Y:S01]  /*80bd0*/  LDL.LU R37, [R1+0x3b34] ;  /* 0x003b340001257983 */ /* 0x000ee20000300800 */
[----:B------:R-:W-:Y:S02]  /*80be0*/  ISETP.LT.AND P1, PT, R160, UR10, !P0 ;  /* 0x0000000aa0007c0c */ /* 0x000fe4000c721270 */
[----:B------:R-:W-:Y:S02]  /*80bf0*/  ISETP.LT.AND P3, PT, R164, UR47, !P0 ;  /* 0x0000002fa4007c0c */ /* 0x000fe4000c761270 */
[----:B------:R-:W-:Y:S01]  /*80c00*/  ISETP.LT.AND P2, PT, R163, UR48, !P0 ;  /* 0x00000030a3007c0c */ /* 0x000fe2000c741270 */
[----:B------:R1:W-:Y:S01]  /*80c10*/  STL [R1+0x2a64], R0 ;  /* 0x002a640001007387 */ /* 0x0003e20000100800 */
[----:B------:R-:W-:Y:S01]  /*80c20*/  ULDC UR47, c[0x0][0x228] ;  /* 0x00008a00002f7ab9 */ /* 0x000fe20000000800 */
[----:B------:R-:W-:-:S06]  /*80c30*/  ULDC UR48, c[0x0][0x228] ;  /* 0x00008a0000307ab9 */ /* 0x000fcc0000000800 */
        /* <DEDUP_REMOVED lines=68> */
[----:B------:R-:W-:Y:S01]  /*81080*/  ISETP.LT.AND P1, PT, R161, UR6, !P0 ;  /* 0x00000006a1007c0c */ /* 0x000fe2000c721270 */
[----:B------:R-:W-:Y:S01]  /*81090*/  ULDC UR6, c[0x0][0x248] ;  /* 0x0000920000067ab9 */ /* 0x000fe20000000800 */
[----:B------:R-:W-:Y:S02]  /*810a0*/  ISETP.LT.AND P3, PT, R164, UR33, !P0 ;  /* 0x00000021a4007c0c */ /* 0x000fe4000c761270 */
[----:B------:R-:W-:-:S09]  /*810b0*/  ISETP.LT.AND P2, PT, R163, UR34, !P0 ;  /* 0x00000022a3007c0c */ /* 0x000fd2000c741270 */
[----:B------:R-:W-:Y:S01]  /*810c0*/  @P1 LOP3.LUT R52, R52, 0x1, RZ, 0xfc, !PT ;  /* 0x0000000134341812 */ /* 0x000fe200078efcff */
[----:B-1----:R-:W-:Y:S01]  /*810d0*/  VIADD R0, R0, UR6 ;  /* 0x0000000600007c36 */ /* 0x002fe20008000000 */
[----:B------:R-:W-:Y:S01]  /*810e0*/  ISETP.LT.AND P1, PT, R162, UR35, !P0 ;  /* 0x00000023a2007c0c */ /* 0x000fe2000c721270 */
[----:B------:R-:W-:Y:S01]  /*810f0*/  ULDC UR6, c[0x0][0x248] ;  /* 0x0000920000067ab9 */ /* 0x000fe20000000800 */
[----:B------:R-:W-:Y:S01]  /*81100*/  LOP3.LUT R52, R52, 0xfffffff7, RZ, 0xc0, !PT ;  /* 0xfffffff734347812 */ /* 0x000fe200078ec0ff */
[----:B------:R-:W-:Y:S01]  /*81110*/  ULDC UR33, c[0x0][0x228] ;  /* 0x00008a0000217ab9 */ /* 0x000fe20000000800 */
[----:B------:R1:W-:Y:S01]  /*81120*/  STL [R1+0x2a70], R0 ;  /* 0x002a700001007387 */ /* 0x0003e20000100800 */
[----:B------:R-:W-:Y:S01]  /*81130*/  ULDC UR34, c[0x0][0x228] ;  /* 0x00008a0000227ab9 */ /* 0x000fe20000000800 */
[----:B------:R-:W-:Y:S01]  /*81140*/  @P3 LOP3.LUT R52, R52, 0x8, RZ, 0xfc, !PT ;  /* 0x0000000834343812 */ /* 0x000fe200078efcff */
[----:B------:R-:W-:Y:S01]  /*81150*/  ULDC UR35, c[0x0][0x228] ;  /* 0x00008a0000237ab9 */ /* 0x000fe20000000800 */
        /* <DEDUP_REMOVED lines=8> */
[----:B------:R-:W-:Y:S01]  /*811e0*/  ULDC UR38, c[0x0][0x228] ;  /* 0x00008a0000267ab9 */ /* 0x000fe20000000800 */
        /* <DEDUP_REMOVED lines=87> */
[----:B------:R-:W-:Y:S01]  /*81760*/  LOP3.LUT R51, R51, 0xfffffeff, RZ, 0xc0, !PT ;  /* 0xfffffeff33337812 */ /* 0x000fe200078ec0ff */
[----:B------:R-:W3:Y:S01]  /*81770*/  LDL.LU R32, [R1+0x3b20] ;  /* 0x003b200001207983 */ /* 0x000ee20000300800 */
[----:B------:R-:W-:Y:S01]  /*81780*/  ISETP.LT.AND P1, PT, R161, UR6, !P0 ;  /* 0x00000006a1007c0c */ /* 0x000fe2000c721270 */
[----:B------:R-:W-:Y:S01]  /*81790*/  ULDC UR6, c[0x0][0x248] ;  /* 0x0000920000067ab9 */ /* 0x000fe20000000800 */
[----:B------:R-:W-:Y:S01]  /*817a0*/  ISETP.LT.AND P3, PT, R164, UR59, !P0 ;  /* 0x0000003ba4007c0c */ /* 0x000fe2000c761270 */
[----:B------:R-:W-:Y:S01]  /*817b0*/  ULDC UR59, c[0x0][0x228] ;  /* 0x00008a00003b7ab9 */ /* 0x000fe20000000800 */
        /* <DEDUP_REMOVED lines=9> */
[----:B------:R-:W-:-:S04]  /*81850*/  @P3 LOP3.LUT R51, R51, 0x800, RZ, 0xfc, !PT ;  /* 0x0000080033333812 */ /* 0x000fc800078efcff */
[----:B------:R-:W-:-:S04]  /*81860*/  LOP3.LUT R51, R51, 0xfffffbff, RZ, 0xc0, !PT ;  /* 0xfffffbff33337812 */ /* 0x000fc800078ec0ff */
[----:B------:R-:W-:Y:S02]  /*81870*/  @P2 LOP3.LUT R51, R51, 0x400, RZ, 0xfc, !PT ;  /* 0x0000040033332812 */ /* 0x000fe400078efcff */
[----:B------:R-:W-:Y:S01]  /*81880*/  ISETP.LT.AND P3, PT, R160, UR56, !P0 ;  /* 0x00000038a0007c0c */ /* 0x000fe2000c761270 */
[----:B------:R-:W-:Y:S01]  /*81890*/  ULDC UR56, c[0x0][0x228] ;  /* 0x00008a0000387ab9 */ /* 0x000fe20000000800 */
        /* <DEDUP_REMOVED lines=21> */
[----:B------:R-:W-:Y:S01]  /*819f0*/  ULDC UR8, c[0x0][0x228] ;  /* 0x00008a0000087ab9 */ /* 0x000fe20000000800 */
[----:B------:R-:W-:Y:S01]  /*81a00*/  ISETP.LT.AND P1, PT, R163, UR10, !P0 ;  /* 0x0000000aa3007c0c */ /* 0x000fe2000c721270 */
[----:B------:R-:W-:-:S08]  /*81a10*/  ULDC UR10, c[0x0][0x228] ;  /* 0x00008a00000a7ab9 */ /* 0x000fd00000000800 */
        /* <DEDUP_REMOVED lines=9> */
[----:B------:R-:W-:Y:S01]  /*81ab0*/  ISETP.LT.AND P2, PT, R147, UR8, !P0 ;  /* 0x0000000893007c0c */ /* 0x000fe2000c741270 */
[----:B------:R-:W-:Y:S01]  /*81ac0*/  ULDC.64 UR8, c[0x0][0x228] ;  /* 0x00008a0000087ab9 */ /* 0x000fe20000000a00 */
[----:B------:R-:W-:-:S05]  /*81ad0*/  LOP3.LUT R51, R51, 0xfffffffd, RZ, 0xc0, !PT ;  /* 0xfffffffd33337812 */ /* 0x000fca00078ec0ff */
[----:B------:R-:W-:-:S04]  /*81ae0*/  @P3 LOP3.LUT R50, R50, 0x80000000, RZ, 0xfc, !PT ;  /* 0x8000000032323812 */ /* 0x000fc800078efcff */
        /* <DEDUP_REMOVED lines=16> */
[----:B------:R-:W-:Y:S02]  /*81bf0*/  ISETP.LT.AND P2, PT, R161, UR8, !P0 ;  /* 0x00000008a1007c0c */ /* 0x000fe4000c741270 */
[----:B------:R-:W-:Y:S01]  /*81c00*/  ISETP.LT.AND P1, PT, R164, UR59, !P0 ;  /* 0x0000003ba4007c0c */ /* 0x000fe2000c721270 */
[----:B------:R-:W-:-:S10]  /*81c10*/  ULDC UR59, c[0x0][0x228] ;  /* 0x00008a00003b7ab9 */ /* 0x000fd40000000800 */
[----:B------:R-:W-:Y:S02]  /*81c20*/  @P2 LOP3.LUT R50, R50, 0x1000000, RZ, 0xfc, !PT ;  /* 0x0100000032322812 */ /* 0x000fe400078efcff */
[----:B------:R-:W-:Y:S01]  /*81c30*/  ISETP.LT.AND P2, PT, R163, UR6, !P0 ;  /* 0x00000006a3007c0c */ /* 0x000fe2000c741270 */
[----:B------:R-:W-:Y:S01]  /*81c40*/  ULDC UR6, c[0x0][0x248] ;  /* 0x0000920000067ab9 */ /* 0x000fe20000000800 */
[----:B------:R-:W-:-:S04]  /*81c50*/  LOP3.LUT R50, R50, 0xf7ffffff, RZ, 0xc0, !PT ;  /* 0xf7ffffff32327812 */ /* 0x000fc800078ec0ff */
[----:B------:R-:W-:Y:S02]  /*81c60*/  @P1 LOP3.LUT R50, R50, 0x8000000, RZ, 0xfc, !PT ;  /* 0x0800000032321812 */ /* 0x000fe400078efcff */
[----:B------:R-:W-:Y:S02]  /*81c70*/  ISETP.LT.AND P1, PT, R162, UR60, !P0 ;  /* 0x0000003ca2007c0c */ /* 0x000fe4000c721270 */
[----:B------:R-:W-:Y:S01]  /*81c80*/  ISETP.LT.AND P3, PT, R160, UR16, !P0 ;  /* 0x00000010a0007c0c */ /* 0x000fe2000c761270 */
[----:B------:R1:W-:Y:S01]  /*81c90*/  STL [R1+0x2a88], R0 ;  /* 0x002a880001007387 */ /* 0x0003e20000100800 */
[----:B------:R-:W-:Y:S01]  /*81ca0*/  LOP3.LUT R50, R50, 0xfbffffff, RZ, 0xc0, !PT ;  /* 0xfbffffff32327812 */ /* 0x000fe200078ec0ff */
[----:B------:R-:W-:-:S03]  /*81cb0*/  ULDC UR60, c[0x0][0x228] ;  /* 0x00008a00003c7ab9 */ /* 0x000fc60000000800 */
[----:B------:R-:W-:-:S04]  /*81cc0*/  @P2 LOP3.LUT R50, R50, 0x4000000, RZ, 0xfc, !PT ;  /* 0x0400000032322812 */ /* 0x000fc800078efcff */
        /* <DEDUP_REMOVED lines=33> */
[----:B------:R-:W-:Y:S01]  /*81ee0*/  ULDC UR48, c[0x0][0x228] ;  /* 0x00008a0000307ab9 */ /* 0x000fe20000000800 */
[----:B------:R-:W-:Y:S01]  /*81ef0*/  ULDC UR47, c[0x0][0x228] ;  /* 0x00008a00002f7ab9 */ /* 0x000fe20000000800 */
        /* <DEDUP_REMOVED lines=70> */
[----:B------:R-:W-:-:S07]  /*82360*/  ULDC UR34, c[0x0][0x228] ;  /* 0x00008a0000227ab9 */ /* 0x000fce0000000800 */
        /* <DEDUP_REMOVED lines=58> */
[----:B------:R-:W-:Y:S01]  /*82710*/  ULDC.64 UR32, c[0x0][0x228] ;  /* 0x00008a0000207ab9 */ /* 0x000fe20000000a00 */
        /* <DEDUP_REMOVED lines=11> */
[----:B------:R-:W-:Y:S01]  /*827d0*/  ISETP.LT.AND P2, PT, R163, UR30, !P0 ;  /* 0x0000001ea3007c0c */ /* 0x000fe2000c741270 */
[----:B------:R-:W-:Y:S01]  /*827e0*/  ULDC UR30, c[0x0][0x228] ;  /* 0x00008a00001e7ab9 */ /* 0x000fe20000000800 */
[----:B------:R1:W-:Y:S01]  /*827f0*/  STL [R1+0x2ae0], R0 ;  /* 0x002ae00001007387 */ /* 0x0003e20000100800 */
        /* <DEDUP_REMOVED lines=67> */
[----:B------:R-:W-:Y:S02]  /*82c30*/  ISETP.LT.AND P1, PT, R161, UR32, !P0 ;  /* 0x00000020a1007c0c */ /* 0x000fe4000c721270 */
        /* <DEDUP_REMOVED lines=18> */
[----:B------:R-:W-:-:S02]  /*82d60*/  ISETP.LT.AND P1, PT, R167, UR30, !P0 ;  /* 0x0000001ea7007c0c */ /* 0x000fc4000c721270 */
        /* <DEDUP_REMOVED lines=8> */
[----:B------:R-:W-:-:S04]  /*82df0*/  ISETP.GE.AND P0, PT, R22, UR23, PT ;  /* 0x0000001716007c0c */ /* 0x000fc8000bf06270 */
        /* <DEDUP_REMOVED lines=9> */
[----:B------:R-:W-:-:S04]  /*82e90*/  LOP3.LUT R48, R48, 0xfbffffff, RZ, 0xc0, !PT ;  /* 0xfbffffff30307812 */ /* 0x000fc800078ec0ff */
[----:B------:R-:W-:Y:S02]  /*82ea0*/  @P1 LOP3.LUT R48, R48, 0x4000000, RZ, 0xfc, !PT ;  /* 0x0400000030301812 */ /* 0x000fe400078efcff */
        /* <DEDUP_REMOVED lines=8> */
[----:B------:R-:W-:Y:S01]  /*82f30*/  ULDC UR58, c[0x0][0x228] ;  /* 0x00008a00003a7ab9 */ /* 0x000fe20000000800 */
[----:B------:R-:W-:-:S02]  /*82f40*/  ULDC UR56, c[0x0][0x228] ;  /* 0x00008a0000387ab9 */ /* 0x000fc40000000800 */
[----:B------:R-:W3:Y:S02]  /*82f50*/  LDL.LU R22, [R1+0x3af8] ;  /* 0x003af80001167983 */ /* 0x000ee40000300800 */
        /* <DEDUP_REMOVED lines=24> */
[----:B------:R-:W3:Y:S01]  /*830e0*/  LDL.LU R21, [R1+0x3af4] ;  /* 0x003af40001157983 */ /* 0x000ee20000300800 */
[----:B------:R-:W-:-:S05]  /*830f0*/  ULDC UR58, c[0x0][0x228] ;  /* 0x00008a00003a7ab9 */ /* 0x000fca0000000800 */
        /* <DEDUP_REMOVED lines=104> */
[----:B------:R-:W-:Y:S02]  /*83780*/  @P3 LOP3.LUT R48, R48, 0x1, RZ, 0xfc, !PT ;  /* 0x0000000130303812 */ /* 0x000fe400078efcff */
[----:B------:R-:W-:Y:S01]  /*83790*/  ISETP.LT.AND P3, PT, R164, UR20, !P0 ;  /* 0x00000014a4007c0c */ /* 0x000fe2000c761270 */
[----:B------:R-:W-:Y:S01]  /*837a0*/  ULDC UR20, c[0x0][0x248] ;  /* 0x0000920000147ab9 */ /* 0x000fe20000000800 */
[----:B------:R-:W-:-:S02]  /*837b0*/  LOP3.LUT R47, R47, 0xfeffffff, RZ, 0xc0, !PT ;  /* 0xfeffffff2f2f7812 */ /* 0x000fc400078ec0ff */
[----:B------:R-:W-:-:S05]  /*837c0*/  ISETP.LT.AND P2, PT, R163, UR21, !P0 ;  /* 0x00000015a3007c0c */ /* 0x000fca000c741270 */
        /* <DEDUP_REMOVED lines=9> */
[----:B------:R-:W-:-:S04]  /*83860*/  @P2 LOP3.LUT R47, R47, 0x4000000, RZ, 0xfc, !PT ;  /* 0x040000002f2f2812 */ /* 0x000fc800078efcff */
[----:B------:R-:W-:-:S04]  /*83870*/  LOP3.LUT R47, R47, 0xfdffffff, RZ, 0xc0, !PT ;  /* 0xfdffffff2f2f7812 */ /* 0x000fc800078ec0ff */
[----:B------:R-:W-:Y:S02]  /*83880*/  @P1 LOP3.LUT R47, R47, 0x2000000, RZ, 0xfc, !PT ;  /* 0x020000002f2f1812 */ /* 0x000fe400078efcff */
[----:B------:R-:W-:Y:S01]  /*83890*/  ISETP.LT.AND P2, PT, R147, UR35, !P0 ;  /* 0x0000002393007c0c */ /* 0x000fe2000c741270 */
[----:B------:R-:W-:Y:S01]  /*838a0*/  ULDC.64 UR34, c[0x0][0x228] ;  /* 0x00008a0000227ab9 */ /* 0x000fe20000000a00 */
[----:B------:R-:W-:-:S04]  /*838b0*/  LOP3.LUT R47, R47, 0xff7fffff, RZ, 0xc0, !PT ;  /* 0xff7fffff2f2f7812 */ /* 0x000fc800078ec0ff */
[----:B------:R-:W-:Y:S02]  /*838c0*/  @P3 LOP3.LUT R47, R47, 0x800000, RZ, 0xfc, !PT ;  /* 0x008000002f2f3812 */ /* 0x000fe400078efcff */
[----:B------:R-:W-:Y:S02]  /*838d0*/  ISETP.LT.AND P1, PT, R167, UR37, !P0 ;  /* 0x00000025a7007c0c */ /* 0x000fe4000c721270 */
        /* <DEDUP_REMOVED lines=14> */
[----:B------:R-:W-:Y:S01]  /*839c0*/  ISETP.LT.AND P3, PT, R164, UR13, !P0 ;  /* 0x0000000da4007c0c */ /* 0x000fe2000c761270 */
[----:B------:R-:W-:Y:S01]  /*839d0*/  ULDC UR13, c[0x0][0x248] ;  /* 0x00009200000d7ab9 */ /* 0x000fe20000000800 */
[----:B------:R-:W-:Y:S01]  /*839e0*/  ISETP.LT.AND P2, PT, R163, UR14, !P0 ;  /* 0x0000000ea3007c0c */ /* 0x000fe2000c741270 */
[----:B------:R1:W-:Y:S01]  /*839f0*/  STL [R1+0x2ac0], R0 ;  /* 0x002ac00001007387 */ /* 0x0003e20000100800 */
[----:B------:R-:W-:-:S07]  /*83a00*/  ULDC UR14, c[0x0][0x228] ;  /* 0x00008a00000e7ab9 */ /* 0x000fce0000000800 */
        /* <DEDUP_REMOVED lines=43> */
[----:B------:R-:W-:Y:S02]  /*83cc0*/  ULDC UR6, c[0x0][0x228] ;  /* 0x00008a0000067ab9 */ /* 0x000fe40000000800 */
        /* <DEDUP_REMOVED lines=57> */
[----:B-1----:R-:W-:Y:S01]  /*84060*/  VIADD R0, R0, UR19 ;  /* 0x0000001300007c36 */ /* 0x002fe20008000000 */
[----:B------:R-:W-:Y:S01]  /*84070*/  LOP3.LUT R46, R46, 0xfeffffff, RZ, 0xc0, !PT ;  /* 0xfeffffff2e2e7812 */ /* 0x000fe200078ec0ff */
[----:B------:R-:W-:Y:S01]  /*84080*/  ULDC UR35, c[0x0][0x228] ;  /* 0x00008a0000237ab9 */ /* 0x000fe20000000800 */
[----:B------:R-:W-:Y:S01]  /*84090*/  ISETP.LT.AND P3, PT, R161, UR32, !P0 ;  /* 0x00000020a1007c0c */ /* 0x000fe2000c761270 */
[----:B------:R-:W-:Y:S01]  /*840a0*/  ULDC UR32, c[0x0][0x248] ;  /* 0x0000920000207ab9 */ /* 0x000fe20000000800 */
[----:B------:R-:W-:Y:S01]  /*840b0*/  ISETP.LT.AND P2, PT, R164, UR50, !P0 ;  /* 0x00000032a4007c0c */ /* 0x000fe2000c741270 */
[----:B------:R-:W-:Y:S01]  /*840c0*/  ULDC UR50, c[0x0][0x228] ;  /* 0x00008a0000327ab9 */ /* 0x000fe20000000800 */
[----:B------:R-:W-:Y:S01]  /*840d0*/  ISETP.LT.AND P1, PT, R163, UR51, !P0 ;  /* 0x00000033a3007c0c */ /* 0x000fe2000c721270 */
[----:B------:R-:W-:Y:S01]  /*840e0*/  ULDC UR51, c[0x0][0x228] ;  /* 0x00008a0000337ab9 */ /* 0x000fe20000000800 */
[----:B------:R-:W-:-:S07]  /*840f0*/  ULDC UR19, c[0x0][0x228] ;  /* 0x00008a0000137ab9 */ /* 0x000fce0000000800 */
[----:B------:R-:W-:-:S04]  /*84100*/  @P3 LOP3.LUT R46, R46, 0x1000000, RZ, 0xfc, !PT ;  /* 0x010000002e2e3812 */ /* 0x000fc800078efcff */
[----:B------:R-:W-:-:S04]  /*84110*/  LOP3.LUT R46, R46, 0xf7ffffff, RZ, 0xc0, !PT ;  /* 0xf7ffffff2e2e7812 */ /* 0x000fc800078ec0ff */
        /* <DEDUP_REMOVED lines=8> */
[----:B------:R-:W3:Y:S01]  /*841a0*/  LDL.LU R14, [R1+0x3ad8] ;  /* 0x003ad800010e7983 */ /* 0x000ee20000300800 */
        /* <DEDUP_REMOVED lines=26> */
[----:B------:R-:W-:Y:S02]  /*84350*/  ULDC UR52, c[0x0][0x248] ;  /* 0x0000920000347ab9 */ /* 0x000fe40000000800 */
[----:B------:R-:W3:Y:S02]  /*84360*/  LDL.LU R13, [R1+0x3ad4] ;  /* 0x003ad400010d7983 */ /* 0x000ee40000300800 */
        /* <DEDUP_REMOVED lines=37> */
[----:B------:R-:W-:-:S08]  /*845c0*/  ULDC.64 UR34, c[0x0][0x228] ;  /* 0x00008a0000227ab9 */ /* 0x000fd00000000a00 */
        /* <DEDUP_REMOVED lines=35> */
[----:B------:R-:W-:-:S04]  /*84800*/  @P1 LOP3.LUT R46, R46, 0x1, RZ, 0xfc, !PT ;  /* 0x000000012e2e1812 */ /* 0x000fc800078efcff */
[----:B------:R-:W-:-:S04]  /*84810*/  LOP3.LUT R46, R46, 0xfffffff7, RZ, 0xc0, !PT ;  /* 0xfffffff72e2e7812 */ /* 0x000fc800078ec0ff */
[----:B------:R-:W-:Y:S02]  /*84820*/  @P3 LOP3.LUT R46, R46, 0x8, RZ, 0xfc, !PT ;  /* 0x000000082e2e3812 */ /* 0x000fe400078efcff */
[----:B------:R-:W-:Y:S02]  /*84830*/  ISETP.LT.AND P3, PT, R160, UR43, !P0 ;  /* 0x0000002ba0007c0c */ /* 0x000fe4000c761270 */
[----:B------:R-:W-:Y:S01]  /*84840*/  ISETP.LT.AND P1, PT, R162, UR36, !P0 ;  /* 0x00000024a2007c0c */ /* 0x000fe2000c721270 */
[----:B------:R-:W-:Y:S01]  /*84850*/  ULDC.64 UR36, c[0x0][0x228] ;  /* 0x00008a0000247ab9 */ /* 0x000fe20000000a00 */
[----:B------:R-:W-:-:S04]  /*84860*/  LOP3.LUT R46, R46, 0xfffffffb, RZ, 0xc0, !PT ;  /* 0xfffffffb2e2e7812 */ /* 0x000fc800078ec0ff */
[----:B------:R-:W-:Y:S02]  /*84870*/  @P2 LOP3.LUT R46, R46, 0x4, RZ, 0xfc, !PT ;  /* 0x000000042e2e2812 */ /* 0x000fe400078efcff */
[----:B------:R-:W-:Y:S01]  /*84880*/  ISETP.LT.AND P2, PT, R147, UR42, !P0 ;  /* 0x0000002a93007c0c */ /* 0x000fe2000c741270 */
[----:B------:R1:W-:Y:S01]  /*84890*/  STL [R1+0x2a98], R0 ;  /* 0x002a980001007387 */ /* 0x0003e20000100800 */
[----:B------:R-:W-:Y:S01]  /*848a0*/  LOP3.LUT R46, R46, 0xfffffffd, RZ, 0xc0, !PT ;  /* 0xfffffffd2e2e7812 */ /* 0x000fe200078ec0ff */
[----:B------:R-:W-:Y:S01]  /*848b0*/  ULDC.64 UR42, c[0x0][0x228] ;  /* 0x00008a00002a7ab9 */ /* 0x000fe20000000a00 */
[----:B------:R-:W-:Y:S02]  /*848c0*/  @P3 LOP3.LUT R45, R45, 0x80000000, RZ, 0xfc, !PT ;  /* 0x800000002d2d3812 */ /* 0x000fe400078efcff */
[----:B------:R-:W-:Y:S02]  /*848d0*/  @P1 LOP3.LUT R46, R46, 0x2, RZ, 0xfc, !PT ;  /* 0x000000022e2e1812 */ /* 0x000fe400078efcff */
[----:B------:R-:W-:Y:S01]  /*848e0*/  ISETP.LT.AND P1, PT, R167, UR41, !P0 ;  /* 0x00000029a7007c0c */ /* 0x000fe2000c721270 */
[----:B------:R-:W-:Y:S01]  /*848f0*/  ULDC.64 UR40, c[0x0][0x228] ;  /* 0x00008a0000287ab9 */ /* 0x000fe20000000a00 */
        /* <DEDUP_REMOVED lines=11> */
[----:B-1----:R-:W-:Y:S01]  /*849b0*/  VIADD R0, R0, UR55 ;  /* 0x0000003700007c36 */ /* 0x002fe20008000000 */
[----:B------:R-:W-:Y:S01]  /*849c0*/  ISETP.LT.AND P2, PT, R160, UR34, !P0 ;  /* 0x00000022a0007c0c */ /* 0x000fe2000c741270 */
[----:B------:R-:W-:Y:S01]  /*849d0*/  ULDC UR34, c[0x0][0x228] ;  /* 0x00008a0000227ab9 */ /* 0x000fe20000000800 */
[----:B------:R-:W-:Y:S01]  /*849e0*/  ISETP.LT.AND P1, PT, R164, UR32, !P0 ;  /* 0x00000020a4007c0c */ /* 0x000fe2000c721270 */
[----:B------:R-:W-:Y:S01]  /*849f0*/  ULDC UR32, c[0x0][0x228] ;  /* 0x00008a0000207ab9 */ /* 0x000fe20000000800 */
[----:B------:R-:W3:Y:S09]  /*84a00*/  LDL.LU R10, [R1+0x3ac8] ;  /* 0x003ac800010a7983 */ /* 0x000ef20000300800 */
[----:B------:R-:W-:-:S04]  /*84a10*/  @P2 LOP3.LUT R45, R45, 0x800000, RZ, 0xfc, !PT ;  /* 0x008000002d2d2812 */ /* 0x000fc800078efcff */
[----:B------:R-:W-:-:S04]  /*84a20*/  LOP3.LUT R45, R45, 0xf7ffffff, RZ, 0xc0, !PT ;  /* 0xf7ffffff2d2d7812 */ /* 0x000fc800078ec0ff */
[----:B------:R-:W-:Y:S02]  /*84a30*/  @P1 LOP3.LUT R45, R45, 0x8000000, RZ, 0xfc, !PT ;  /* 0x080000002d2d1812 */ /* 0x000fe400078efcff */
[----:B------:R-:W-:Y:S01]  /*84a40*/  ISETP.LT.AND P1, PT, R163, UR61, !P0 ;  /* 0x0000003da3007c0c */ /* 0x000fe2000c721270 */
[----:B------:R-:W-:Y:S01]  /*84a50*/  ULDC UR61, c[0x0][0x228] ;  /* 0x00008a00003d7ab9 */ /* 0x000fe20000000800 */
[----:B------:R-:W-:Y:S02]  /*84a60*/  ISETP.LT.AND P2, PT, R162, UR34, !P0 ;  /* 0x00000022a2007c0c */ /* 0x000fe4000c741270 */
[----:B------:R-:W-:-:S09]  /*84a70*/  LOP3.LUT R45, R45, 0xfbffffff, RZ, 0xc0, !PT ;  /* 0xfbffffff2d2d7812 */ /* 0x000fd200078ec0ff */
[----:B------:R-:W-:Y:S02]  /*84a80*/  @P1 LOP3.LUT R45, R45, 0x4000000, RZ, 0xfc, !PT ;  /* 0x040000002d2d1812 */ /* 0x000fe400078efcff */
[----:B------:R-:W-:Y:S02]  /*84a90*/  ISETP.LT.AND P1, PT, R161, UR31, !P0 ;  /* 0x0000001fa1007c0c */ /* 0x000fe4000c721270 */
[----:B------:R-:W-:-:S04]  /*84aa0*/  LOP3.LUT R45, R45, 0xfdffffff, RZ, 0xc0, !PT ;  /* 0xfdffffff2d2d7812 */ /* 0x000fc800078ec0ff */
        /* <DEDUP_REMOVED lines=8> */
[----:B------:R-:W-:Y:S02]  /*84b30*/  LOP3.LUT R45, R45, 0xffdfffff, RZ, 0xc0, !PT ;  /* 0xffdfffff2d2d7812 */ /* 0x000fe400078ec0ff */
[----:B------:R-:W-:Y:S02]  /*84b40*/  ISETP.GE.AND P0, PT, R9, UR33, PT ;  /* 0x0000002109007c0c */ /* 0x000fe4000bf06270 */
[----:B------:R-:W-:Y:S01]  /*84b50*/  @P2 LOP3.LUT R45, R45, 0x200000, RZ, 0xfc, !PT ;  /* 0x002000002d2d2812 */ /* 0x000fe200078efcff */
[----:B------:R-:W3:Y:S01]  /*84b60*/  LDL.LU R9, [R1+0x3ac4] ;  /* 0x003ac40001097983 */ /* 0x000ee20000300800 */
[----:B------:R-:W-:-:S02]  /*84b70*/  ISETP.LT.AND P2, PT, R161, UR36, !P0 ;  /* 0x00000024a1007c0c */ /* 0x000fc4000c741270 */
        /* <DEDUP_REMOVED lines=23> */
[----:B------:R-:W-:Y:S02]  /*84cf0*/  @P2 LOP3.LUT R45, R45, 0x2000, RZ, 0xfc, !PT ;  /* 0x000020002d2d2812 */ /* 0x000fe400078efcff */
        /* <DEDUP_REMOVED lines=13> */
[----:B------:R-:W-:Y:S01]  /*84dd0*/  LOP3.LUT R45, R45, 0xfffffdff, RZ, 0xc0, !PT ;  /* 0xfffffdff2d2d7812 */ /* 0x000fe200078ec0ff */
[----:B------:R1:W-:Y:S03]  /*84de0*/  STL [R1+0x2a94], R0 ;  /* 0x002a940001007387 */ /* 0x0003e60000100800 */
[----:B------:R-:W-:Y:S01]  /*84df0*/  @P2 LOP3.LUT R45, R45, 0x200, RZ, 0xfc, !PT ;  /* 0x000002002d2d2812 */ /* 0x000fe200078efcff */
[----:B------:R-:W3:Y:S03]  /*84e00*/  LDL.LU R8, [R1+0x3ac0] ;  /* 0x003ac00001087983 */ /* 0x000ee60000300800 */
[----:B------:R-:W-:Y:S01]  /*84e10*/  LOP3.LUT R45, R45, 0xffffff7f, RZ, 0xc0, !PT ;  /* 0xffffff7f2d2d7812 */ /* 0x000fe200078ec0ff */
[----:B-1----:R-:W-:-:S03]  /*84e20*/  VIADD R0, R0, UR54 ;  /* 0x0000003600007c36 */ /* 0x002fc60008000000 */
[----:B------:R-:W-:Y:S01]  /*84e30*/  @P1 LOP3.LUT R45, R45, 0x80, RZ, 0xfc, !PT ;  /* 0x000000802d2d1812 */ /* 0x000fe200078efcff */
[----:B------:R-:W-:Y:S01]  /*84e40*/  VIADD R2, R0, UR53 ;  /* 0x0000003500027c36 */ /* 0x000fe20008000000 */
[----:B------:R-:W-:Y:S01]  /*84e50*/  ISETP.LT.AND P3, PT, R147, UR7, !P0 ;  /* 0x0000000793007c0c */ /* 0x000fe2000c761270 */
[----:B------:R1:W-:Y:S01]  /*84e60*/  STL [R1+0x2a90], R0 ;  /* 0x002a900001007387 */ /* 0x0003e20000100800 */
[----:B------:R-:W-:Y:S02]  /*84e70*/  ISETP.LT.AND P2, PT, R167, UR6, !P0 ;  /* 0x00000006a7007c0c */ /* 0x000fe4000c741270 */
[----:B------:R-:W-:Y:S02]  /*84e80*/  ISETP.LT.AND P1, PT, R166, UR29, !P0 ;  /* 0x0000001da6007c0c */ /* 0x000fe4000c721270 */
[----:B------:R-:W-:Y:S02]  /*84e90*/  ISETP.GE.AND P0, PT, R7, UR37, PT ;  /* 0x0000002507007c0c */ /* 0x000fe4000bf06270 */
[----:B------:R-:W3:Y:S04]  /*84ea0*/  LDL.LU R7, [R1+0x3abc] ;  /* 0x003abc0001077983 */ /* 0x000ee80000300800 */
[----:B------:R4:W-:Y:S04]  /*84eb0*/  STL [R1+0x2a8c], R2 ;  /* 0x002a8c0201007387 */ /* 0x0009e80000100800 */
[----:B-1----:R-:W2:Y:S01]  /*84ec0*/  LDL.LU R0, [R1+0x3aac] ;  /* 0x003aac0001007983 */ /* 0x002ea20000300800 */
[----:B------:R-:W-:-:S04]  /*84ed0*/  LOP3.LUT R45, R45, 0xffffffbf, RZ, 0xc0, !PT ;  /* 0xffffffbf2d2d7812 */ /* 0x000fc800078ec0ff */
[----:B------:R-:W-:-:S04]  /*84ee0*/  @P3 LOP3.LUT R45, R45, 0x40, RZ, 0xfc, !PT ;  /* 0x000000402d2d3812 */ /* 0x000fc800078efcff */
        /* <DEDUP_REMOVED lines=12> */
[----:B------:R-:W-:Y:S02]  /*84fb0*/  ISETP.LT.AND P2, PT, R162, UR22, !P0 ;  /* 0x00000016a2007c0c */ /* 0x000fe4000c741270 */
[----:B------:R-:W-:-:S04]  /*84fc0*/  LOP3.LUT R45, R45, 0xfffffffb, RZ, 0xc0, !PT ;  /* 0xfffffffb2d2d7812 */ /* 0x000fc800078ec0ff */
[----:B------:R-:W-:Y:S02]  /*84fd0*/  @P3 LOP3.LUT R45, R45, 0x4, RZ, 0xfc, !PT ;  /* 0x000000042d2d3812 */ /* 0x000fe400078efcff */
[----:B------:R-:W-:Y:S02]  /*84fe0*/  ISETP.LT.AND P3, PT, R147, UR20, !P0 ;  /* 0x0000001493007c0c */ /* 0x000fe4000c761270 */
[----:B------:R-:W-:Y:S02]  /*84ff0*/  LOP3.LUT R45, R45, 0xfffffffd, RZ, 0xc0, !PT ;  /* 0xfffffffd2d2d7812 */ /* 0x000fe400078ec0ff */
[----:B------:R-:W-:Y:S02]  /*85000*/  @P1 LOP3.LUT R3, R3, 0x80000000, RZ, 0xfc, !PT ;  /* 0x8000000003031812 */ /* 0x000fe400078efcff */
[----:B------:R-:W-:Y:S02]  /*85010*/  @P2 LOP3.LUT R45, R45, 0x2, RZ, 0xfc, !PT ;  /* 0x000000022d2d2812 */ /* 0x000fe400078efcff */
[----:B------:R-:W-:-:S02]  /*85020*/  ISETP.LT.AND P2, PT, R167, UR19, !P0 ;  /* 0x00000013a7007c0c */ /* 0x000fc4000c741270 */
[----:B------:R-:W-:-:S04]  /*85030*/  LOP3.LUT R3, R3, 0xbfffffff, RZ, 0xc0, !PT ;  /* 0xbfffffff03037812 */ /* 0x000fc800078ec0ff */
[----:B------:R-:W-:Y:S02]  /*85040*/  @P3 LOP3.LUT R3, R3, 0x40000000, RZ, 0xfc, !PT ;  /* 0x4000000003033812 */ /* 0x000fe400078efcff */
[----:B------:R-:W-:Y:S02]  /*85050*/  ISETP.LT.AND P1, PT, R166, UR50, !P0 ;  /* 0x00000032a6007c0c */ /* 0x000fe4000c721270 */
[----:B------:R-:W-:Y:S02]  /*85060*/  LOP3.LUT R3, R3, 0xdfffffff, RZ, 0xc0, !PT ;  /* 0xdfffffff03037812 */ /* 0x000fe400078ec0ff */
[----:B------:R-:W-:Y:S02]  /*85070*/  ISETP.GE.AND P0, PT, R6, UR39, PT ;  /* 0x0000002706007c0c */ /* 0x000fe4000bf06270 */
[----:B------:R-:W-:Y:S01]  /*85080*/  @P2 LOP3.LUT R3, R3, 0x20000000, RZ, 0xfc, !PT ;  /* 0x2000000003032812 */ /* 0x000fe200078efcff */
[----:B----4-:R-:W-:Y:S01]  /*85090*/  VIADD R2, R2, UR52 ;  /* 0x0000003402027c36 */ /* 0x010fe20008000000 */
[----:B------:R-:W-:Y:S01]  /*850a0*/  ISETP.LT.AND P2, PT, R164, UR49, !P0 ;  /* 0x00000031a4007c0c */ /* 0x000fe2000c741270 */
[----:B------:R-:W4:Y:S01]  /*850b0*/  LDL.LU R6, [R1+0x3ab8] ;  /* 0x003ab80001067983 */ /* 0x000f220000300800 */
        /* <DEDUP_REMOVED lines=23> */
[----:B------:R-:W-:-:S04]  /*85230*/  @P2 LOP3.LUT R3, R3, 0x80000, RZ, 0xfc, !PT ;  /* 0x0008000003032812 */ /* 0x000fc800078efcff */
[----:B------:R-:W-:Y:S01]  /*85240*/  LOP3.LUT R3, R3, 0xfffbffff, RZ, 0xc0, !PT ;  /* 0xfffbffff03037812 */ /* 0x000fe200078ec0ff */
[----:B-1----:R-:W-:-:S03]  /*85250*/  VIADD R2, R2, UR30 ;  /* 0x0000001e02027c36 */ /* 0x002fc60008000000 */
[----:B------:R-:W-:Y:S02]  /*85260*/  @P1 LOP3.LUT R3, R3, 0x40000, RZ, 0xfc, !PT ;  /* 0x0004000003031812 */ /* 0x000fe400078efcff */
[----:B------:R-:W-:Y:S01]  /*85270*/  ISETP.GE.AND P1, PT, R4, UR41, PT ;  /* 0x0000002904007c0c */ /* 0x000fe2000bf26270 */
[----:B------:R1:W-:Y:S01]  /*85280*/  STL [R1+0x2ae8], R2 ;  /* 0x002ae80201007387 */ /* 0x0003e20000100800 */
[----:B--2---:R-:W-:-:S03]  /*85290*/  ISETP.GE.AND P0, PT, R5, R0, PT ;  /* 0x000000000500720c */ /* 0x004fc60003f06270 */
[----:B------:R-:W2:Y:S04]  /*852a0*/  LDL.LU R5, [R1+0x3ab4] ;  /* 0x003ab40001057983 */ /* 0x000ea80000300800 */
[----:B------:R-:W4:Y:S01]  /*852b0*/  LDL.LU R4, [R1+0x3ab0] ;  /* 0x003ab00001047983 */ /* 0x000f220000300800 */
[----:B------:R-:W-:Y:S02]  /*852c0*/  ISETP.LT.AND P3, PT, R167, UR26, !P0 ;  /* 0x0000001aa7007c0c */ /* 0x000fe4000c761270 */
[----:B------:R-:W-:Y:S02]  /*852d0*/  ISETP.LT.AND P2, PT, R166, UR56, !P0 ;  /* 0x00000038a6007c0c */ /* 0x000fe4000c741270 */
[----:B------:R-:W-:Y:S02]  /*852e0*/  LOP3.LUT R3, R3, 0xfbffffff, RZ, 0xc0, !PT ;  /* 0xfbffffff03037812 */ /* 0x000fe400078ec0ff */
[----:B------:R-:W-:-:S07]  /*852f0*/  ISETP.LT.AND P4, PT, R164, UR57, !P1 ;  /* 0x00000039a4007c0c */ /* 0x000fce000cf81270 */
[----:B------:R-:W-:-:S04]  /*85300*/  @P3 LOP3.LUT R3, R3, 0x4000000, RZ, 0xfc, !PT ;  /* 0x0400000003033812 */ /* 0x000fc800078efcff */
[----:B------:R-:W-:-:S04]  /*85310*/  LOP3.LUT R3, R3, 0xfdffffff, RZ, 0xc0, !PT ;  /* 0xfdffffff03037812 */ /* 0x000fc800078ec0ff */
[----:B------:R-:W-:-:S04]  /*85320*/  @P2 LOP3.LUT R3, R3, 0x2000000, RZ, 0xfc, !PT ;  /* 0x0200000003032812 */ /* 0x000fc800078efcff */
[----:B------:R-:W-:Y:S02]  /*85330*/  LOP3.LUT R3, R3, 0xfffdffff, RZ, 0xc0, !PT ;  /* 0xfffdffff03037812 */ /* 0x000fe400078ec0ff */
[----:B------:R-:W-:Y:S02]  /*85340*/  ISETP.LT.AND P3, PT, R163, UR58, !P1 ;  /* 0x0000003aa3007c0c */ /* 0x000fe4000cf61270 */
[----:B------:R-:W-:Y:S02]  /*85350*/  @P4 LOP3.LUT R3, R3, 0x20000, RZ, 0xfc, !PT ;  /* 0x0002000003034812 */ /* 0x000fe400078efcff */
[----:B------:R-:W-:Y:S02]  /*85360*/  ISETP.LT.AND P2, PT, R162, UR59, !P1 ;  /* 0x0000003ba2007c0c */ /* 0x000fe4000cf41270 */
[----:B------:R-:W-:-:S04]  /*85370*/  LOP3.LUT R3, R3, 0xffff7fff, RZ, 0xc0, !PT ;  /* 0xffff7fff03037812 */ /* 0x000fc800078ec0ff */
[----:B------:R-:W-:-:S04]  /*85380*/  LOP3.LUT R3, R3, 0xfffeffff, RZ, 0xc0, !PT ;  /* 0xfffeffff03037812 */ /* 0x000fc800078ec0ff */
[----:B------:R-:W-:Y:S02]  /*85390*/  @P3 LOP3.LUT R3, R3, 0x10000, RZ, 0xfc, !PT ;  /* 0x0001000003033812 */ /* 0x000fe400078efcff */
[----:B------:R-:W-:Y:S02]  /*853a0*/  ISETP.GE.AND P6, PT, R166, UR28, PT ;  /* 0x0000001ca6007c0c */ /* 0x000fe4000bfc6270 */
[----:B------:R-:W-:Y:S01]  /*853b0*/  @P2 LOP3.LUT R3, R3, 0x8000, RZ, 0xfc, !PT ;  /* 0x0000800003032812 */ /* 0x000fe200078efcff */
[----:B------:R-:W3:Y:S01]  /*853c0*/  LDL R165, [R1+0x2e60] ;  /* 0x002e600001a57983 */ /* 0x000ee20000100800 */
[----:B------:R-:W-:Y:S01]  /*853d0*/  ULDC.64 UR6, c[0x0][0x228] ;  /* 0x00008a0000067ab9 */ /* 0x000fe20000000a00 */
[----:B------:R-:W-:Y:S01]  /*853e0*/  ULDC UR8, c[0x0][0x228] ;  /* 0x00008a0000087ab9 */ /* 0x000fe20000000800 */
[----:B------:R-:W-:Y:S01]  /*853f0*/  ULDC UR48, c[0x0][0x228] ;  /* 0x00008a0000307ab9 */ /* 0x000fe20000000800 */
[----:B------:R-:W2:Y:S01]  /*85400*/  LDL.LU R148, [R1+0xf70] ;  /* 0x000f700001947983 */ /* 0x000ea20000300800 */
[----:B------:R-:W-:Y:S01]  /*85410*/  ULDC UR47, c[0x0][0x228] ;  /* 0x00008a00002f7ab9 */ /* 0x000fe20000000800 */
        /* <DEDUP_REMOVED lines=11> */
[----:B------:R-:W1:Y:S01]  /*854d0*/  S2R R0, SR_TID.X ;  /* 0x0000000000007919 */ /* 0x000e620000002100 */
[----:B------:R-:W-:Y:S01]  /*854e0*/  ULDC UR26, c[0x0][0x228] ;  /* 0x00008a00001a7ab9 */ /* 0x000fe20000000800 */
[----:B------:R-:W-:Y:S01]  /*854f0*/  ULDC UR28, c[0x0][0x228] ;  /* 0x00008a00001c7ab9 */ /* 0x000fe20000000800 */
[----:B------:R-:W-:Y:S01]  /*85500*/  ULDC UR52, c[0x0][0x228] ;  /* 0x00008a0000347ab9 */ /* 0x000fe20000000800 */
[----:B------:R-:W1:Y:S01]  /*85510*/  S2R R146, SR_TID.X ;  /* 0x0000000000927919 */ /* 0x000e620000002100 */
        /* <DEDUP_REMOVED lines=27> */
[C---:B-1----:R-:W-:Y:S01]  /*856d0*/  IMAD.SHL.U32 R2, R0.reuse, 0x10, RZ ;  /* 0x0000001000027824 */ /* 0x042fe200078e00ff */
[----:B------:R-:W-:Y:S01]  /*856e0*/  ULDC UR32, c[0x0][0x228] ;  /* 0x00008a0000207ab9 */ /* 0x000fe20000000800 */
[----:B------:R-:W-:Y:S01]  /*856f0*/  IMAD.SHL.U32 R0, R0, 0x20, RZ ;  /* 0x0000002000007824 */ /* 0x000fe200078e00ff */
[----:B------:R-:W-:Y:S01]  /*85700*/  ULDC UR33, c[0x0][0x228] ;  /* 0x00008a0000217ab9 */ /* 0x000fe20000000800 */
[----:B------:R-:W-:Y:S01]  /*85710*/  ULDC UR38, c[0x0][0x228] ;  /* 0x00008a0000267ab9 */ /* 0x000fe20000000800 */
[----:B------:R-:W-:Y:S01]  /*85720*/  LOP3.LUT R2, R2, 0xf0, RZ, 0xc0, !PT ;  /* 0x000000f002027812 */ /* 0x000fe200078ec0ff */
[----:B------:R-:W-:Y:S01]  /*85730*/  ULDC UR40, c[0x0][0x228] ;  /* 0x00008a0000287ab9 */ /* 0x000fe20000000800 */
[----:B------:R-:W-:Y:S01]  /*85740*/  LOP3.LUT R0, R0, 0x200, RZ, 0xc0, !PT ;  /* 0x0000020000007812 */ /* 0x000fe200078ec0ff */
[----:B------:R-:W-:Y:S01]  /*85750*/  ULDC UR42, c[0x0][0x228] ;  /* 0x00008a00002a7ab9 */ /* 0x000fe20000000800 */
[----:B------:R-:W-:Y:S01]  /*85760*/  ULDC UR41, c[0x0][0x228] ;  /* 0x00008a0000297ab9 */ /* 0x000fe20000000800 */
[----:B------:R-:W-:Y:S01]  /*85770*/  ULDC UR44, c[0x0][0x228] ;  /* 0x00008a00002c7ab9 */ /* 0x000fe20000000800 */
[----:B------:R-:W-:Y:S01]  /*85780*/  IADD3 R2, R0, UR5, R2 ;  /* 0x0000000500027c10 */ /* 0x000fe2000fffe002 */
[----:B------:R-:W-:Y:S01]  /*85790*/  IMAD.U32 R0, RZ, RZ, UR4 ;  /* 0x00000004ff007e24 */ /* 0x000fe2000f8e00ff */
[----:B------:R-:W-:Y:S01]  /*857a0*/  LOP3.LUT R152, R146, 0x3f, RZ, 0xc0, !PT ;  /* 0x0000003f92987812 */ /* 0x000fe200078ec0ff */
[----:B------:R-:W-:Y:S01]  /*857b0*/  ULDC UR4, c[0x0][0x228] ;  /* 0x00008a0000047ab9 */ /* 0x000fe20000000800 */
[----:B------:R-:W-:Y:S01]  /*857c0*/  ULDC UR45, c[0x0][0x228] ;  /* 0x00008a00002d7ab9 */ /* 0x000fe20000000800 */
[----:B------:R-:W-:Y:S01]  /*857d0*/  IMAD R0, R0, 0x8, R2 ;  /* 0x0000000800007824 */ /* 0x000fe200078e0202 */
[----:B------:R-:W-:Y:S01]  /*857e0*/  ULDC UR46, c[0x0][0x228] ;  /* 0x00008a00002e7ab9 */ /* 0x000fe20000000800 */
[----:B------:R-:W-:-:S03]  /*857f0*/  ULDC UR49, c[0x0][0x228] ;  /* 0x00008a0000317ab9 */ /* 0x000fc60000000800 */
[----:B--2---:R1:W-:Y:S04]  /*85800*/  STSM.16.M88.4 [R0], R148 ;  /* 0x0000009400007844 */ /* 0x0043e80000000200 */
[----:B-1----:R-:W2:Y:S04]  /*85810*/  LDL.LU R148, [R1+0x12b0] ;  /* 0x0012b00001947983 */ /* 0x002ea80000300800 */
[----:B------:R-:W2:Y:S04]  /*85820*/  LDL.LU R149, [R1+0x12b8] ;  /* 0x0012b80001957983 */ /* 0x000ea80000300800 */
[----:B------:R-:W2:Y:S04]  /*85830*/  LDL.LU R150, [R1+0x12a0] ;  /* 0x0012a00001967983 */ /* 0x000ea80000300800 */
[----:B------:R-:W2:Y:S01]  /*85840*/  LDL.LU R151, [R1+0x12a8] ;  /* 0x0012a80001977983 */ /* 0x000ea20000300800 */
[----:B------:R-:W-:Y:S01]  /*85850*/  BAR.SYNC.DEFER_BLOCKING 0x0 ;  /* 0x0000000000007b1d */ /* 0x000fe20000010000 */
[----:B------:R-:W-:-:S02]  /*85860*/  LEA R2, R152, UR5, 0x4 ;  /* 0x0000000598027c11 */ /* 0x000fc4000f8e20ff */
[----:B------:R-:W-:Y:S02]  /*85870*/  ISETP.LT.AND P2, PT, R161, UR6, !P1 ;  /* 0x00000006a1007c0c */ /* 0x000fe4000cf41270 */
[----:B------:R-:W-:Y:S02]  /*85880*/  ISETP.LT.AND P4, PT, R160, UR8, !P1 ;  /* 0x00000008a0007c0c */ /* 0x000fe4000cf81270 */
[----:B------:R-:W-:Y:S01]  /*85890*/  LOP3.LUT R3, R3, 0xffffbfff, RZ, 0xc0, !PT ;  /* 0xffffbfff03037812 */ /* 0x000fe200078ec0ff */
[----:B------:R-:W4:Y:S01]  /*858a0*/  LDL.LU R152, [R1+0x1290] ;  /* 0x0012900001987983 */ /* 0x000f220000300800 */
[----:B------:R-:W-:Y:S01]  /*858b0*/  ISETP.LT.AND P3, PT, R147, UR48, !P1 ;  /* 0x0000003093007c0c */ /* 0x000fe2000cf61270 */
[----:B---3--:R-:W-:Y:S01]  /*858c0*/  VIADD R146, R165, 0x3d ;  /* 0x0000003da5927836 */ /* 0x008fe20000000000 */
[----:B------:R-:W-:Y:S01]  /*858d0*/  ULDC UR5, c[0x0][0x228] ;  /* 0x00008a0000057ab9 */ /* 0x000fe20000000800 */
[----:B------:R-:W-:Y:S01]  /*858e0*/  ULDC UR48, c[0x0][0x228] ;  /* 0x00008a0000307ab9 */ /* 0x000fe20000000800 */
[----:B------:R-:W1:Y:S01]  /*858f0*/  LDS.128 R156, [R2] ;  /* 0x00000000029c7984 */ /* 0x000e620000000c00 */
[----:B------:R-:W-:Y:S06]  /*85900*/  BAR.SYNC.DEFER_BLOCKING 0x0 ;  /* 0x0000000000007b1d */ /* 0x000fec0000010000 */
[----:B-1----:R-:W-:Y:S04]  /*85910*/  STL.64 [R1+0x3f0], R156 ;  /* 0x0003f09c01007387 */ /* 0x002fe80000100a00 */
[----:B------:R-:W-:Y:S04]  /*85920*/  STL.64 [R1+0x3f8], R158 ;  /* 0x0003f89e01007387 */ /* 0x000fe80000100a00 */
[----:B------:R-:W4:Y:S04]  /*85930*/  LDL.LU R153, [R1+0x1298] ;  /* 0x0012980001997983 */ /* 0x000f280000300800 */
[----:B------:R-:W4:Y:S04]  /*85940*/  LDL.LU R154, [R1+0x1280] ;  /* 0x00128000019a7983 */ /* 0x000f280000300800 */
[----:B------:R-:W4:Y:S04]  /*85950*/  LDL.LU R155, [R1+0x1288] ;  /* 0x00128800019b7983 */ /* 0x000f280000300800 */
[----:B--2---:R1:W-:Y:S01]  /*85960*/  STSM.16.M88.4 [R0], R148 ;  /* 0x0000009400007844 */ /* 0x0043e20000000200 */
[----:B------:R-:W-:Y:S06]  /*85970*/  BAR.SYNC.DEFER_BLOCKING 0x0 ;  /* 0x0000000000007b1d */ /* 0x000fec0000010000 */
[----:B-1----:R-:W2:Y:S04]  /*85980*/  LDL.LU R148, [R1+0x1260] ;  /* 0x0012600001947983 */ /* 0x002ea80000300800 */
[----:B------:R-:W1:Y:S01]  /*85990*/  LDS.128 R156, [R2] ;  /* 0x00000000029c7984 */ /* 0x000e620000000c00 */
[----:B------:R-:W-:Y:S06]  /*859a0*/  BAR.SYNC.DEFER_BLOCKING 0x0 ;  /* 0x0000000000007b1d */ /* 0x000fec0000010000 */
[----:B-1----:R-:W-:Y:S04]  /*859b0*/  STL.64 [R1+0x3e0], R156 ;  /* 0x0003e09c01007387 */ /* 0x002fe80000100a00 */
[----:B------:R-:W-:Y:S04]  /*859c0*/  STL.64 [R1+0x3e8], R158 ;  /* 0x0003e89e01007387 */ /* 0x000fe80000100a00 */
[----:B------:R-:W2:Y:S04]  /*859d0*/  LDL.LU R149, [R1+0x1268] ;  /* 0x0012680001957983 */ /* 0x000ea80000300800 */
[----:B------:R-:W2:Y:S04]  /*859e0*/  LDL.LU R150, [R1+0x1060] ;  /* 0x0010600001967983 */ /* 0x000ea80000300800 */
[----:B------:R-:W2:Y:S04]  /*859f0*/  LDL.LU R151, [R1+0x1068] ;  /* 0x0010680001977983 */ /* 0x000ea80000300800 */
[----:B----4-:R1:W-:Y:S01]  /*85a00*/  STSM.16.M88.4 [R0], R152 ;  /* 0x0000009800007844 */ /* 0x0103e20000000200 */
[----:B------:R-:W-:Y:S06]  /*85a10*/  BAR.SYNC.DEFER_BLOCKING 0x0 ;  /* 0x0000000000007b1d */ /* 0x000fec0000010000 */
[----:B-1----:R-:W3:Y:S04]  /*85a20*/  LDL.LU R152, [R1+0xe40] ;  /* 0x000e400001987983 */ /* 0x002ee80000300800 */
[----:B------:R-:W1:Y:S01]  /*85a30*/  LDS.128 R156, [R2] ;  /* 0x00000000029c7984 */ /* 0x000e620000000c00 */
[----:B------:R-:W-:Y:S06]  /*85a40*/  BAR.SYNC.DEFER_BLOCKING 0x0 ;  /* 0x0000000000007b1d */ /* 0x000fec0000010000 */
[----:B-1----:R-:W-:Y:S04]  /*85a50*/  STL.64 [R1+0x3d0], R156 ;  /* 0x0003d09c01007387 */ /* 0x002fe80000100a00 */
[----:B------:R-:W-:Y:S04]  /*85a60*/  STL.64 [R1+0x3d8], R158 ;  /* 0x0003d89e01007387 */ /* 0x000fe80000100a00 */
[----:B------:R-:W3:Y:S04]  /*85a70*/  LDL.LU R153, [R1+0xe48] ;  /* 0x000e480001997983 */ /* 0x000ee80000300800 */
[----:B------:R-:W3:Y:S04]  /*85a80*/  LDL.LU R154, [R1+0x480] ;  /* 0x00048000019a7983 */ /* 0x000ee80000300800 */
[----:B------:R-:W3:Y:S04]  /*85a90*/  LDL.LU R155, [R1+0x488] ;  /* 0x00048800019b7983 */ /* 0x000ee80000300800 */
        /* <DEDUP_REMOVED lines=10> */
[----:B---3--:R1:W-:Y:S01]  /*85b40*/  STSM.16.M88.4 [R0], R152 ;  /* 0x0000009800007844 */ /* 0x0083e20000000200 */
[----:B------:R-:W-:Y:S06]  /*85b50*/  BAR.SYNC.DEFER_BLOCKING 0x0 ;  /* 0x0000000000007b1d */ /* 0x000fec0000010000 */
[----:B------:R-:W3:Y:S02]  /*85b60*/  LDS.128 R156, [R2] ;  /* 0x00000000029c7984 */ /* 0x000ee40000000c00 */
[----:B------:R-:W-:Y:S01]  /*85b70*/  BAR.SYNC.DEFER_BLOCKING 0x0 ;  /* 0x0000000000007b1d */ /* 0x000fe20000010000 */
[----:B-1----:R-:W-:-:S02]  /*85b80*/  IMAD.MOV.U32 R152, RZ, RZ, R116 ;  /* 0x000000ffff987224 */ /* 0x002fc400078e0074 */
[----:B------:R-:W-:Y:S02]  /*85b90*/  IMAD.MOV.U32 R153, RZ, RZ, R118 ;  /* 0x000000ffff997224 */ /* 0x000fe400078e0076 */
[----:B------:R-:W-:Y:S02]  /*85ba0*/  IMAD.MOV.U32 R154, RZ, RZ, R108 ;  /* 0x000000ffff9a7224 */ /* 0x000fe400078e006c */
[----:B------:R-:W-:Y:S01]  /*85bb0*/  IMAD.MOV.U32 R155, RZ, RZ, R110 ;  /* 0x000000ffff9b7224 */ /* 0x000fe200078e006e */
[----:B---3--:R1:W-:Y:S04]  /*85bc0*/  STL.64 [R1+0x3b0], R156 ;  /* 0x0003b09c01007387 */ /* 0x0083e80000100a00 */
[----:B------:R3:W-:Y:S01]  /*85bd0*/  STL.64 [R1+0x3b8], R158 ;  /* 0x0003b89e01007387 */ /* 0x0007e20000100a00 */
[----:B-1----:R-:W-:-:S02]  /*85be0*/  IMAD.MOV.U32 R156, RZ, RZ, R40 ;  /* 0x000000ffff9c7224 */ /* 0x002fc400078e0028 */
[----:B------:R-:W-:Y:S02]  /*85bf0*/  IMAD.MOV.U32 R157, RZ, RZ, R42 ;  /* 0x000000ffff9d7224 */ /* 0x000fe400078e002a */
[----:B---3--:R-:W-:Y:S02]  /*85c00*/  IMAD.MOV.U32 R158, RZ, RZ, R120 ;  /* 0x000000ffff9e7224 */ /* 0x008fe400078e0078 */
[----:B------:R-:W-:Y:S01]  /*85c10*/  IMAD.MOV.U32 R159, RZ, RZ, R122 ;  /* 0x000000ffff9f7224 */ /* 0x000fe200078e007a */
[----:B--2---:R-:W-:Y:S01]  /*85c20*/  STSM.16.M88.4 [R0], R148 ;  /* 0x0000009400007844 */ /* 0x004fe20000000200 */
[----:B------:R-:W-:Y:S06]  /*85c30*/  BAR.SYNC.DEFER_BLOCKING 0x0 ;  /* 0x0000000000007b1d */ /* 0x000fec0000010000 */
[----:B------:R-:W1:Y:S02]  /*85c40*/  LDS.128 R148, [R2] ;  /* 0x0000000002947984 */ /* 0x000e640000000c00 */
[----:B------:R-:W-:Y:S06]  /*85c50*/  BAR.SYNC.DEFER_BLOCKING 0x0 ;  /* 0x0000000000007b1d */ /* 0x000fec0000010000 */
[----:B------:R2:W-:Y:S04]  /*85c60*/  STSM.16.M88.4 [R0], R152 ;  /* 0x0000009800007844 */ /* 0x0005e80000000200 */
[----:B-1----:R-:W-:Y:S04]  /*85c70*/  STL.64 [R1+0x3a0], R148 ;  /* 0x0003a09401007387 */ /* 0x002fe80000100a00 */
[----:B------:R-:W-:Y:S01]  /*85c80*/  STL.64 [R1+0x3a8], R150 ;  /* 0x0003a89601007387 */ /* 0x000fe20000100a00 */
[----:B------:R-:W-:Y:S06]  /*85c90*/  BAR.SYNC.DEFER_BLOCKING 0x0 ;  /* 0x0000000000007b1d */ /* 0x000fec0000010000 */
[----:B--2---:R-:W2:Y:S04]  /*85ca0*/  LDL.LU R152, [R1+0xf74] ;  /* 0x000f740001987983 */ /* 0x004ea80000300800 */
[----:B------:R-:W1:Y:S01]  /*85cb0*/  LDS.128 R148, [R2] ;  /* 0x0000000002947984 */ /* 0x000e620000000c00 */
[----:B------:R-:W-:Y:S06]  /*85cc0*/  BAR.SYNC.DEFER_BLOCKING 0x0 ;  /* 0x0000000000007b1d */ /* 0x000fec0000010000 */
[----:B------:R-:W-:Y:S02]  /*85cd0*/  STSM.16.M88.4 [R0], R156 ;  /* 0x0000009c00007844 */ /* 0x000fe40000000200 */
[----:B------:R-:W-:Y:S06]  /*85ce0*/  BAR.SYNC.DEFER_BLOCKING 0x0 ;  /* 0x0000000000007b1d */ /* 0x000fec0000010000 */
[----:B-1----:R1:W-:Y:S04]  /*85cf0*/  STL.64 [R1+0x390], R148 ;  /* 0x0003909401007387 */ /* 0x0023e80000100a00 */
[----:B------:R-:W-:Y:S04]  /*85d00*/  STL.64 [R1+0x398], R150 ;  /* 0x0003989601007387 */ /* 0x000fe80000100a00 */
[----:B------:R-:W2:Y:S04]  /*85d10*/  LDL.LU R153, [R1+0xf7c] ;  /* 0x000f7c0001997983 */ /* 0x000ea80000300800 */
[----:B------:R-:W2:Y:S04]  /*85d20*/  LDL.LU R154, [R1+0xf64] ;  /* 0x000f6400019a7983 */ /* 0x000ea80000300800 */
[----:B------:R-:W2:Y:S04]  /*85d30*/  LDL.LU R155, [R1+0xf6c] ;  /* 0x000f6c00019b7983 */ /* 0x000ea80000300800 */
[----:B------:R-:W3:Y:S04]  /*85d40*/  LDS.128 R156, [R2] ;  /* 0x00000000029c7984 */ /* 0x000ee80000000c00 */
[----:B-1----:R-:W4:Y:S01]  /*85d50*/  LDL.LU R148, [R1+0x12b4] ;  /* 0x0012b40001947983 */ /* 0x002f220000300800 */
[----:B------:R-:W-:Y:S06]  /*85d60*/  BAR.SYNC.DEFER_BLOCKING 0x0 ;  /* 0x0000000000007b1d */ /* 0x000fec0000010000 */
[----:B---3--:R-:W-:Y:S04]  /*85d70*/  STL.64 [R1+0x380], R156 ;  /* 0x0003809c01007387 */ /* 0x008fe80000100a00 */
        /* <DEDUP_REMOVED lines=9> */
[----:B----4-:R3:W-:Y:S04]  /*85e10*/  STSM.16.M88.4 [R0], R148 ;  /* 0x0000009400007844 */ /* 0x0107e80000000200 */
[----:B-1----:R-:W-:Y:S04]  /*85e20*/  STL.64 [R1+0x370], R156 ;  /* 0x0003709c01007387 */ /* 0x002fe80000100a00 */
[----:B------:R-:W-:Y:S01]  /*85e30*/  STL.64 [R1+0x378], R158 ;  /* 0x0003789e01007387 */ /* 0x000fe20000100a00 */
[----:B------:R-:W-:Y:S06]  /*85e40*/  BAR.SYNC.DEFER_BLOCKING 0x0 ;  /* 0x0000000000007b1d */ /* 0x000fec0000010000 */
[----:B------:R-:W2:Y:S04]  /*85e50*/  LDL.LU R153, [R1+0x129c] ;  /* 0x00129c0001997983 */ /* 0x000ea80000300800 */
[----:B------:R-:W2:Y:S04]  /*85e60*/  LDL.LU R154, [R1+0x1284] ;  /* 0x00128400019a7983 */ /* 0x000ea80000300800 */
[----:B------:R-:W2:Y:S04]  /*85e70*/  LDL.LU R155, [R1+0x128c] ;  /* 0x00128c00019b7983 */ /* 0x000ea80000300800 */
[----:B---3--:R-:W3:Y:S04]  /*85e80*/  LDL.LU R148, [R1+0x1264] ;  /* 0x0012640001947983 */ /* 0x008ee80000300800 */
        /* <DEDUP_REMOVED lines=12> */
[----:B---3--:R3:W-:Y:S04]  /*85f50*/  STSM.16.M88.4 [R0], R148 ;  /* 0x0000009400007844 */ /* 0x0087e80000000200 */
        /* <DEDUP_REMOVED lines=13> */
[----:B------:R-:W3:Y:S01]  /*86030*/  LDL.LU R151, [R1+0x24c] ;  /* 0x00024c0001977983 */ /* 0x000ee20000300800 */
[----:B------:R-:W-:-:S02]  /*86040*/  IMAD.MOV.U32 R116, RZ, RZ, R117 ;  /* 0x000000ffff747224 */ /* 0x000fc400078e0075 */
[----:B------:R-:W-:Y:S01]  /*86050*/  IMAD.MOV.U32 R117, RZ, RZ, R119 ;  /* 0x000000ffff757224 */ /* 0x000fe200078e0077 */
[----:B------:R-:W4:Y:S01]  /*86060*/  LDL.LU R40, [R1+0x1500] ;  /* 0x0015000001287983 */ /* 0x000f220000300800 */
[----:B------:R-:W-:Y:S02]  /*86070*/  IMAD.MOV.U32 R118, RZ, RZ, R109 ;  /* 0x000000ffff767224 */ /* 0x000fe400078e006d */
[----:B------:R-:W-:Y:S02]  /*86080*/  IMAD.MOV.U32 R119, RZ, RZ, R111 ;  /* 0x000000ffff777224 */ /* 0x000fe400078e006f */
[----:B------:R-:W-:Y:S02]  /*86090*/  IMAD.MOV.U32 R108, RZ, RZ, R41 ;  /* 0x000000ffff6c7224 */ /* 0x000fe400078e0029 */
[----:B------:R-:W4:Y:S01]  /*860a0*/  LDL.LU R41, [R1+0x1508] ;  /* 0x0015080001297983 */ /* 0x000f220000300800 */
[----:B------:R-:W-:-:S03]  /*860b0*/  IMAD.MOV.U32 R109, RZ, RZ, R43 ;  /* 0x000000ffff6d7224 */ /* 0x000fc600078e002b */
[----:B------:R-:W4:Y:S04]  /*860c0*/  LDL.LU R42, [R1+0x14f0] ;  /* 0x0014f000012a7983 */ /* 0x000f280000300800 */
[----:B------:R-:W4:Y:S01]  /*860d0*/  LDL.LU R43, [R1+0x14f8] ;  /* 0x0014f800012b7983 */ /* 0x000f220000300800 */
[----:B------:R-:W-:Y:S02]  /*860e0*/  IMAD.MOV.U32 R110, RZ, RZ, R121 ;  /* 0x000000ffff6e7224 */ /* 0x000fe400078e0079 */
[----:B------:R-:W-:Y:S01]  /*860f0*/  IMAD.MOV.U32 R111, RZ, RZ, R123 ;  /* 0x000000ffff6f7224 */ /* 0x000fe200078e007b */
[----:B--2---:R-:W-:Y:S01]  /*86100*/  STSM.16.M88.4 [R0], R152 ;  /* 0x0000009800007844 */ /* 0x004fe20000000200 */
[----:B------:R-:W-:Y:S06]  /*86110*/  BAR.SYNC.DEFER_BLOCKING 0x0 ;  /* 0x0000000000007b1d */ /* 0x000fec0000010000 */
[----:B------:R-:W-:Y:S02]  /*86120*/  LDS.128 R244, [R2] ;  /* 0x0000000002f47984 */ /* 0x000fe40000000c00 */
[----:B------:R-:W-:Y:S06]  /*86130*/  BAR.SYNC.DEFER_BLOCKING 0x0 ;  /* 0x0000000000007b1d */ /* 0x000fec0000010000 */
[----:B---3--:R-:W-:Y:S02]  /*86140*/  STSM.16.M88.4 [R0], R148 ;  /* 0x0000009400007844 */ /* 0x008fe40000000200 */
[----:B------:R-:W-:Y:S06]  /*86150*/  BAR.SYNC.DEFER_BLOCKING 0x0 ;  /* 0x0000000000007b1d */ /* 0x000fec0000010000 */
[----:B------:R-:W-:Y:S02]  /*86160*/  LDS.128 R240, [R2] ;  /* 0x0000000002f07984 */ /* 0x000fe40000000c00 */
[----:B------:R-:W-:Y:S06]  /*86170*/  BAR.SYNC.DEFER_BLOCKING 0x0 ;  /* 0x0000000000007b1d */ /* 0x000fec0000010000 */
[----:B------:R-:W-:Y:S02]  /*86180*/  STSM.16.M88.4 [R0], R116 ;  /* 0x0000007400007844 */ /* 0x000fe40000000200 */
[----:B------:R-:W-:Y:S06]  /*86190*/  BAR.SYNC.DEFER_BLOCKING 0x0 ;  /* 0x0000000000007b1d */ /* 0x000fec0000010000 */
[----:B------:R-:W-:Y:S02]  /*861a0*/  LDS.128 R236, [R2] ;  /* 0x0000000002ec7984 */ /* 0x000fe40000000c00 */
[----:B------:R-:W-:Y:S06]  /*861b0*/  BAR.SYNC.DEFER_BLOCKING 0x0 ;  /* 0x0000000000007b1d */ /* 0x000fec0000010000 */
[----:B------:R1:W-:Y:S02]  /*861c0*/  STSM.16.M88.4 [R0], R108 ;  /* 0x0000006c00007844 */ /* 0x0003e40000000200 */
[----:B------:R-:W-:Y:S06]  /*861d0*/  BAR.SYNC.DEFER_BLOCKING 0x0 ;  /* 0x0000000000007b1d */ /* 0x000fec0000010000 */
[----:B-1----:R-:W2:Y:S04]  /*861e0*/  LDL.LU R108, [R1+0x14e0] ;  /* 0x0014e000016c7983 */ /* 0x002ea80000300800 */
[----:B------:R-:W2:Y:S04]  /*861f0*/  LDL.LU R109, [R1+0x14e8] ;  /* 0x0014e800016d7983 */ /* 0x000ea80000300800 */
[----:B------:R-:W2:Y:S04]  /*86200*/  LDL.LU R110, [R1+0x14d0] ;  /* 0x0014d000016e7983 */ /* 0x000ea80000300800 */
[----:B------:R-:W2:Y:S04]  /*86210*/  LDL.LU R111, [R1+0x14d8] ;  /* 0x0014d800016f7983 */ /* 0x000ea80000300800 */
[----:B------:R-:W-:Y:S01]  /*86220*/  LDS.128 R232, [R2] ;  /* 0x0000000002e87984 */ /* 0x000fe20000000c00 */
[----:B------:R-:W-:Y:S06]  /*86230*/  BAR.SYNC.DEFER_BLOCKING 0x0 ;  /* 0x0000000000007b1d */ /* 0x000fec0000010000 */
[----:B----4-:R1:W-:Y:S02]  /*86240*/  STSM.16.M88.4 [R0], R40 ;  /* 0x0000002800007844 */ /* 0x0103e40000000200 */
        /* <DEDUP_REMOVED lines=57> */
[----:B------:R-:W-:Y:S02]  /*865e0*/  STSM.16.M88.4 [R0], R40 ;  /* 0x0000002800007844 */ /* 0x000fe40000000200 */
[----:B------:R-:W-:Y:S06]  /*865f0*/  BAR.SYNC.DEFER_BLOCKING 0x0 ;  /* 0x0000000000007b1d */ /* 0x000fec0000010000 */
[----:B------:R-:W2:Y:S02]  /*86600*/  LDS.128 R40, [R2] ;  /* 0x0000000002287984 */ /* 0x000ea40000000c00 */
[----:B------:R-:W-:Y:S06]  /*86610*/  BAR.SYNC.DEFER_BLOCKING 0x0 ;  /* 0x0000000000007b1d */ /* 0x000fec0000010000 */
[----:B-1----:R1:W-:Y:S04]  /*86620*/  STL.64 [R1+0x490], R108 ;  /* 0x0004906c01007387 */ /* 0x0023e80000100a00 */
[----:B------:R-:W-:Y:S01]  /*86630*/  STSM.16.M88.4 [R0], R116 ;  /* 0x0000007400007844 */ /* 0x000fe20000000200 */
[----:B------:R-:W-:Y:S06]  /*86640*/  BAR.SYNC.DEFER_BLOCKING 0x0 ;  /* 0x0000000000007b1d */ /* 0x000fec0000010000 */
[----:B------:R3:W-:Y:S04]  /*86650*/  STL.64 [R1+0x498], R110 ;  /* 0x0004986e01007387 */ /* 0x0007e80000100a00 */
[----:B-1----:R-:W4:Y:S04]  /*86660*/  LDL.LU R108, [R1+0x1504] ;  /* 0x00150400016c7983 */ /* 0x002f280000300800 */
[----:B--2---:R1:W-:Y:S04]  /*86670*/  STL.64 [R1+0x480], R40 ;  /* 0x0004802801007387 */ /* 0x0043e80000100a00 */
[----:B------:R-:W-:Y:S04]  /*86680*/  STL.64 [R1+0x488], R42 ;  /* 0x0004882a01007387 */ /* 0x000fe80000100a00 */
[----:B------:R-:W4:Y:S04]  /*86690*/  LDL.LU R109, [R1+0x150c] ;  /* 0x00150c00016d7983 */ /* 0x000f280000300800 */
[----:B---3--:R-:W4:Y:S04]  /*866a0*/  LDL.LU R110, [R1+0x14f4] ;  /* 0x0014f400016e7983 */ /* 0x008f280000300800 */
[----:B------:R-:W4:Y:S04]  /*866b0*/  LDL.LU R111, [R1+0x14fc] ;  /* 0x0014fc00016f7983 */ /* 0x000f280000300800 */
[----:B------:R-:W2:Y:S04]  /*866c0*/  LDS.128 R116, [R2] ;  /* 0x0000000002747984 */ /* 0x000ea80000000c00 */
[----:B-1----:R-:W3:Y:S01]  /*866d0*/  LDL.LU R40, [R1+0x14e4] ;  /* 0x0014e40001287983 */ /* 0x002ee20000300800 */
[----:B------:R-:W-:Y:S06]  /*866e0*/  BAR.SYNC.DEFER_BLOCKING 0x0 ;  /* 0x0000000000007b1d */ /* 0x000fec0000010000 */
[----:B--2---:R-:W-:Y:S04]  /*866f0*/  STL.64 [R1+0x470], R116 ;  /* 0x0004707401007387 */ /* 0x004fe80000100a00 */
[----:B------:R-:W-:Y:S04]  /*86700*/  STL.64 [R1+0x478], R118 ;  /* 0x0004787601007387 */ /* 0x000fe80000100a00 */
[----:B------:R-:W3:Y:S04]  /*86710*/  LDL.LU R41, [R1+0x14ec] ;  /* 0x0014ec0001297983 */ /* 0x000ee80000300800 */
[----:B------:R-:W3:Y:S04]  /*86720*/  LDL.LU R42, [R1+0x14d4] ;  /* 0x0014d400012a7983 */ /* 0x000ee80000300800 */
[----:B------:R-:W3:Y:S04]  /*86730*/  LDL.LU R43, [R1+0x14dc] ;  /* 0x0014dc00012b7983 */ /* 0x000ee80000300800 */
[----:B----4-:R1:W-:Y:S01]  /*86740*/  STSM.16.M88.4 [R0], R108 ;  /* 0x0000006c00007844 */ /* 0x0103e20000000200 */
        /* <DEDUP_REMOVED lines=41> */
[----:B------:R-:W2:Y:S02]  /*869e0*/  LDS.128 R116, [R2] ;  /* 0x0000000002747984 */ /* 0x000ea40000000c00 */
[----:B------:R-:W-:Y:S01]  /*869f0*/  BAR.SYNC.DEFER_BLOCKING 0x0 ;  /* 0x0000000000007b1d */ /* 0x000fe20000010000 */
[----:B-1----:R-:W-:-:S02]  /*86a00*/  IMAD.MOV.U32 R110, RZ, RZ, R105 ;  /* 0x000000ffff6e7224 */ /* 0x002fc400078e0069 */
[----:B------:R-:W-:-:S03]  /*86a10*/  IMAD.MOV.U32 R111, RZ, RZ, R107 ;  /* 0x000000ffff6f7224 */ /* 0x000fc600078e006b */
[----:B---3--:R-:W-:Y:S02]  /*86a20*/  STSM.16.M88.4 [R0], R40 ;  /* 0x0000002800007844 */ /* 0x008fe40000000200 */
[----:B------:R-:W-:Y:S01]  /*86a30*/  BAR.SYNC.DEFER_BLOCKING 0x0 ;  /* 0x0000000000007b1d */ /* 0x000fe20000010000 */
[----:B------:R-:W-:Y:S02]  /*86a40*/  IMAD.MOV.U32 R108, RZ, RZ, R113 ;  /* 0x000000ffff6c7224 */ /* 0x000fe400078e0071 */
[----:B------:R-:W-:-:S03]  /*86a50*/  IMAD.MOV.U32 R109, RZ, RZ, R115 ;  /* 0x000000ffff6d7224 */ /* 0x000fc600078e0073 */
[----:B------:R-:W1:Y:S02]  /*86a60*/  LDS.128 R104, [R2] ;  /* 0x0000000002687984 */ /* 0x000e640000000c00 */
[----:B------:R-:W-:Y:S06]  /*86a70*/  BAR.SYNC.DEFER_BLOCKING 0x0 ;  /* 0x0000000000007b1d */ /* 0x000fec0000010000 */
[----:B------:R-:W-:Y:S04]  /*86a80*/  STSM.16.M88.4 [R0], R108 ;  /* 0x0000006c00007844 */ /* 0x000fe80000000200 */
[----:B--2---:R-:W-:Y:S04]  /*86a90*/  STL.64 [R1+0x310], R116 ;  /* 0x0003107401007387 */ /* 0x004fe80000100a00 */
[----:B------:R-:W-:Y:S04]  /*86aa0*/  STL.64 [R1+0x318], R118 ;  /* 0x0003187601007387 */ /* 0x000fe80000100a00 */
[----:B-1----:R-:W-:Y:S04]  /*86ab0*/  STL.64 [R1+0x300], R104 ;  /* 0x0003006801007387 */ /* 0x002fe80000100a00 */
[----:B------:R-:W-:Y:S01]  /*86ac0*/  STL.64 [R1+0x308], R106 ;  /* 0x0003086a01007387 */ /* 0x000fe20000100a00 */
[----:B------:R-:W-:Y:S01]  /*86ad0*/  BAR.SYNC.DEFER_BLOCKING 0x0 ;  /* 0x0000000000007b1d */ /* 0x000fe20000010000 */
[----:B------:R-:W-:-:S02]  /*86ae0*/  IMAD.MOV.U32 R40, RZ, RZ, R37 ;  /* 0x000000ffff287224 */ /* 0x000fc400078e0025 */
[----:B------:R-:W-:Y:S02]  /*86af0*/  IMAD.MOV.U32 R41, RZ, RZ, R39 ;  /* 0x000000ffff297224 */ /* 0x000fe400078e0027 */
[----:B------:R-:W-:Y:S02]  /*86b00*/  IMAD.MOV.U32 R42, RZ, RZ, R125 ;  /* 0x000000ffff2a7224 */ /* 0x000fe400078e007d */
[----:B------:R-:W-:Y:S01]  /*86b10*/  IMAD.MOV.U32 R43, RZ, RZ, R127 ;  /* 0x000000ffff2b7224 */ /* 0x000fe200078e007f */
[----:B------:R-:W2:Y:S04]  /*86b20*/  LDL.LU R36, [R1+0x1710] ;  /* 0x0017100001247983 */ /* 0x000ea80000300800 */
[----:B------:R-:W1:Y:S01]  /*86b30*/  LDS.128 R104, [R2] ;  /* 0x0000000002687984 */ /* 0x000e620000000c00 */
[----:B------:R-:W-:Y:S06]  /*86b40*/  BAR.SYNC.DEFER_BLOCKING 0x0 ;  /* 0x0000000000007b1d */ /* 0x000fec0000010000 */
[----:B------:R3:W-:Y:S04]  /*86b50*/  STSM.16.M88.4 [R0], R40 ;  /* 0x0000002800007844 */ /* 0x0007e80000000200 */
        /* <DEDUP_REMOVED lines=57> */
[----:B------:R-:W-:Y:S06]  /*86ef0*/  BAR.SYNC.DEFER_BLOCKING 0x0 ;  /* 0x0000000000007b1d */ /* 0x000fec0000010000 */
[----:B---3--:R-:W-:Y:S02]  /*86f00*/  STSM.16.M88.4 [R0], R40 ;  /* 0x0000002800007844 */ /* 0x008fe40000000200 */
[----:B------:R-:W-:Y:S01]  /*86f10*/  BAR.SYNC.DEFER_BLOCKING 0x0 ;  /* 0x0000000000007b1d */ /* 0x000fe20000010000 */
[----:B-1----:R-:W-:-:S02]  /*86f20*/  IMAD.MOV.U32 R36, RZ, RZ, R200 ;  /* 0x000000ffff247224 */ /* 0x002fc400078e00c8 */
[----:B------:R-:W-:-:S03]  /*86f30*/  IMAD.MOV.U32 R37, RZ, RZ, R202 ;  /* 0x000000ffff257224 */ /* 0x000fc600078e00ca */
[----:B------:R-:W1:Y:S01]  /*86f40*/  LDS.128 R40, [R2] ;  /* 0x0000000002287984 */ /* 0x000e620000000c00 */
[----:B------:R-:W-:Y:S02]  /*86f50*/  IMAD.MOV.U32 R38, RZ, RZ, R92 ;  /* 0x000000ffff267224 */ /* 0x000fe400078e005c */
[----:B------:R-:W-:Y:S01]  /*86f60*/  IMAD.MOV.U32 R39, RZ, RZ, R94 ;  /* 0x000000ffff277224 */ /* 0x000fe200078e005e */
[----:B------:R-:W-:Y:S06]  /*86f70*/  BAR.SYNC.DEFER_BLOCKING 0x0 ;  /* 0x0000000000007b1d */ /* 0x000fec0000010000 */
[----:B------:R-:W-:Y:S02]  /*86f80*/  STSM.16.M88.4 [R0], R36 ;  /* 0x0000002400007844 */ /* 0x000fe40000000200 */
[----:B------:R-:W-:Y:S06]  /*86f90*/  BAR.SYNC.DEFER_BLOCKING 0x0 ;  /* 0x0000000000007b1d */ /* 0x000fec0000010000 */
[----:B------:R-:W3:Y:S04]  /*86fa0*/  LDS.128 R36, [R2] ;  /* 0x0000000002247984 */ /* 0x000ee80000000c00 */
[----:B--2---:R2:W-:Y:S04]  /*86fb0*/  STL.64 [R1+0x5a0], R104 ;  /* 0x0005a06801007387 */ /* 0x0045e80000100a00 */
[----:B------:R4:W-:Y:S01]  /*86fc0*/  STL.64 [R1+0x5a8], R106 ;  /* 0x0005a86a01007387 */ /* 0x0009e20000100a00 */
[----:B--2---:R-:W-:-:S02]  /*86fd0*/  IMAD.MOV.U32 R104, RZ, RZ, R32 ;  /* 0x000000ffff687224 */ /* 0x004fc400078e0020 */
[----:B------:R-:W-:Y:S02]  /*86fe0*/  IMAD.MOV.U32 R105, RZ, RZ, R34 ;  /* 0x000000ffff697224 */ /* 0x000fe400078e0022 */
[----:B----4-:R-:W-:Y:S02]  /*86ff0*/  IMAD.MOV.U32 R106, RZ, RZ, R96 ;  /* 0x000000ffff6a7224 */ /* 0x010fe400078e0060 */
[----:B------:R-:W-:Y:S01]  /*87000*/  IMAD.MOV.U32 R107, RZ, RZ, R98 ;  /* 0x000000ffff6b7224 */ /* 0x000fe200078e0062 */
[----:B------:R-:W-:Y:S06]  /*87010*/  BAR.SYNC.DEFER_BLOCKING 0x0 ;  /* 0x0000000000007b1d */ /* 0x000fec0000010000 */
[----:B-1----:R1:W-:Y:S04]  /*87020*/  STL.64 [R1+0x590], R40 ;  /* 0x0005902801007387 */ /* 0x0023e80000100a00 */
[----:B------:R-:W-:Y:S01]  /*87030*/  STSM.16.M88.4 [R0], R104 ;  /* 0x0000006800007844 */ /* 0x000fe20000000200 */
[----:B------:R-:W-:Y:S06]  /*87040*/  BAR.SYNC.DEFER_BLOCKING 0x0 ;  /* 0x0000000000007b1d */ /* 0x000fec0000010000 */
[----:B------:R2:W-:Y:S04]  /*87050*/  STL.64 [R1+0x598], R42 ;  /* 0x0005982a01007387 */ /* 0x0005e80000100a00 */
[----:B-1----:R-:W4:Y:S04]  /*87060*/  LDL.LU R40, [R1+0x1714] ;  /* 0x0017140001287983 */ /* 0x002f280000300800 */
[----:B---3--:R1:W-:Y:S04]  /*87070*/  STL.64 [R1+0x580], R36 ;  /* 0x0005802401007387 */ /* 0x0083e80000100a00 */
[----:B------:R-:W-:Y:S04]  /*87080*/  STL.64 [R1+0x588], R38 ;  /* 0x0005882601007387 */ /* 0x000fe80000100a00 */
[----:B------:R-:W4:Y:S04]  /*87090*/  LDL.LU R41, [R1+0x171c] ;  /* 0x00171c0001297983 */ /* 0x000f280000300800 */
[----:B--2---:R-:W4:Y:S04]  /*870a0*/  LDL.LU R42, [R1+0x1704] ;  /* 0x00170400012a7983 */ /* 0x004f280000300800 */
        /* <DEDUP_REMOVED lines=55> */
[----:B---3--:R1:W-:Y:S02]  /*87420*/  STSM.16.M88.4 [R0], R36 ;  /* 0x0000002400007844 */ /* 0x0083e40000000200 */
[----:B------:R-:W-:Y:S01]  /*87430*/  BAR.SYNC.DEFER_BLOCKING 0x0 ;  /* 0x0000000000007b1d */ /* 0x000fe20000010000 */
[----:B------:R-:W-:Y:S02]  /*87440*/  IMAD.MOV.U32 R40, RZ, RZ, R201 ;  /* 0x000000ffff287224 */ /* 0x000fe400078e00c9 */
[----:B------:R-:W-:-:S03]  /*87450*/  IMAD.MOV.U32 R41, RZ, RZ, R203 ;  /* 0x000000ffff297224 */ /* 0x000fc600078e00cb */
[----:B------:R-:W3:Y:S02]  /*87460*/  LDS.128 R92, [R2] ;  /* 0x00000000025c7984 */ /* 0x000ee40000000c00 */
[----:B------:R-:W-:Y:S06]  /*87470*/  BAR.SYNC.DEFER_BLOCKING 0x0 ;  /* 0x0000000000007b1d */ /* 0x000fec0000010000 */
[----:B------:R-:W-:Y:S02]  /*87480*/  STSM.16.M88.4 [R0], R40 ;  /* 0x0000002800007844 */ /* 0x000fe40000000200 */
[----:B------:R-:W-:Y:S01]  /*87490*/  BAR.SYNC.DEFER_BLOCKING 0x0 ;  /* 0x0000000000007b1d */ /* 0x000fe20000010000 */
[----:B-1----:R-:W-:-:S02]  /*874a0*/  IMAD.MOV.U32 R36, RZ, RZ, R33 ;  /* 0x000000ffff247224 */ /* 0x002fc400078e0021 */
[----:B------:R-:W-:-:S03]  /*874b0*/  IMAD.MOV.U32 R37, RZ, RZ, R35 ;  /* 0x000000ffff257224 */ /* 0x000fc600078e0023 */
[----:B------:R-:W1:Y:S01]  /*874c0*/  LDS.128 R40, [R2] ;  /* 0x0000000002287984 */ /* 0x000e620000000c00 */
[----:B------:R-:W-:Y:S02]  /*874d0*/  IMAD.MOV.U32 R38, RZ, RZ, R97 ;  /* 0x000000ffff267224 */ /* 0x000fe400078e0061 */
[----:B------:R-:W-:Y:S01]  /*874e0*/  IMAD.MOV.U32 R39, RZ, RZ, R99 ;  /* 0x000000ffff277224 */ /* 0x000fe200078e0063 */
[----:B------:R-:W-:Y:S06]  /*874f0*/  BAR.SYNC.DEFER_BLOCKING 0x0 ;  /* 0x0000000000007b1d */ /* 0x000fec0000010000 */
[----:B--2---:R-:W-:Y:S04]  /*87500*/  STL.64 [R1+0x500], R104 ;  /* 0x0005006801007387 */ /* 0x004fe80000100a00 */
[----:B------:R-:W-:Y:S04]  /*87510*/  STL.64 [R1+0x508], R106 ;  /* 0x0005086a01007387 */ /* 0x000fe80000100a00 */
[----:B------:R2:W-:Y:S04]  /*87520*/  STSM.16.M88.4 [R0], R36 ;  /* 0x0000002400007844 */ /* 0x0005e80000000200 */
[----:B---3--:R-:W-:Y:S04]  /*87530*/  STL.64 [R1+0x4f0], R92 ;  /* 0x0004f05c01007387 */ /* 0x008fe80000100a00 */
[----:B------:R-:W-:Y:S04]  /*87540*/  STL.64 [R1+0x4f8], R94 ;  /* 0x0004f85e01007387 */ /* 0x000fe80000100a00 */
[----:B------:R-:W3:Y:S04]  /*87550*/  LDL.LU R32, [R1+0x1930] ;  /* 0x0019300001207983 */ /* 0x000ee80000300800 */
[----:B-1----:R-:W-:Y:S04]  /*87560*/  STL.64 [R1+0x2f0], R40 ;  /* 0x0002f02801007387 */ /* 0x002fe80000100a00 */
[----:B------:R-:W-:Y:S01]  /*87570*/  STL.64 [R1+0x2f8], R42 ;  /* 0x0002f82a01007387 */ /* 0x000fe20000100a00 */
[----:B------:R-:W-:Y:S06]  /*87580*/  BAR.SYNC.DEFER_BLOCKING 0x0 ;  /* 0x0000000000007b1d */ /* 0x000fec0000010000 */
[----:B------:R-:W3:Y:S04]  /*87590*/  LDL.LU R33, [R1+0x1938] ;  /* 0x0019380001217983 */ /* 0x000ee80000300800 */
[----:B------:R-:W3:Y:S04]  /*875a0*/  LDL.LU R34, [R1+0x1920] ;  /* 0x0019200001227983 */ /* 0x000ee80000300800 */
[----:B------:R-:W3:Y:S04]  /*875b0*/  LDL.LU R35, [R1+0x1928] ;  /* 0x0019280001237983 */ /* 0x000ee80000300800 */
[----:B--2---:R-:W2:Y:S04]  /*875c0*/  LDL.LU R36, [R1+0x1910] ;  /* 0x0019100001247983 */ /* 0x004ea80000300800 */
        /* <DEDUP_REMOVED lines=12> */
[----:B--2---:R2:W-:Y:S04]  /*87690*/  STSM.16.M88.4 [R0], R36 ;  /* 0x0000002400007844 */ /* 0x0045e80000000200 */
        /* <DEDUP_REMOVED lines=37> */
[----:B------:R-:W-:Y:S06]  /*878f0*/  BAR.SYNC.DEFER_BLOCKING 0x0 ;  /* 0x0000000000007b1d */ /* 0x000fec0000010000 */
[----:B--2---:R-:W-:Y:S02]  /*87900*/  STSM.16.M88.4 [R0], R36 ;  /* 0x0000002400007844 */ /* 0x004fe40000000200 */
        /* <DEDUP_REMOVED lines=9> */
[----:B------:R-:W2:Y:S04]  /*879a0*/  LDS.128 R32, [R2] ;  /* 0x0000000002207984 */ /* 0x000ea80000000c00 */
[----:B---3--:R3:W-:Y:S04]  /*879b0*/  STL.64 [R1+0x660], R40 ;  /* 0x0006602801007387 */ /* 0x0087e80000100a00 */
[----:B------:R4:W-:Y:S01]  /*879c0*/  STL.64 [R1+0x668], R42 ;  /* 0x0006682a01007387 */ /* 0x0009e20000100a00 */
[----:B---3--:R-:W-:-:S02]  /*879d0*/  IMAD.MOV.U32 R40, RZ, RZ, R28 ;  /* 0x000000ffff287224 */ /* 0x008fc400078e001c */
        /* <DEDUP_REMOVED lines=62> */
[----:B--2---:R-:W-:Y:S01]  /*87dc0*/  STSM.16.M88.4 [R0], R36 ;  /* 0x0000002400007844 */ /* 0x004fe20000000200 */
[----:B------:R-:W-:Y:S06]  /*87dd0*/  BAR.SYNC.DEFER_BLOCKING 0x0 ;  /* 0x0000000000007b1d */ /* 0x000fec0000010000 */
[----:B------:R-:W1:Y:S02]  /*87de0*/  LDS.128 R40, [R2] ;  /* 0x0000000002287984 */ /* 0x000e640000000c00 */
[----:B------:R-:W-:Y:S06]  /*87df0*/  BAR.SYNC.DEFER_BLOCKING 0x0 ;  /* 0x0000000000007b1d */ /* 0x000fec0000010000 */
[----:B---3--:R-:W-:Y:S04]  /*87e00*/  STSM.16.M88.4 [R0], R32 ;  /* 0x0000002000007844 */ /* 0x008fe80000000200 */
[----:B-1----:R-:W-:Y:S04]  /*87e10*/  STL.64 [R1+0x5e0], R40 ;  /* 0x0005e02801007387 */ /* 0x002fe80000100a00 */
[----:B------:R-:W-:Y:S01]  /*87e20*/  STL.64 [R1+0x5e8], R42 ;  /* 0x0005e82a01007387 */ /* 0x000fe20000100a00 */
[----:B------:R-:W-:Y:S01]  /*87e30*/  BAR.SYNC.DEFER_BLOCKING 0x0 ;  /* 0x0000000000007b1d */ /* 0x000fe20000010000 */
[----:B------:R-:W-:-:S02]  /*87e40*/  IMAD.MOV.U32 R36, RZ, RZ, R197 ;  /* 0x000000ffff247224 */ /* 0x000fc400078e00c5 */
        /* <DEDUP_REMOVED lines=8> */
[----:B-1----:R-:W-:Y:S01]  /*87ed0*/  STL.64 [R1+0x5d0], R40 ;  /* 0x0005d02801007387 */ /* 0x002fe20000100a00 */
[----:B------:R-:W-:-:S03]  /*87ee0*/  IMAD.MOV.U32 R32, RZ, RZ, R29 ;  /* 0x000000ffff207224 */ /* 0x000fc600078e001d */
[----:B------:R-:W-:Y:S04]  /*87ef0*/  STL.64 [R1+0x5d8], R42 ;  /* 0x0005d82a01007387 */ /* 0x000fe80000100a00 */
[----:B------:R-:W3:Y:S01]  /*87f00*/  LDL.LU R28, [R1+0x1ce0] ;  /* 0x001ce000011c7983 */ /* 0x000ee20000300800 */
[----:B------:R-:W-:-:S03]  /*87f10*/  IMAD.MOV.U32 R33, RZ, RZ, R31 ;  /* 0x000000ffff217224 */ /* 0x000fc600078e001f */
[----:B--2---:R-:W-:Y:S04]  /*87f20*/  STL.64 [R1+0x2e0], R36 ;  /* 0x0002e02401007387 */ /* 0x004fe80000100a00 */
[----:B------:R-:W-:Y:S04]  /*87f30*/  STL.64 [R1+0x2e8], R38 ;  /* 0x0002e82601007387 */ /* 0x000fe80000100a00 */
[----:B------:R-:W3:Y:S04]  /*87f40*/  LDL.LU R29, [R1+0x1ce8] ;  /* 0x001ce800011d7983 */ /* 0x000ee80000300800 */
[----:B------:R-:W3:Y:S04]  /*87f50*/  LDL.LU R30, [R1+0x1ae0] ;  /* 0x001ae000011e7983 */ /* 0x000ee80000300800 */
[----:B------:R-:W3:Y:S01]  /*87f60*/  LDL.LU R31, [R1+0x1ae8] ;  /* 0x001ae800011f7983 */ /* 0x000ee20000300800 */
[----:B------:R-:W-:Y:S01]  /*87f70*/  BAR.SYNC.DEFER_BLOCKING 0x0 ;  /* 0x0000000000007b1d */ /* 0x000fe20000010000 */
[----:B------:R-:W-:-:S02]  /*87f80*/  IMAD.MOV.U32 R34, RZ, RZ, R101 ;  /* 0x000000ffff227224 */ /* 0x000fc400078e0065 */
[----:B------:R-:W-:-:S05]  /*87f90*/  IMAD.MOV.U32 R35, RZ, RZ, R103 ;  /* 0x000000ffff237224 */ /* 0x000fca00078e0067 */
[----:B------:R1:W-:Y:S01]  /*87fa0*/  STSM.16.M88.4 [R0], R32 ;  /* 0x0000002000007844 */ /* 0x0003e20000000200 */
        /* <DEDUP_REMOVED lines=54> */
[----:B-1----:R1:W-:Y:S04]  /*88310*/  STL.64 [R1+0x720], R36 ;  /* 0x0007202401007387 */ /* 0x0023e80000100a00 */
[----:B------:R-:W-:Y:S04]  /*88320*/  STL.64 [R1+0x728], R38 ;  /* 0x0007282601007387 */ /* 0x000fe80000100a00 */
[----:B------:R-:W3:Y:S04]  /*88330*/  LDL.LU R29, [R1+0x48] ;  /* 0x00004800011d7983 */ /* 0x000ee80000300800 */
[----:B------:R-:W3:Y:S04]  /*88340*/  LDL.LU R30, [R1+0x20] ;  /* 0x00002000011e7983 */ /* 0x000ee80000300800 */
[----:B------:R-:W3:Y:S04]  /*88350*/  LDL.LU R31, [R1+0x28] ;  /* 0x00002800011f7983 */ /* 0x000ee80000300800 */
[----:B-1----:R-:W4:Y:S04]  /*88360*/  LDL.LU R36, [R1] ;  /* 0x0000000001247983 */ /* 0x002f280000300800 */
[----:B--2---:R-:W-:Y:S01]  /*88370*/  STSM.16.M88.4 [R0], R32 ;  /* 0x0000002000007844 */ /* 0x004fe20000000200 */
[----:B------:R-:W-:Y:S06]  /*88380*/  BAR.SYNC.DEFER_BLOCKING 0x0 ;  /* 0x0000000000007b1d */ /* 0x000fec0000010000 */
[----:B------:R-:W1:Y:S02]  /*88390*/  LDS.128 R32, [R2] ;  /* 0x0000000002207984 */ /* 0x000e640000000c00 */
[----:B------:R-:W-:Y:S06]  /*883a0*/  BAR.SYNC.DEFER_BLOCKING 0x0 ;  /* 0x0000000000007b1d */ /* 0x000fec0000010000 */
[----:B-1----:R1:W-:Y:S04]  /*883b0*/  STL.64 [R1+0x710], R32 ;  /* 0x0007102001007387 */ /* 0x0023e80000100a00 */
[----:B------:R-:W-:Y:S04]  /*883c0*/  STL.64 [R1+0x718], R34 ;  /* 0x0007182201007387 */ /* 0x000fe80000100a00 */
[----:B------:R-:W4:Y:S04]  /*883d0*/  LDL.LU R37, [R1+0x8] ;  /* 0x0000080001257983 */ /* 0x000f280000300800 */
[----:B-1----:R-:W2:Y:S04]  /*883e0*/  LDL.LU R32, [R1+0x1ce4] ;  /* 0x001ce40001207983 */ /* 0x002ea80000300800 */
[----:B---3--:R-:W-:Y:S01]  /*883f0*/  STSM.16.M88.4 [R0], R28 ;  /* 0x0000001c00007844 */ /* 0x008fe20000000200 */
[----:B------:R-:W-:Y:S06]  /*88400*/  BAR.SYNC.DEFER_BLOCKING 0x0 ;  /* 0x0000000000007b1d */ /* 0x000fec0000010000 */
[----:B------:R-:W1:Y:S04]  /*88410*/  LDS.128 R28, [R2] ;  /* 0x00000000021c7984 */ /* 0x000e680000000c00 */
[----:B-1----:R1:W-:Y:S04]  /*88420*/  STL.64 [R1+0x700], R28 ;  /* 0x0007001c01007387 */ /* 0x0023e80000100a00 */
[----:B------:R-:W-:Y:S04]  /*88430*/  STL.64 [R1+0x708], R30 ;  /* 0x0007081e01007387 */ /* 0x000fe80000100a00 */
[----:B------:R-:W2:Y:S04]  /*88440*/  LDL.LU R33, [R1+0x1cec] ;  /* 0x001cec0001217983 */ /* 0x000ea80000300800 */
[----:B------:R-:W2:Y:S04]  /*88450*/  LDL.LU R34, [R1+0x1ae4] ;  /* 0x001ae40001227983 */ /* 0x000ea80000300800 */
[----:B------:R-:W2:Y:S01]  /*88460*/  LDL.LU R35, [R1+0x1aec] ;  /* 0x001aec0001237983 */ /* 0x000ea20000300800 */
[----:B------:R-:W-:Y:S01]  /*88470*/  BAR.SYNC.DEFER_BLOCKING 0x0 ;  /* 0x0000000000007b1d */ /* 0x000fe20000010000 */
[----:B------:R-:W-:-:S02]  /*88480*/  IMAD.MOV.U32 R38, RZ, RZ, R24 ;  /* 0x000000ffff267224 */ /* 0x000fc400078e0018 */
[----:B------:R-:W-:-:S03]  /*88490*/  IMAD.MOV.U32 R39, RZ, RZ, R26 ;  /* 0x000000ffff277224 */ /* 0x000fc600078e001a */
[----:B-1----:R-:W3:Y:S04]  /*884a0*/  LDL.LU R28, [R1+0x19a4] ;  /* 0x0019a400011c7983 */ /* 0x002ee80000300800 */
[----:B----4-:R-:W-:Y:S01]  /*884b0*/  STSM.16.M88.4 [R0], R36 ;  /* 0x0000002400007844 */ /* 0x010fe20000000200 */
[----:B------:R-:W-:Y:S06]  /*884c0*/  BAR.SYNC.DEFER_BLOCKING 0x0 ;  /* 0x0000000000007b1d */ /* 0x000fec0000010000 */
[----:B------:R-:W1:Y:S02]  /*884d0*/  LDS.128 R36, [R2] ;  /* 0x0000000002247984 */ /* 0x000e640000000c00 */
        /* <DEDUP_REMOVED lines=63> */
[----:B------:R-:W3:Y:S01]  /*888d0*/  LDL.LU R29, [R1+0xc] ;  /* 0x00000c00011d7983 */ /* 0x000ee20000300800 */
[----:B------:R-:W-:-:S03]  /*888e0*/  IMAD.MOV.U32 R30, RZ, RZ, R25 ;  /* 0x000000ffff1e7224 */ /* 0x000fc600078e0019 */
[----:B------:R-:W4:Y:S01]  /*888f0*/  LDL.LU R24, [R1+0x1d50] ;  /* 0x001d500001187983 */ /* 0x000f220000300800 */
[----:B------:R-:W-:-:S03]  /*88900*/  IMAD.MOV.U32 R31, RZ, RZ, R27 ;  /* 0x000000ffff1f7224 */ /* 0x000fc600078e001b */
[----:B--2---:R-:W-:Y:S01]  /*88910*/  STSM.16.M88.4 [R0], R32 ;  /* 0x0000002000007844 */ /* 0x004fe20000000200 */
[----:B------:R-:W-:Y:S06]  /*88920*/  BAR.SYNC.DEFER_BLOCKING 0x0 ;  /* 0x0000000000007b1d */ /* 0x000fec0000010000 */
[----:B------:R-:W1:Y:S02]  /*88930*/  LDS.128 R32, [R2] ;  /* 0x0000000002207984 */ /* 0x000e640000000c00 */
[----:B------:R-:W-:Y:S06]  /*88940*/  BAR.SYNC.DEFER_BLOCKING 0x0 ;  /* 0x0000000000007b1d */ /* 0x000fec0000010000 */
[----:B-1----:R-:W-:Y:S04]  /*88950*/  STL.64 [R1+0x40], R32 ;  /* 0x0000402001007387 */ /* 0x002fe80000100a00 */
[----:B------:R-:W-:Y:S04]  /*88960*/  STL.64 [R1+0x48], R34 ;  /* 0x0000482201007387 */ /* 0x000fe80000100a00 */
[----:B------:R-:W4:Y:S04]  /*88970*/  LDL.LU R25, [R1+0x1d58] ;  /* 0x001d580001197983 */ /* 0x000f280000300800 */
[----:B------:R-:W4:Y:S04]  /*88980*/  LDL.LU R26, [R1+0x1c80] ;  /* 0x001c8000011a7983 */ /* 0x000f280000300800 */
[----:B------:R-:W4:Y:S04]  /*88990*/  LDL.LU R27, [R1+0x1c88] ;  /* 0x001c8800011b7983 */ /* 0x000f280000300800 */
[----:B---3--:R1:W-:Y:S01]  /*889a0*/  STSM.16.M88.4 [R0], R28 ;  /* 0x0000001c00007844 */ /* 0x0083e20000000200 */
        /* <DEDUP_REMOVED lines=63> */
[----:B-1----:R1:W-:Y:S04]  /*88da0*/  STL.64 [R1+0x7f0], R28 ;  /* 0x0007f01c01007387 */ /* 0x0023e80000100a00 */
[----:B------:R-:W-:Y:S04]  /*88db0*/  STL.64 [R1+0x7f8], R30 ;  /* 0x0007f81e01007387 */ /* 0x000fe80000100a00 */
        /* <DEDUP_REMOVED lines=11> */
[----:B------:R-:W-:Y:S02]  /*88e70*/  IMAD.MOV.U32 R33, RZ, RZ, R250 ;  /* 0x000000ffff217224 */ /* 0x000fe400078e00fa */
[----:B------:R-:W-:Y:S02]  /*88e80*/  IMAD.MOV.U32 R34, RZ, RZ, R20 ;  /* 0x000000ffff227224 */ /* 0x000fe400078e0014 */
[----:B------:R-:W-:Y:S01]  /*88e90*/  IMAD.MOV.U32 R35, RZ, RZ, R22 ;  /* 0x000000ffff237224 */ /* 0x000fe200078e0016 */
[----:B-1----:R-:W3:Y:S04]  /*88ea0*/  LDL.LU R24, [R1+0x1ac4] ;  /* 0x001ac40001187983 */ /* 0x002ee80000300800 */
[----:B------:R-:W-:Y:S01]  /*88eb0*/  STSM.16.M88.4 [R0], R32 ;  /* 0x0000002000007844 */ /* 0x000fe20000000200 */
        /* <DEDUP_REMOVED lines=63> */
[----:B------:R-:W-:-:S03]  /*892b0*/  IMAD.MOV.U32 R27, RZ, RZ, R23 ;  /* 0x000000ffff1b7224 */ /* 0x000fc600078e0017 */
[----:B---3--:R-:W-:Y:S04]  /*892c0*/  STL.64 [R1+0x770], R32 ;  /* 0x0007702001007387 */ /* 0x008fe80000100a00 */
[----:B------:R-:W-:Y:S04]  /*892d0*/  STL.64 [R1+0x778], R34 ;  /* 0x0007782201007387 */ /* 0x000fe80000100a00 */
[----:B------:R-:W3:Y:S04]  /*892e0*/  LDL.LU R20, [R1+0x1d70] ;  /* 0x001d700001147983 */ /* 0x000ee80000300800 */
[----:B--2---:R-:W-:Y:S01]  /*892f0*/  STSM.16.M88.4 [R0], R28 ;  /* 0x0000001c00007844 */ /* 0x004fe20000000200 */
[----:B------:R-:W-:Y:S06]  /*89300*/  BAR.SYNC.DEFER_BLOCKING 0x0 ;  /* 0x0000000000007b1d */ /* 0x000fec0000010000 */
[----:B------:R-:W1:Y:S04]  /*89310*/  LDS.128 R28, [R2] ;  /* 0x00000000021c7984 */ /* 0x000e680000000c00 */
[----:B-1----:R-:W-:Y:S04]  /*89320*/  STL.64 [R1+0x2c0], R28 ;  /* 0x0002c01c01007387 */ /* 0x002fe80000100a00 */
        /* <DEDUP_REMOVED lines=75> */
[----:B---3--:R1:W-:Y:S01]  /*897e0*/  STSM.16.M88.4 [R0], R20 ;  /* 0x0000001400007844 */ /* 0x0083e20000000200 */
[----:B------:R-:W-:Y:S06]  /*897f0*/  BAR.SYNC.DEFER_BLOCKING 0x0 ;  /* 0x0000000000007b1d */ /* 0x000fec0000010000 */
[----:B-1----:R-:W3:Y:S04]  /*89800*/  LDL.LU R20, [R1+0x1d74] ;  /* 0x001d740001147983 */ /* 0x002ee80000300800 */
        /* <DEDUP_REMOVED lines=2478> */
[----:B------:R-:W2:Y:S01]  /*932f0*/  LDL.LU R27, [R1+0xc9c] ;  /* 0x000c9c00011b7983 */ /* 0x000ea20000300800 */
[----:B------:R-:W-:-:S04]  /*93300*/  @P2 LOP3.LUT R3, R3, 0x4000, RZ, 0xfc, !PT ;  /* 0x0000400003032812 */ /* 0x000fc800078efcff */
[----:B------:R-:W-:-:S04]  /*93310*/  LOP3.LUT R3, R3, 0xffffdfff, RZ, 0xc0, !PT ;  /* 0xffffdfff03037812 */ /* 0x000fc800078ec0ff */
[----:B------:R-:W-:Y:S02]  /*93320*/  @P4 LOP3.LUT R3, R3, 0x2000, RZ, 0xfc, !PT ;  /* 0x0000200003034812 */ /* 0x000fe400078efcff */
[----:B------:R-:W-:Y:S01]  /*93330*/  ISETP.LT.AND P2, PT, R167, UR47, !P1 ;  /* 0x0000002fa7007c0c */ /* 0x000fe2000cf41270 */
[----:B------:R-:W-:Y:S01]  /*93340*/  VIADD R110, R165, 0x3c ;  /* 0x0000003ca56e7836 */ /* 0x000fe20000000000 */
[----:B------:R-:W-:Y:S01]  /*93350*/  LOP3.LUT R3, R3, 0xffffefff, RZ, 0xc0, !PT ;  /* 0xffffefff03037812 */ /* 0x000fe200078ec0ff */
[C---:B------:R-:W-:Y:S01]  /*93360*/  VIADD R102, R165.reuse, 0x3b ;  /* 0x0000003ba5667836 */ /* 0x040fe20000000000 */
[----:B------:R-:W-:Y:S01]  /*93370*/  LOP3.LUT R18, R18, 0xbfffffff, RZ, 0xc0, !PT ;  /* 0xbfffffff12127812 */ /* 0x000fe200078ec0ff */
[----:B------:R-:W-:Y:S01]  /*93380*/  VIADD R101, R165, 0x3a ;  /* 0x0000003aa5657836 */ /* 0x000fe20000000000 */
[----:B------:R-:W-:Y:S01]  /*93390*/  @P3 LOP3.LUT R3, R3, 0x1000, RZ, 0xfc, !PT ;  /* 0x0000100003033812 */ /* 0x000fe200078efcff */
[----:B------:R-:W-:Y:S01]  /*933a0*/  VIADD R100, R165, 0x39 ;  /* 0x00000039a5647836 */ /* 0x000fe20000000000 */
[----:B------:R-:W-:Y:S01]  /*933b0*/  ISETP.LT.AND P1, PT, R166, UR9, !P1 ;  /* 0x00000009a6007c0c */ /* 0x000fe2000cf21270 */
[----:B------:R-:W-:Y:S01]  /*933c0*/  ULDC.64 UR8, c[0x0][0x228] ;  /* 0x00008a0000087ab9 */ /* 0x000fe20000000a00 */
[----:B------:R-:W-:Y:S01]  /*933d0*/  LOP3.LUT R3, R3, 0xfffff7ff, RZ, 0xc0, !PT ;  /* 0xfffff7ff03037812 */ /* 0x000fe200078ec0ff */
[----:B------:R-:W-:Y:S01]  /*933e0*/  VIADD R99, R165, 0x38 ;  /* 0x00000038a5637836 */ /* 0x000fe20000000000 */
[----:B------:R-:W-:Y:S01]  /*933f0*/  LOP3.LUT R17, R17, 0xbfffffff, RZ, 0xc0, !PT ;  /* 0xbfffffff11117812 */ /* 0x000fe200078ec0ff */
[----:B------:R-:W-:Y:S01]  /*93400*/  VIADD R98, R165, 0x37 ;  /* 0x00000037a5627836 */ /* 0x000fe20000000000 */
[----:B------:R-:W-:Y:S01]  /*93410*/  @P2 LOP3.LUT R3, R3, 0x800, RZ, 0xfc, !PT ;  /* 0x0000080003032812 */ /* 0x000fe200078efcff */
[----:B------:R-:W-:Y:S01]  /*93420*/  VIADD R97, R165, 0x36 ;  /* 0x00000036a5617836 */ /* 0x000fe20000000000 */
[----:B------:R-:W-:-:S02]  /*93430*/  ULDC UR47, c[0x0][0x228] ;  /* 0x00008a00002f7ab9 */ /* 0x000fc40000000800 */
[----:B------:R-:W-:-:S04]  /*93440*/  LOP3.LUT R3, R3, 0xfffffbff, RZ, 0xc0, !PT ;  /* 0xfffffbff03037812 */ /* 0x000fc800078ec0ff */
[----:B------:R-:W-:Y:S02]  /*93450*/  @P1 LOP3.LUT R3, R3, 0x400, RZ, 0xfc, !PT ;  /* 0x0000040003031812 */ /* 0x000fe400078efcff */
[----:B------:R-:W-:Y:S01]  /*93460*/  ISETP.GE.AND P1, PT, R146, UR43, PT ;  /* 0x0000002b92007c0c */ /* 0x000fe2000bf26270 */
[----:B------:R-:W-:Y:S01]  /*93470*/  VIADD R96, R165, 0x35 ;  /* 0x00000035a5607836 */ /* 0x000fe20000000000 */
[----:B------:R-:W-:Y:S01]  /*93480*/  LOP3.LUT R3, R3, 0xffffffbf, RZ, 0xc0, !PT ;  /* 0xffffffbf03037812 */ /* 0x000fe200078ec0ff */
[----:B------:R-:W-:Y:S01]  /*93490*/  VIADD R95, R165, 0x34 ;  /* 0x00000034a55f7836 */ /* 0x000fe20000000000 */
[----:B------:R-:W-:Y:S01]  /*934a0*/  ISETP.LT.AND P2, PT, R161, UR8, !P1 ;  /* 0x00000008a1007c0c */ /* 0x000fe2000cf41270 */
[----:B------:R-:W-:Y:S01]  /*934b0*/  VIADD R94, R165, 0x33 ;  /* 0x00000033a55e7836 */ /* 0x000fe20000000000 */
[----:B------:R-:W-:Y:S01]  /*934c0*/  ISETP.LT.AND P4, PT, R164, UR50, !P1 ;  /* 0x00000032a4007c0c */ /* 0x000fe2000cf81270 */
[----:B------:R-:W-:Y:S01]  /*934d0*/  ULDC UR50, c[0x0][0x228] ;  /* 0x00008a0000327ab9 */ /* 0x000fe20000000800 */
[----:B------:R-:W-:Y:S01]  /*934e0*/  ISETP.LT.AND P3, PT, R163, UR51, !P1 ;  /* 0x00000033a3007c0c */ /* 0x000fe2000cf61270 */
[----:B------:R-:W-:Y:S01]  /*934f0*/  ULDC UR51, c[0x0][0x228] ;  /* 0x00008a0000337ab9 */ /* 0x000fe20000000800 */
[----:B------:R-:W-:Y:S01]  /*93500*/  LOP3.LUT R16, R16, 0xbfffffff, RZ, 0xc0, !PT ;  /* 0xbfffffff10107812 */ /* 0x000fe200078ec0ff */
[C---:B------:R-:W-:Y:S01]  /*93510*/  VIADD R93, R165.reuse, 0x32 ;  /* 0x00000032a55d7836 */ /* 0x040fe20000000000 */
[----:B------:R-:W-:Y:S01]  /*93520*/  ULDC UR8, c[0x0][0x228] ;  /* 0x00008a0000087ab9 */ /* 0x000fe20000000800 */
[----:B------:R-:W-:-:S02]  /*93530*/  VIADD R92, R165, 0x31 ;  /* 0x00000031a55c7836 */ /* 0x000fc40000000000 */
[----:B------:R-:W-:Y:S01]  /*93540*/  VIADD R91, R165, 0x30 ;  /* 0x00000030a55b7836 */ /* 0x000fe20000000000 */
[----:B------:R-:W-:Y:S01]  /*93550*/  LOP3.LUT R15, R15, 0xbfffffff, RZ, 0xc0, !PT ;  /* 0xbfffffff0f0f7812 */ /* 0x000fe200078ec0ff */
[----:B------:R-:W-:Y:S01]  /*93560*/  VIADD R90, R165, 0x2f ;  /* 0x0000002fa55a7836 */ /* 0x000fe20000000000 */
[----:B------:R-:W-:Y:S01]  /*93570*/  @P2 LOP3.LUT R3, R3, 0x40, RZ, 0xfc, !PT ;  /* 0x0000004003032812 */ /* 0x000fe200078efcff */
[----:B------:R-:W-:Y:S01]  /*93580*/  VIADD R89, R165, 0x2e ;  /* 0x0000002ea5597836 */ /* 0x000fe20000000000 */
[----:B------:R-:W-:Y:S02]  /*93590*/  ULDC UR43, c[0x0][0x228] ;  /* 0x00008a00002b7ab9 */ /* 0x000fe40000000800 */
[----:B------:R-:W-:-:S04]  /*935a0*/  LOP3.LUT R3, R3, 0xfffffdff, RZ, 0xc0, !PT ;  /* 0xfffffdff03037812 */ /* 0x000fc800078ec0ff */
[----:B------:R-:W-:Y:S02]  /*935b0*/  @P4 LOP3.LUT R3, R3, 0x200, RZ, 0xfc, !PT ;  /* 0x0000020003034812 */ /* 0x000fe400078efcff */
[----:B------:R-:W-:Y:S01]  /*935c0*/  ISETP.LT.AND P2, PT, R162, UR55, !P1 ;  /* 0x00000037a2007c0c */ /* 0x000fe2000cf41270 */
[----:B------:R-:W-:Y:S01]  /*935d0*/  ULDC UR55, c[0x0][0x228] ;  /* 0x00008a0000377ab9 */ /* 0x000fe20000000800 */
[----:B------:R-:W-:Y:S01]  /*935e0*/  LOP3.LUT R3, R3, 0xfffffeff, RZ, 0xc0, !PT ;  /* 0xfffffeff03037812 */ /* 0x000fe200078ec0ff */
[----:B---3--:R1:W-:Y:S01]  /*935f0*/  STSM.16.M88.4 [R0], R20 ;  /* 0x0000001400007844 */ /* 0x0083e20000000200 */
[----:B------:R-:W-:Y:S06]  /*93600*/  BAR.SYNC.DEFER_BLOCKING 0x0 ;  /* 0x0000000000007b1d */ /* 0x000fec0000010000 */
[----:B-1----:R-:W3:Y:S04]  /*93610*/  LDL.LU R20, [R1+0x2710] ;  /* 0x0027100001147983 */ /* 0x002ee80000300800 */
[----:B------:R-:W1:Y:S01]  /*93620*/  LDS.128 R28, [R2] ;  /* 0x00000000021c7984 */ /* 0x000e620000000c00 */
[----:B------:R-:W-:-:S02]  /*93630*/  @P3 LOP3.LUT R3, R3, 0x100, RZ, 0xfc, !PT ;  /* 0x0000010003033812 */ /* 0x000fc400078efcff */
[----:B------:R-:W-:Y:S01]  /*93640*/  ISETP.LT.AND P4, PT, R160, UR60, !P1 ;  /* 0x0000003ca0007c0c */ /* 0x000fe2000cf81270 */
[----:B------:R-:W-:Y:S06]  /*93650*/  BAR.SYNC.DEFER_BLOCKING 0x0 ;  /* 0x0000000000007b1d */ /* 0x000fec0000010000 */
[----:B-1----:R-:W-:Y:S01]  /*93660*/  STL.64 [R1+0xf00], R28 ;  /* 0x000f001c01007387 */ /* 0x002fe20000100a00 */
[----:B------:R-:W-:Y:S01]  /*93670*/  LOP3.LUT R3, R3, 0xffffff7f, RZ, 0xc0, !PT ;  /* 0xffffff7f03037812 */ /* 0x000fe200078ec0ff */
[----:B------:R-:W-:Y:S02]  /*93680*/  ULDC UR60, c[0x0][0x228] ;  /* 0x00008a00003c7ab9 */ /* 0x000fe40000000800 */
[----:B------:R-:W-:Y:S04]  /*93690*/  STL.64 [R1+0xf08], R30 ;  /* 0x000f081e01007387 */ /* 0x000fe80000100a00 */
[----:B------:R-:W3:Y:S04]  /*936a0*/  LDL.LU R21, [R1+0x2718] ;  /* 0x0027180001157983 */ /* 0x000ee80000300800 */
[----:B------:R-:W3:Y:S04]  /*936b0*/  LDL.LU R22, [R1+0x25a0] ;  /* 0x0025a00001167983 */ /* 0x000ee80000300800 */
[----:B------:R-:W3:Y:S01]  /*936c0*/  LDL.LU R23, [R1+0x25a8] ;  /* 0x0025a80001177983 */ /* 0x000ee20000300800 */
[----:B------:R-:W-:-:S02]  /*936d0*/  @P2 LOP3.LUT R3, R3, 0x80, RZ, 0xfc, !PT ;  /* 0x0000008003032812 */ /* 0x000fc400078efcff */
        /* <DEDUP_REMOVED lines=16> */
[----:B--2---:R1:W-:Y:S01]  /*937e0*/  STSM.16.M88.4 [R0], R24 ;  /* 0x0000001800007844 */ /* 0x0043e20000000200 */
[----:B------:R-:W-:Y:S01]  /*937f0*/  ISETP.LT.AND P4, PT, R164, UR23, !P1 ;  /* 0x00000017a4007c0c */ /* 0x000fe2000cf81270 */
[----:B------:R-:W-:Y:S01]  /*93800*/  ULDC UR23, c[0x0][0x228] ;  /* 0x00008a0000177ab9 */ /* 0x000fe20000000800 */
[----:B------:R-:W-:Y:S01]  /*93810*/  ISETP.LT.AND P3, PT, R163, UR26, !P1 ;  /* 0x0000001aa3007c0c */ /* 0x000fe2000cf61270 */
[----:B------:R-:W-:Y:S01]  /*93820*/  BAR.SYNC.DEFER_BLOCKING 0x0 ;  /* 0x0000000000007b1d */ /* 0x000fe20000010000 */
[----:B------:R-:W-:-:S05]  /*93830*/  LOP3.LUT R3, R3, 0xfffffffd, RZ, 0xc0, !PT ;  /* 0xfffffffd03037812 */ /* 0x000fca00078ec0ff */
[----:B------:R-:W-:Y:S01]  /*93840*/  ULDC UR26, c[0x0][0x228] ;  /* 0x00008a00001a7ab9 */ /* 0x000fe20000000800 */
[----:B------:R-:W-:Y:S01]  /*93850*/  ULDC UR4, c[0x0][0x228] ;  /* 0x00008a0000047ab9 */ /* 0x000fe20000000800 */
[----:B------:R-:W-:Y:S02]  /*93860*/  @P2 LOP3.LUT R18, R18, 0x40000000, RZ, 0xfc, !PT ;  /* 0x4000000012122812 */ /* 0x000fe400078efcff */
[----:B------:R-:W-:Y:S01]  /*93870*/  ISETP.LT.AND P2, PT, R162, UR27, !P1 ;  /* 0x0000001ba2007c0c */ /* 0x000fe2000cf41270 */
[----:B------:R-:W-:Y:S01]  /*93880*/  ULDC UR27, c[0x0][0x228] ;  /* 0x00008a00001b7ab9 */ /* 0x000fe20000000800 */
[----:B------:R-:W-:Y:S01]  /*93890*/  @P4 LOP3.LUT R3, R3, 0x2, RZ, 0xfc, !PT ;  /* 0x0000000203034812 */ /* 0x000fe200078efcff */
[----:B-1----:R-:W2:Y:S01]  /*938a0*/  LDL.LU R24, [R1+0x2420] ;  /* 0x0024200001187983 */ /* 0x002ea20000300800 */
[----:B------:R-:W-:Y:S01]  /*938b0*/  ISETP.LT.AND P4, PT, R160, UR28, !P1 ;  /* 0x0000001ca0007c0c */ /* 0x000fe2000cf81270 */
[----:B------:R-:W-:Y:S01]  /*938c0*/  ULDC UR28, c[0x0][0x228] ;  /* 0x00008a00001c7ab9 */ /* 0x000fe20000000800 */
[----:B------:R-:W-:-:S02]  /*938d0*/  LOP3.LUT R18, R18, 0x7fffffff, RZ, 0xc0, !PT ;  /* 0x7fffffff12127812 */ /* 0x000fc400078ec0ff */
[----:B------:R-:W-:-:S05]  /*938e0*/  LOP3.LUT R3, R3, 0xfffffffe, RZ, 0xc0, !PT ;  /* 0xfffffffe03037812 */ /* 0x000fca00078ec0ff */
[----:B------:R-:W-:Y:S01]  /*938f0*/  @P2 LOP3.LUT R18, R18, 0x80000000, RZ, 0xfc, !PT ;  /* 0x8000000012122812 */ /* 0x000fe200078efcff */
[----:B------:R-:W1:Y:S01]  /*93900*/  LDS.128 R28, [R2] ;  /* 0x00000000021c7984 */ /* 0x000e620000000c00 */
[----:B------:R-:W-:Y:S02]  /*93910*/  @P3 LOP3.LUT R3, R3, 0x1, RZ, 0xfc, !PT ;  /* 0x0000000103033812 */ /* 0x000fe400078efcff */
[----:B------:R-:W-:Y:S01]  /*93920*/  ISETP.LT.AND P3, PT, R147, UR52, !P1 ;  /* 0x0000003493007c0c */ /* 0x000fe2000cf61270 */
[----:B------:R-:W-:Y:S01]  /*93930*/  BAR.SYNC.DEFER_BLOCKING 0x0 ;  /* 0x0000000000007b1d */ /* 0x000fe20000010000 */
[----:B------:R-:W-:-:S04]  /*93940*/  LOP3.LUT R18, R18, 0xdfffffff, RZ, 0xc0, !PT ;  /* 0xdfffffff12127812 */ /* 0x000fc800078ec0ff */
[----:B------:R-:W-:Y:S01]  /*93950*/  @P4 LOP3.LUT R18, R18, 0x20000000, RZ, 0xfc, !PT ;  /* 0x2000000012124812 */ /* 0x000fe200078efcff */
[----:B------:R-:W-:Y:S01]  /*93960*/  ULDC UR52, c[0x0][0x228] ;  /* 0x00008a0000347ab9 */ /* 0x000fe20000000800 */
        /* <DEDUP_REMOVED lines=13> */
[----:B-1----:R-:W-:Y:S01]  /*93a40*/  STL.64 [R1+0xc90], R28 ;  /* 0x000c901c01007387 */ /* 0x002fe20000100a00 */
[----:B------:R-:W-:Y:S01]  /*93a50*/  ISETP.LT.AND P4, PT, R164, UR12, !P1 ;  /* 0x0000000ca4007c0c */ /* 0x000fe2000cf81270 */
[----:B------:R-:W-:Y:S01]  /*93a60*/  ULDC UR6, c[0x0][0x228] ;  /* 0x00008a0000067ab9 */ /* 0x000fe20000000800 */
[----:B------:R-:W-:Y:S02]  /*93a70*/  LOP3.LUT R18, R18, 0xffbfffff, RZ, 0xc0, !PT ;  /* 0xffbfffff12127812 */ /* 0x000fe400078ec0ff */
[----:B------:R-:W-:Y:S01]  /*93a80*/  ISETP.LT.AND P3, PT, R163, UR13, !P1 ;  /* 0x0000000da3007c0c */ /* 0x000fe2000cf61270 */
[----:B------:R-:W-:-:S06]  /*93a90*/  ULDC.64 UR12, c[0x0][0x228] ;  /* 0x00008a00000c7ab9 */ /* 0x000fcc0000000a00 */
[----:B------:R-:W-:-:S04]  /*93aa0*/  @P2 LOP3.LUT R18, R18, 0x400000, RZ, 0xfc, !PT ;  /* 0x0040000012122812 */ /* 0x000fc800078efcff */
[----:B------:R-:W-:-:S04]  /*93ab0*/  LOP3.LUT R18, R18, 0xfdffffff, RZ, 0xc0, !PT ;  /* 0xfdffffff12127812 */ /* 0x000fc800078ec0ff */
[----:B------:R-:W-:Y:S02]  /*93ac0*/  @P4 LOP3.LUT R18, R18, 0x2000000, RZ, 0xfc, !PT ;  /* 0x0200000012124812 */ /* 0x000fe400078efcff */
[----:B------:R-:W-:Y:S01]  /*93ad0*/  ISETP.LT.AND P2, PT, R162, UR17, !P1 ;  /* 0x00000011a2007c0c */ /* 0x000fe2000cf41270 */
[----:B------:R-:W-:Y:S01]  /*93ae0*/  STL.64 [R1+0xc98], R30 ;  /* 0x000c981e01007387 */ /* 0x000fe20000100a00 */
[----:B------:R-:W-:Y:S01]  /*93af0*/  LOP3.LUT R18, R18, 0xfeffffff, RZ, 0xc0, !PT ;  /* 0xfeffffff12127812 */ /* 0x000fe200078ec0ff */
[----:B------:R-:W-:Y:S01]  /*93b00*/  ULDC UR17, c[0x0][0x228] ;  /* 0x00008a0000117ab9 */ /* 0x000fe20000000800 */
[----:B------:R-:W-:Y:S01]  /*93b10*/  ISETP.LT.AND P4, PT, R160, UR18, !P1 ;  /* 0x00000012a0007c0c */ /* 0x000fe2000cf81270 */
[----:B------:R-:W2:Y:S01]  /*93b20*/  LDL.LU R25, [R1+0x2428] ;  /* 0x0024280001197983 */ /* 0x000ea20000300800 */
[----:B------:R-:W-:Y:S01]  /*93b30*/  @P3 LOP3.LUT R18, R18, 0x1000000, RZ, 0xfc, !PT ;  /* 0x0100000012123812 */ /* 0x000fe200078efcff */
[----:B------:R-:W-:Y:S02]  /*93b40*/  ULDC UR18, c[0x0][0x228] ;  /* 0x00008a0000127ab9 */ /* 0x000fe40000000800 */
[----:B------:R-:W2:Y:S01]  /*93b50*/  LDL.LU R26, [R1+0x22b0] ;  /* 0x0022b000011a7983 */ /* 0x000ea20000300800 */
[----:B------:R-:W-:-:S02]  /*93b60*/  LOP3.LUT R18, R18, 0xff7fffff, RZ, 0xc0, !PT ;  /* 0xff7fffff12127812 */ /* 0x000fc400078ec0ff */
[----:B------:R-:W-:Y:S01]  /*93b70*/  ISETP.LT.AND P3, PT, R147, UR22, !P1 ;  /* 0x0000001693007c0c */ /* 0x000fe2000cf61270 */
[----:B------:R-:W2:Y:S01]  /*93b80*/  LDL.LU R27, [R1+0x22b8] ;  /* 0x0022b800011b7983 */ /* 0x000ea20000300800 */
        /* <DEDUP_REMOVED lines=50> */
[----:B------:R-:W-:Y:S01]  /*93eb0*/  ISETP.LT.AND P4, PT, R164, UR10, !P1 ;  /* 0x0000000aa4007c0c */ /* 0x000fe2000cf81270 */
[----:B------:R-:W-:Y:S01]  /*93ec0*/  ULDC UR10, c[0x0][0x228] ;  /* 0x00008a00000a7ab9 */ /* 0x000fe20000000800 */
[----:B------:R-:W-:Y:S02]  /*93ed0*/  LOP3.LUT R18, R18, 0xffffffbf, RZ, 0xc0, !PT ;  /* 0xffffffbf12127812 */ /* 0x000fe400078ec0ff */
[----:B------:R-:W-:Y:S01]  /*93ee0*/  ISETP.LT.AND P3, PT, R163, UR11, !P1 ;  /* 0x0000000ba3007c0c */ /* 0x000fe2000cf61270 */
[----:B------:R-:W-:-:S06]  /*93ef0*/  ULDC UR11, c[0x0][0x228] ;  /* 0x00008a00000b7ab9 */ /* 0x000fcc0000000800 */
[----:B------:R-:W-:Y:S01]  /*93f00*/  @P2 LOP3.LUT R18, R18, 0x40, RZ, 0xfc, !PT ;  /* 0x0000004012122812 */ /* 0x000fe200078efcff */
[----:B---3--:R1:W-:Y:S01]  /*93f10*/  STSM.16.M88.4 [R0], R20 ;  /* 0x0000001400007844 */ /* 0x0083e20000000200 */
[----:B------:R-:W-:Y:S02]  /*93f20*/  BAR.SYNC.DEFER_BLOCKING 0x0 ;  /* 0x0000000000007b1d */ /* 0x000fe40000010000 */
[----:B------:R-:W-:-:S04]  /*93f30*/  LOP3.LUT R18, R18, 0xfffffdff, RZ, 0xc0, !PT ;  /* 0xfffffdff12127812 */ /* 0x000fc800078ec0ff */
[----:B------:R-:W-:Y:S02]  /*93f40*/  @P4 LOP3.LUT R18, R18, 0x200, RZ, 0xfc, !PT ;  /* 0x0000020012124812 */ /* 0x000fe400078efcff */
[----:B------:R-:W-:Y:S01]  /*93f50*/  ISETP.LT.AND P2, PT, R162, UR57, !P1 ;  /* 0x00000039a2007c0c */ /* 0x000fe2000cf41270 */
[----:B------:R-:W-:Y:S01]  /*93f60*/  ULDC UR57, c[0x0][0x228] ;  /* 0x00008a0000397ab9 */ /* 0x000fe20000000800 */
[----:B------:R-:W-:Y:S01]  /*93f70*/  LOP3.LUT R18, R18, 0xfffffeff, RZ, 0xc0, !PT ;  /* 0xfffffeff12127812 */ /* 0x000fe200078ec0ff */
[----:B-1----:R-:W3:Y:S04]  /*93f80*/  LDL.LU R20, [R1+0x2050] ;  /* 0x0020500001147983 */ /* 0x002ee80000300800 */
[----:B------:R-:W1:Y:S01]  /*93f90*/  LDS.128 R28, [R2] ;  /* 0x00000000021c7984 */ /* 0x000e620000000c00 */
[----:B------:R-:W-:-:S02]  /*93fa0*/  @P3 LOP3.LUT R18, R18, 0x100, RZ, 0xfc, !PT ;  /* 0x0000010012123812 */ /* 0x000fc400078efcff */
[----:B------:R-:W-:Y:S01]  /*93fb0*/  ISETP.LT.AND P4, PT, R160, UR56, !P1 ;  /* 0x00000038a0007c0c */ /* 0x000fe2000cf81270 */
[----:B------:R-:W-:Y:S01]  /*93fc0*/  ULDC UR56, c[0x0][0x228] ;  /* 0x00008a0000387ab9 */ /* 0x000fe20000000800 */
[----:B------:R-:W-:Y:S01]  /*93fd0*/  LOP3.LUT R18, R18, 0xffffff7f, RZ, 0xc0, !PT ;  /* 0xffffff7f12127812 */ /* 0x000fe200078ec0ff */
[----:B------:R-:W-:Y:S03]  /*93fe0*/  BAR.SYNC.DEFER_BLOCKING 0x0 ;  /* 0x0000000000007b1d */ /* 0x000fe60000010000 */
        /* <DEDUP_REMOVED lines=11> */
[----:B------:R-:W-:Y:S01]  /*940a0*/  @P2 LOP3.LUT R18, R18, 0x8, RZ, 0xfc, !PT ;  /* 0x0000000812122812 */ /* 0x000fe200078efcff */
[----:B-1----:R-:W-:Y:S04]  /*940b0*/  STL.64 [R1+0x1b00], R28 ;  /* 0x001b001c01007387 */ /* 0x002fe80000100a00 */
[----:B------:R-:W-:Y:S04]  /*940c0*/  STL.64 [R1+0x1b08], R30 ;  /* 0x001b081e01007387 */ /* 0x000fe80000100a00 */
[----:B------:R-:W3:Y:S04]  /*940d0*/  LDL.LU R21, [R1+0x2058] ;  /* 0x0020580001157983 */ /* 0x000ee80000300800 */
[----:B------:R-:W3:Y:S04]  /*940e0*/  LDL.LU R22, [R1+0x1ef0] ;  /* 0x001ef00001167983 */ /* 0x000ee80000300800 */
[----:B------:R-:W3:Y:S01]  /*940f0*/  LDL.LU R23, [R1+0x1ef8] ;  /* 0x001ef80001177983 */ /* 0x000ee20000300800 */
        /* <DEDUP_REMOVED lines=8> */
[----:B------:R-:W-:Y:S01]  /*94180*/  ISETP.LT.AND P3, PT, R163, UR20, !P1 ;  /* 0x00000014a3007c0c */ /* 0x000fe2000cf61270 */
[----:B------:R-:W-:Y:S01]  /*94190*/  ULDC UR20, c[0x0][0x228] ;  /* 0x00008a0000147ab9 */ /* 0x000fe20000000800 */
[----:B------:R-:W-:-:S07]  /*941a0*/  LOP3.LUT R18, R18, 0xfffffffd, RZ, 0xc0, !PT ;  /* 0xfffffffd12127812 */ /* 0x000fce00078ec0ff */
[----:B------:R-:W-:Y:S02]  /*941b0*/  @P2 LOP3.LUT R17, R17, 0x40000000, RZ, 0xfc, !PT ;  /* 0x4000000011112812 */ /* 0x000fe400078efcff */
[----:B------:R-:W-:Y:S01]  /*941c0*/  ISETP.LT.AND P2, PT, R162, UR21, !P1 ;  /* 0x00000015a2007c0c */ /* 0x000fe2000cf41270 */
[----:B------:R-:W-:Y:S01]  /*941d0*/  ULDC UR21, c[0x0][0x228] ;  /* 0x00008a0000157ab9 */ /* 0x000fe20000000800 */
[----:B------:R-:W-:Y:S02]  /*941e0*/  @P4 LOP3.LUT R18, R18, 0x2, RZ, 0xfc, !PT ;  /* 0x0000000212124812 */ /* 0x000fe400078efcff */
[----:B------:R-:W-:Y:S01]  /*941f0*/  ISETP.LT.AND P4, PT, R160, UR31, !P1 ;  /* 0x0000001fa0007c0c */ /* 0x000fe2000cf81270 */
[----:B------:R-:W-:Y:S01]  /*94200*/  ULDC UR31, c[0x0][0x228] ;  /* 0x00008a00001f7ab9 */ /* 0x000fe20000000800 */
[----:B------:R-:W-:Y:S02]  /*94210*/  LOP3.LUT R17, R17, 0x7fffffff, RZ, 0xc0, !PT ;  /* 0x7fffffff11117812 */ /* 0x000fe400078ec0ff */
[----:B------:R-:W-:-:S05]  /*94220*/  LOP3.LUT R18, R18, 0xfffffffe, RZ, 0xc0, !PT ;  /* 0xfffffffe12127812 */ /* 0x000fca00078ec0ff */
[----:B------:R-:W-:Y:S02]  /*94230*/  @P2 LOP3.LUT R17, R17, 0x80000000, RZ, 0xfc, !PT ;  /* 0x8000000011112812 */ /* 0x000fe400078efcff */
        /* <DEDUP_REMOVED lines=9> */
[----:B--2---:R1:W-:Y:S01]  /*942d0*/  STSM.16.M88.4 [R0], R24 ;  /* 0x0000001800007844 */ /* 0x0043e20000000200 */
[----:B------:R-:W-:Y:S01]  /*942e0*/  LOP3.LUT R17, R17, 0xf7ffffff, RZ, 0xc0, !PT ;  /* 0xf7ffffff11117812 */ /* 0x000fe200078ec0ff */
[----:B------:R-:W-:Y:S01]  /*942f0*/  ULDC UR38, c[0x0][0x228] ;  /* 0x00008a0000267ab9 */ /* 0x000fe20000000800 */
[----:B------:R-:W-:Y:S02]  /*94300*/  BAR.SYNC.DEFER_BLOCKING 0x0 ;  /* 0x0000000000007b1d */ /* 0x000fe40000010000 */
[----:B------:R-:W-:-:S04]  /*94310*/  @P2 LOP3.LUT R17, R17, 0x8000000, RZ, 0xfc, !PT ;  /* 0x0800000011112812 */ /* 0x000fc800078efcff */
[----:B------:R-:W-:-:S04]  /*94320*/  LOP3.LUT R17, R17, 0xfbffffff, RZ, 0xc0, !PT ;  /* 0xfbffffff11117812 */ /* 0x000fc800078ec0ff */
[----:B------:R-:W-:Y:S02]  /*94330*/  @P1 LOP3.LUT R17, R17, 0x4000000, RZ, 0xfc, !PT ;  /* 0x0400000011111812 */ /* 0x000fe400078efcff */
[----:B------:R-:W-:Y:S01]  /*94340*/  ISETP.GE.AND P1, PT, R98, UR35, PT ;  /* 0x0000002362007c0c */ /* 0x000fe2000bf26270 */
[----:B------:R-:W-:Y:S01]  /*94350*/  ULDC.64 UR34, c[0x0][0x228] ;  /* 0x00008a0000227ab9 */ /* 0x000fe20000000a00 */
[----:B-1----:R-:W2:Y:S02]  /*94360*/  LDL.LU R24, [R1+0x1da0] ;  /* 0x001da00001187983 */ /* 0x002ea40000300800 */
[----:B------:R-:W-:Y:S01]  /*94370*/  ISETP.LT.AND P2, PT, R161, UR32, !P1 ;  /* 0x00000020a1007c0c */ /* 0x000fe2000cf41270 */
[----:B------:R-:W-:Y:S01]  /*94380*/  ULDC UR32, c[0x0][0x228] ;  /* 0x00008a0000207ab9 */ /* 0x000fe20000000800 */
[----:B------:R-:W-:Y:S01]  /*94390*/  ISETP.LT.AND P4, PT, R164, UR40, !P1 ;  /* 0x00000028a4007c0c */ /* 0x000fe2000cf81270 */
[----:B------:R-:W-:Y:S01]  /*943a0*/  ULDC UR40, c[0x0][0x228] ;  /* 0x00008a0000287ab9 */ /* 0x000fe20000000800 */
[----:B------:R-:W-:-:S02]  /*943b0*/  LOP3.LUT R17, R17, 0xffbfffff, RZ, 0xc0, !PT ;  /* 0xffbfffff11117812 */ /* 0x000fc400078ec0ff */
[----:B------:R-:W-:Y:S01]  /*943c0*/  ISETP.LT.AND P3, PT, R163, UR42, !P1 ;  /* 0x0000002aa3007c0c */ /* 0x000fe2000cf61270 */
[----:B------:R-:W-:Y:S01]  /*943d0*/  ULDC UR42, c[0x0][0x228] ;  /* 0x00008a00002a7ab9 */ /* 0x000fe20000000800 */
[----:B------:R-:W1:Y:S05]  /*943e0*/  LDS.128 R28, [R2] ;  /* 0x00000000021c7984 */ /* 0x000e6a0000000c00 */
[----:B------:R-:W-:Y:S01]  /*943f0*/  @P2 LOP3.LUT R17, R17, 0x400000, RZ, 0xfc, !PT ;  /* 0x0040000011112812 */ /* 0x000fe200078efcff */
[----:B------:R-:W-:Y:S03]  /*94400*/  BAR.SYNC.DEFER_BLOCKING 0x0 ;  /* 0x0000000000007b1d */ /* 0x000fe60000010000 */
        /* <DEDUP_REMOVED lines=19> */
[----:B-1----:R-:W-:Y:S01]  /*94540*/  STL.64 [R1+0x1ae0], R28 ;  /* 0x001ae01c01007387 */ /* 0x002fe20000100a00 */
[----:B------:R-:W-:Y:S01]  /*94550*/  LOP3.LUT R17, R17, 0xfff7ffff, RZ, 0xc0, !PT ;  /* 0xfff7ffff11117812 */ /* 0x000fe200078ec0ff */
[----:B------:R-:W-:-:S03]  /*94560*/  ULDC UR49, c[0x0][0x228] ;  /* 0x00008a0000317ab9 */ /* 0x000fc60000000800 */
        /* <DEDUP_REMOVED lines=8> */
[----:B------:R-:W-:-:S09]  /*945f0*/  LOP3.LUT R17, R17, 0xffffbfff, RZ, 0xc0, !PT ;  /* 0xffffbfff11117812 */ /* 0x000fd200078ec0ff */
        /* <DEDUP_REMOVED lines=26> */
[----:B------:R-:W-:-:S03]  /*947a0*/  LOP3.LUT R17, R17, 0xfffff7ff, RZ, 0xc0, !PT ;  /* 0xfffff7ff11117812 */ /* 0x000fc600078ec0ff */
[----:B------:R-:W2:Y:S01]  /*947b0*/  LDL.LU R27, [R1+0xee8] ;  /* 0x000ee800011b7983 */ /* 0x000ea20000300800 */
[----:B------:R-:W-:-:S04]  /*947c0*/  @P2 LOP3.LUT R17, R17, 0x800, RZ, 0xfc, !PT ;  /* 0x0000080011112812 */ /* 0x000fc800078efcff */
[----:B------:R-:W-:-:S04]  /*947d0*/  LOP3.LUT R17, R17, 0xfffffbff, RZ, 0xc0, !PT ;  /* 0xfffffbff11117812 */ /* 0x000fc800078ec0ff */
[----:B------:R-:W-:Y:S02]  /*947e0*/  @P1 LOP3.LUT R17, R17, 0x400, RZ, 0xfc, !PT ;  /* 0x0000040011111812 */ /* 0x000fe400078efcff */
[----:B------:R-:W-:-:S04]  /*947f0*/  ISETP.GE.AND P1, PT, R96, UR33, PT ;  /* 0x0000002160007c0c */ /* 0x000fc8000bf26270 */
[----:B------:R-:W-:Y:S01]  /*94800*/  ISETP.LT.AND P2, PT, R161, UR36, !P1 ;  /* 0x00000024a1007c0c */ /* 0x000fe2000cf41270 */
[----:B------:R-:W-:Y:S01]  /*94810*/  VIADD R88, R165, 0x2d ;  /* 0x0000002da5587836 */ /* 0x000fe20000000000 */
[----:B------:R-:W-:Y:S01]  /*94820*/  ISETP.LT.AND P4, PT, R164, UR34, !P1 ;  /* 0x00000022a4007c0c */ /* 0x000fe2000cf81270 */
[----:B------:R-:W-:Y:S01]  /*94830*/  ULDC UR34, c[0x0][0x228] ;  /* 0x00008a0000227ab9 */ /* 0x000fe20000000800 */
[----:B------:R-:W-:Y:S01]  /*94840*/  LOP3.LUT R17, R17, 0xffffffbf, RZ, 0xc0, !PT ;  /* 0xffffffbf11117812 */ /* 0x000fe200078ec0ff */
[----:B------:R-:W-:Y:S01]  /*94850*/  ULDC UR36, c[0x0][0x228] ;  /* 0x00008a0000247ab9 */ /* 0x000fe20000000800 */
[----:B------:R-:W-:Y:S01]  /*94860*/  ISETP.LT.AND P3, PT, R163, UR32, !P1 ;  /* 0x00000020a3007c0c */ /* 0x000fe2000cf61270 */
[----:B------:R-:W-:-:S06]  /*94870*/  ULDC.64 UR32, c[0x0][0x228] ;  /* 0x00008a0000207ab9 */ /* 0x000fcc0000000a00 */
        /* <DEDUP_REMOVED lines=26> */
[----:B---3--:R1:W-:Y:S03]  /*94a20*/  STSM.16.M88.4 [R0], R20 ;  /* 0x0000001400007844 */ /* 0x0083e60000000200 */
[----:B------:R-:W-:Y:S01]  /*94a30*/  ISETP.LT.AND P2, PT, R161, UR32, !P1 ;  /* 0x00000020a1007c0c */ /* 0x000fe2000cf41270 */
[----:B------:R-:W-:Y:S01]  /*94a40*/  BAR.SYNC.DEFER_BLOCKING 0x0 ;  /* 0x0000000000007b1d */ /* 0x000fe20000010000 */
[----:B------:R-:W-:Y:S02]  /*94a50*/  ISETP.LT.AND P4, PT, R164, UR55, !P1 ;  /* 0x00000037a4007c0c */ /* 0x000fe4000cf81270 */
[----:B------:R-:W-:-:S02]  /*94a60*/  ISETP.LT.AND P3, PT, R163, UR34, !P1 ;  /* 0x00000022a3007c0c */ /* 0x000fc4000cf61270 */
[----:B------:R-:W-:Y:S01]  /*94a70*/  LOP3.LUT R17, R17, 0xfffffffd, RZ, 0xc0, !PT ;  /* 0xfffffffd11117812 */ /* 0x000fe200078ec0ff */
[----:B------:R-:W-:Y:S01]  /*94a80*/  ULDC.64 UR34, c[0x0][0x228] ;  /* 0x00008a0000227ab9 */ /* 0x000fe20000000a00 */
[C---:B------:R-:W-:Y:S01]  /*94a90*/  VIADD R87, R165.reuse, 0x2c ;  /* 0x0000002ca5577836 */ /* 0x040fe20000000000 */
[----:B------:R-:W-:Y:S01]  /*94aa0*/  LOP3.LUT R14, R14, 0xbfffffff, RZ, 0xc0, !PT ;  /* 0xbfffffff0e0e7812 */ /* 0x000fe200078ec0ff */
[----:B------:R-:W-:Y:S01]  /*94ab0*/  ULDC UR32, c[0x0][0x228] ;  /* 0x00008a0000207ab9 */ /* 0x000fe20000000800 */
[----:B------:R-:W-:Y:S01]  /*94ac0*/  VIADD R86, R165, 0x2b ;  /* 0x0000002ba5567836 */ /* 0x000fe20000000000 */
[----:B------:R-:W-:Y:S01]  /*94ad0*/  LOP3.LUT R13, R13, 0xbfffffff, RZ, 0xc0, !PT ;  /* 0xbfffffff0d0d7812 */ /* 0x000fe200078ec0ff */
[----:B-1----:R-:W3:Y:S01]  /*94ae0*/  LDL.LU R20, [R1+0x13a0] ;  /* 0x0013a00001147983 */ /* 0x002ee20000300800 */
[----:B------:R-:W-:Y:S01]  /*94af0*/  @P2 LOP3.LUT R16, R16, 0x40000000, RZ, 0xfc, !PT ;  /* 0x4000000010102812 */ /* 0x000fe200078efcff */
[C---:B------:R-:W-:Y:S01]  /*94b00*/  VIADD R85, R165.reuse, 0x2a ;  /* 0x0000002aa5557836 */ /* 0x040fe20000000000 */
[----:B------:R-:W-:Y:S01]  /*94b10*/  ISETP.LT.AND P2, PT, R162, UR56, !P1 ;  /* 0x00000038a2007c0c */ /* 0x000fe2000cf41270 */
[----:B------:R-:W-:Y:S01]  /*94b20*/  VIADD R84, R165, 0x29 ;  /* 0x00000029a5547836 */ /* 0x000fe20000000000 */
[----:B------:R-:W-:Y:S01]  /*94b30*/  @P4 LOP3.LUT R17, R17, 0x2, RZ, 0xfc, !PT ;  /* 0x0000000211114812 */ /* 0x000fe200078efcff */
[----:B------:R-:W-:Y:S01]  /*94b40*/  VIADD R83, R165, 0x28 ;  /* 0x00000028a5537836 */ /* 0x000fe20000000000 */
[----:B------:R-:W-:Y:S01]  /*94b50*/  ISETP.LT.AND P4, PT, R160, UR57, !P1 ;  /* 0x00000039a0007c0c */ /* 0x000fe2000cf81270 */
[----:B------:R-:W-:Y:S01]  /*94b60*/  ULDC UR57, c[0x0][0x228] ;  /* 0x00008a0000397ab9 */ /* 0x000fe20000000800 */
[----:B------:R-:W-:Y:S01]  /*94b70*/  LOP3.LUT R16, R16, 0x7fffffff, RZ, 0xc0, !PT ;  /* 0x7fffffff10107812 */ /* 0x000fe200078ec0ff */
[----:B------:R-:W-:Y:S01]  /*94b80*/  ULDC UR55, c[0x0][0x228] ;  /* 0x00008a0000377ab9 */ /* 0x000fe20000000800 */
[----:B------:R-:W1:Y:S01]  /*94b90*/  LDS.128 R28, [R2] ;  /* 0x00000000021c7984 */ /* 0x000e620000000c00 */
[----:B------:R-:W-:Y:S01]  /*94ba0*/  LOP3.LUT R17, R17, 0xfffffffe, RZ, 0xc0, !PT ;  /* 0xfffffffe11117812 */ /* 0x000fe200078ec0ff */
[----:B------:R-:W-:-:S03]  /*94bb0*/  ULDC UR56, c[0x0][0x228] ;  /* 0x00008a0000387ab9 */ /* 0x000fc60000000800 */
[----:B------:R-:W-:Y:S01]  /*94bc0*/  @P2 LOP3.LUT R16, R16, 0x80000000, RZ, 0xfc, !PT ;  /* 0x8000000010102812 */ /* 0x000fe200078efcff */
[----:B------:R-:W-:Y:S01]  /*94bd0*/  BAR.SYNC.DEFER_BLOCKING 0x0 ;  /* 0x0000000000007b1d */ /* 0x000fe20000010000 */
[----:B------:R-:W-:Y:S02]  /*94be0*/  @P3 LOP3.LUT R17, R17, 0x1, RZ, 0xfc, !PT ;  /* 0x0000000111113812 */ /* 0x000fe400078efcff */
[----:B------:R-:W-:Y:S02]  /*94bf0*/  ISETP.LT.AND P3, PT, R147, UR52, !P1 ;  /* 0x0000003493007c0c */ /* 0x000fe4000cf61270 */
        /* <DEDUP_REMOVED lines=14> */
[----:B-1----:R-:W-:Y:S01]  /*94ce0*/  STL.64 [R1+0x1ad0], R28 ;  /* 0x001ad01c01007387 */ /* 0x002fe20000100a00 */
[----:B------:R-:W-:Y:S01]  /*94cf0*/  LOP3.LUT R16, R16, 0xffbfffff, RZ, 0xc0, !PT ;  /* 0xffbfffff10107812 */ /* 0x000fe200078ec0ff */
[----:B------:R-:W-:Y:S01]  /*94d00*/  VIADD R82, R165, 0x27 ;  /* 0x00000027a5527836 */ /* 0x000fe20000000000 */
[----:B------:R-:W-:Y:S01]  /*94d10*/  ISETP.LT.AND P2, PT, R161, UR34, !P1 ;  /* 0x00000022a1007c0c */ /* 0x000fe2000cf41270 */
[----:B------:R-:W-:Y:S01]  /*94d20*/  STL.64 [R1+0x1ad8], R30 ;  /* 0x001ad81e01007387 */ /* 0x000fe20000100a00 */
[----:B------:R-:W-:Y:S01]  /*94d30*/  ISETP.LT.AND P4, PT, R164, UR28, !P1 ;  /* 0x0000001ca4007c0c */ /* 0x000fe2000cf81270 */
[----:B------:R-:W-:Y:S01]  /*94d40*/  ULDC UR28, c[0x0][0x228] ;  /* 0x00008a00001c7ab9 */ /* 0x000fe20000000800 */
[----:B------:R-:W-:Y:S01]  /*94d50*/  ISETP.LT.AND P3, PT, R163, UR27, !P1 ;  /* 0x0000001ba3007c0c */ /* 0x000fe2000cf61270 */
[----:B------:R-:W3:Y:S01]  /*94d60*/  LDL.LU R21, [R1+0x13a8] ;  /* 0x0013a80001157983 */ /* 0x000ee20000300800 */
[----:B------:R-:W-:Y:S01]  /*94d70*/  ULDC UR27, c[0x0][0x228] ;  /* 0x00008a00001b7ab9 */ /* 0x000fe20000000800 */
[----:B------:R-:W-:Y:S01]  /*94d80*/  ULDC UR34, c[0x0][0x228] ;  /* 0x00008a0000227ab9 */ /* 0x000fe20000000800 */
[----:B------:R-:W-:Y:S01]  /*94d90*/  ULDC UR37, c[0x0][0x228] ;  /* 0x00008a0000257ab9 */ /* 0x000fe20000000800 */
[----:B------:R-:W3:Y:S04]  /*94da0*/  LDL.LU R22, [R1+0x19d0] ;  /* 0x0019d00001167983 */ /* 0x000ee80000300800 */
[----:B------:R-:W3:Y:S01]  /*94db0*/  LDL.LU R23, [R1+0x19d8] ;  /* 0x0019d80001177983 */ /* 0x000ee20000300800 */
        /* <DEDUP_REMOVED lines=58> */
[----:B--2---:R1:W-:Y:S01]  /*95160*/  STSM.16.M88.4 [R0], R24 ;  /* 0x0000001800007844 */ /* 0x0043e20000000200 */
[----:B------:R-:W-:Y:S01]  /*95170*/  LOP3.LUT R16, R16, 0xffffffbf, RZ, 0xc0, !PT ;  /* 0xffffffbf10107812 */ /* 0x000fe200078ec0ff */
[----:B------:R-:W-:Y:S01]  /*95180*/  ULDC UR35, c[0x0][0x228] ;  /* 0x00008a0000237ab9 */ /* 0x000fe20000000800 */
[----:B------:R-:W-:Y:S01]  /*95190*/  ISETP.LT.AND P2, PT, R161, UR14, !P1 ;  /* 0x0000000ea1007c0c */ /* 0x000fe2000cf41270 */
[----:B------:R-:W-:Y:S01]  /*951a0*/  BAR.SYNC.DEFER_BLOCKING 0x0 ;  /* 0x0000000000007b1d */ /* 0x000fe20000010000 */
[----:B------:R-:W-:Y:S02]  /*951b0*/  ISETP.LT.AND P4, PT, R164, UR59, !P1 ;  /* 0x0000003ba4007c0c */ /* 0x000fe4000cf81270 */
[----:B------:R-:W-:-:S03]  /*951c0*/  ISETP.LT.AND P3, PT, R163, UR58, !P1 ;  /* 0x0000003aa3007c0c */ /* 0x000fc6000cf61270 */
[----:B------:R-:W-:Y:S01]  /*951d0*/  ULDC UR58, c[0x0][0x228] ;  /* 0x00008a00003a7ab9 */ /* 0x000fe20000000800 */
[----:B------:R-:W-:Y:S01]  /*951e0*/  ULDC UR59, c[0x0][0x228] ;  /* 0x00008a00003b7ab9 */ /* 0x000fe20000000800 */
[----:B------:R-:W-:-:S04]  /*951f0*/  ULDC UR14, c[0x0][0x228] ;  /* 0x00008a00000e7ab9 */ /* 0x000fc80000000800 */
[----:B------:R-:W-:Y:S01]  /*95200*/  @P2 LOP3.LUT R16, R16, 0x40, RZ, 0xfc, !PT ;  /* 0x0000004010102812 */ /* 0x000fe200078efcff */
[----:B-1----:R-:W2:Y:S03]  /*95210*/  LDL.LU R24, [R1+0x17d0] ;  /* 0x0017d00001187983 */ /* 0x002ea60000300800 */
[----:B------:R-:W-:-:S04]  /*95220*/  LOP3.LUT R16, R16, 0xfffffdff, RZ, 0xc0, !PT ;  /* 0xfffffdff10107812 */ /* 0x000fc800078ec0ff */
[----:B------:R-:W-:Y:S02]  /*95230*/  @P4 LOP3.LUT R16, R16, 0x200, RZ, 0xfc, !PT ;  /* 0x0000020010104812 */ /* 0x000fe400078efcff */
[----:B------:R-:W-:Y:S02]  /*95240*/  ISETP.LT.AND P2, PT, R162, UR5, !P1 ;  /* 0x00000005a2007c0c */ /* 0x000fe4000cf41270 */
[----:B------:R-:W-:Y:S01]  /*95250*/  LOP3.LUT R16, R16, 0xfffffeff, RZ, 0xc0, !PT ;  /* 0xfffffeff10107812 */ /* 0x000fe200078ec0ff */
[----:B------:R-:W1:Y:S03]  /*95260*/  LDS.128 R28, [R2] ;  /* 0x00000000021c7984 */ /* 0x000e660000000c00 */
[----:B------:R-:W-:Y:S01]  /*95270*/  @P3 LOP3.LUT R16, R16, 0x100, RZ, 0xfc, !PT ;  /* 0x0000010010103812 */ /* 0x000fe200078efcff */
[----:B------:R-:W-:Y:S01]  /*95280*/  BAR.SYNC.DEFER_BLOCKING 0x0 ;  /* 0x0000000000007b1d */ /* 0x000fe20000010000 */
[----:B------:R-:W-:-:S02]  /*95290*/  ISETP.LT.AND P4, PT, R160, UR4, !P1 ;  /* 0x00000004a0007c0c */ /* 0x000fc4000cf81270 */
[----:B------:R-:W-:Y:S02]  /*952a0*/  LOP3.LUT R16, R16, 0xffffff7f, RZ, 0xc0, !PT ;  /* 0xffffff7f10107812 */ /* 0x000fe400078ec0ff */
[----:B------:R-:W-:Y:S01]  /*952b0*/  ISETP.LT.AND P3, PT, R147, UR6, !P1 ;  /* 0x0000000693007c0c */ /* 0x000fe2000cf61270 */
[----:B------:R-:W-:Y:S01]  /*952c0*/  ULDC.64 UR4, c[0x0][0x228] ;  /* 0x00008a0000047ab9 */ /* 0x000fe20000000a00 */
        /* <DEDUP_REMOVED lines=16> */
[----:B------:R-:W-:Y:S01]  /*953d0*/  ULDC UR23, c[0x0][0x228] ;  /* 0x00008a0000177ab9 */ /* 0x000fe20000000800 */
[----:B------:R-:W-:Y:S02]  /*953e0*/  ISETP.LT.AND P2, PT, R161, UR4, !P1 ;  /* 0x00000004a1007c0c */ /* 0x000fe4000cf41270 */
[----:B------:R-:W-:Y:S02]  /*953f0*/  ISETP.LT.AND P4, PT, R164, UR12, !P1 ;  /* 0x0000000ca4007c0c */ /* 0x000fe4000cf81270 */
[----:B------:R-:W-:Y:S01]  /*95400*/  ISETP.LT.AND P3, PT, R163, UR11, !P1 ;  /* 0x0000000ba3007c0c */ /* 0x000fe2000cf61270 */
[----:B------:R-:W-:Y:S01]  /*95410*/  STL.64 [R1+0x1ac8], R30 ;  /* 0x001ac81e01007387 */ /* 0x000fe20000100a00 */
[----:B------:R-:W-:Y:S01]  /*95420*/  ULDC UR4, c[0x0][0x228] ;  /* 0x00008a0000047ab9 */ /* 0x000fe20000000800 */
[----:B------:R-:W-:-:S02]  /*95430*/  ULDC UR12, c[0x0][0x228] ;  /* 0x00008a00000c7ab9 */ /* 0x000fc40000000800 */
[----:B------:R-:W2:Y:S04]  /*95440*/  LDL.LU R25, [R1+0x17d8] ;  /* 0x0017d80001197983 */ /* 0x000ea80000300800 */
[----:B------:R-:W-:Y:S01]  /*95450*/  @P2 LOP3.LUT R15, R15, 0x40000000, RZ, 0xfc, !PT ;  /* 0x400000000f0f2812 */ /* 0x000fe200078efcff */
[----:B------:R-:W2:Y:S01]  /*95460*/  LDL.LU R26, [R1+0x1630] ;  /* 0x00163000011a7983 */ /* 0x000ea20000300800 */
[----:B------:R-:W-:Y:S01]  /*95470*/  ISETP.LT.AND P2, PT, R162, UR10, !P1 ;  /* 0x0000000aa2007c0c */ /* 0x000fe2000cf41270 */
[----:B------:R-:W-:Y:S01]  /*95480*/  ULDC.64 UR10, c[0x0][0x228] ;  /* 0x00008a00000a7ab9 */ /* 0x000fe20000000a00 */
[----:B------:R-:W-:Y:S01]  /*95490*/  @P4 LOP3.LUT R16, R16, 0x2, RZ, 0xfc, !PT ;  /* 0x0000000210104812 */ /* 0x000fe200078efcff */
[----:B------:R-:W2:Y:S01]  /*954a0*/  LDL.LU R27, [R1+0x1638] ;  /* 0x00163800011b7983 */ /* 0x000ea20000300800 */
[----:B------:R-:W-:Y:S01]  /*954b0*/  ISETP.LT.AND P4, PT, R160, UR9, !P1 ;  /* 0x00000009a0007c0c */ /* 0x000fe2000cf81270 */
[----:B------:R-:W-:Y:S01]  /*954c0*/  ULDC UR9, c[0x0][0x228] ;  /* 0x00008a0000097ab9 */ /* 0x000fe20000000800 */
[----:B------:R-:W-:-:S02]  /*954d0*/  LOP3.LUT R15, R15, 0x7fffffff, RZ, 0xc0, !PT ;  /* 0x7fffffff0f0f7812 */ /* 0x000fc400078ec0ff */
        /* <DEDUP_REMOVED lines=17> */
[----:B------:R-:W-:Y:S01]  /*955f0*/  VIADD R81, R165, 0x26 ;  /* 0x00000026a5517836 */ /* 0x000fe20000000000 */
[----:B------:R-:W-:Y:S01]  /*95600*/  LOP3.LUT R15, R15, 0xffbfffff, RZ, 0xc0, !PT ;  /* 0xffbfffff0f0f7812 */ /* 0x000fe200078ec0ff */
[----:B------:R-:W-:Y:S01]  /*95610*/  ULDC UR15, c[0x0][0x228] ;  /* 0x00008a00000f7ab9 */ /* 0x000fe20000000800 */
[----:B------:R-:W-:Y:S01]  /*95620*/  ISETP.LT.AND P2, PT, R161, UR6, !P1 ;  /* 0x00000006a1007c0c */ /* 0x000fe2000cf41270 */
[----:B------:R-:W-:Y:S01]  /*95630*/  ULDC UR6, c[0x0][0x228] ;  /* 0x00008a0000067ab9 */ /* 0x000fe20000000800 */
[----:B------:R-:W-:Y:S02]  /*95640*/  ISETP.LT.AND P4, PT, R164, UR21, !P1 ;  /* 0x00000015a4007c0c */ /* 0x000fe4000cf81270 */
[----:B------:R-:W-:Y:S01]  /*95650*/  ISETP.LT.AND P3, PT, R163, UR19, !P1 ;  /* 0x00000013a3007c0c */ /* 0x000fe2000cf61270 */
[----:B------:R-:W-:-:S08]  /*95660*/  ULDC UR19, c[0x0][0x228] ;  /* 0x00008a0000137ab9 */ /* 0x000fd00000000800 */
[----:B------:R-:W-:-:S04]  /*95670*/  @P2 LOP3.LUT R15, R15, 0x400000, RZ, 0xfc, !PT ;  /* 0x004000000f0f2812 */ /* 0x000fc800078efcff */
[----:B------:R-:W-:Y:S01]  /*95680*/  LOP3.LUT R15, R15, 0xfdffffff, RZ, 0xc0, !PT ;  /* 0xfdffffff0f0f7812 */ /* 0x000fe200078ec0ff */
[----:B---3--:R1:W-:Y:S01]  /*95690*/  STSM.16.M88.4 [R0], R20 ;  /* 0x0000001400007844 */ /* 0x0083e20000000200 */
[----:B------:R-:W-:Y:S02]  /*956a0*/  BAR.SYNC.DEFER_BLOCKING 0x0 ;  /* 0x0000000000007b1d */ /* 0x000fe40000010000 */
[----:B------:R-:W-:Y:S02]  /*956b0*/  @P4 LOP3.LUT R15, R15, 0x2000000, RZ, 0xfc, !PT ;  /* 0x020000000f0f4812 */ /* 0x000fe400078efcff */
[----:B------:R-:W-:Y:S02]  /*956c0*/  ISETP.LT.AND P2, PT, R162, UR20, !P1 ;  /* 0x00000014a2007c0c */ /* 0x000fe4000cf41270 */
[----:B------:R-:W-:Y:S01]  /*956d0*/  LOP3.LUT R15, R15, 0xfeffffff, RZ, 0xc0, !PT ;  /* 0xfeffffff0f0f7812 */ /* 0x000fe200078ec0ff */
[----:B------:R-:W-:-:S03]  /*956e0*/  ULDC.64 UR20, c[0x0][0x228] ;  /* 0x00008a0000147ab9 */ /* 0x000fc60000000a00 */
[----:B------:R-:W-:Y:S02]  /*956f0*/  @P3 LOP3.LUT R15, R15, 0x1000000, RZ, 0xfc, !PT ;  /* 0x010000000f0f3812 */ /* 0x000fe400078efcff */
[----:B------:R-:W-:Y:S01]  /*95700*/  ISETP.LT.AND P4, PT, R160, UR13, !P1 ;  /* 0x0000000da0007c0c */ /* 0x000fe2000cf81270 */
[----:B-1----:R-:W3:Y:S01]  /*95710*/  LDL.LU R20, [R1+0x1400] ;  /* 0x0014000001147983 */ /* 0x002ee20000300800 */
[----:B------:R-:W-:Y:S01]  /*95720*/  LOP3.LUT R15, R15, 0xff7fffff, RZ, 0xc0, !PT ;  /* 0xff7fffff0f0f7812 */ /* 0x000fe200078ec0ff */
[----:B------:R-:W-:-:S03]  /*95730*/  ULDC UR13, c[0x0][0x228] ;  /* 0x00008a00000d7ab9 */ /* 0x000fc60000000800 */
[----:B------:R-:W-:Y:S02]  /*95740*/  @P2 LOP3.LUT R15, R15, 0x800000, RZ, 0xfc, !PT ;  /* 0x008000000f0f2812 */ /* 0x000fe400078efcff */
[----:B------:R-:W-:Y:S01]  /*95750*/  ISETP.LT.AND P3, PT, R147, UR46, !P1 ;  /* 0x0000002e93007c0c */ /* 0x000fe2000cf61270 */
[----:B------:R-:W-:Y:S01]  /*95760*/  ULDC UR46, c[0x0][0x228] ;  /* 0x00008a00002e7ab9 */ /* 0x000fe20000000800 */
[----:B------:R-:W-:Y:S01]  /*95770*/  LOP3.LUT R15, R15, 0xffdfffff, RZ, 0xc0, !PT ;  /* 0xffdfffff0f0f7812 */ /* 0x000fe200078ec0ff */
[----:B------:R-:W1:Y:S03]  /*95780*/  LDS.128 R28, [R2] ;  /* 0x00000000021c7984 */ /* 0x000e660000000c00 */
        /* <DEDUP_REMOVED lines=17> */
[----:B------:R-:W-:Y:S01]  /*958a0*/  LOP3.LUT R15, R15, 0xffffbfff, RZ, 0xc0, !PT ;  /* 0xffffbfff0f0f7812 */ /* 0x000fe200078ec0ff */
[----:B-1----:R-:W-:Y:S04]  /*958b0*/  STL.64 [R1+0x1ab0], R28 ;  /* 0x001ab01c01007387 */ /* 0x002fe80000100a00 */
[----:B------:R-:W-:Y:S04]  /*958c0*/  STL.64 [R1+0x1ab8], R30 ;  /* 0x001ab81e01007387 */ /* 0x000fe80000100a00 */
[----:B------:R-:W-:Y:S01]  /*958d0*/  @P2 LOP3.LUT R15, R15, 0x4000, RZ, 0xfc, !PT ;  /* 0x000040000f0f2812 */ /* 0x000fe200078efcff */
[----:B------:R-:W3:Y:S04]  /*958e0*/  LDL.LU R21, [R1+0x1408] ;  /* 0x0014080001157983 */ /* 0x000ee80000300800 */
[----:B------:R-:W3:Y:S04]  /*958f0*/  LDL.LU R22, [R1+0x1190] ;  /* 0x0011900001167983 */ /* 0x000ee80000300800 */
[----:B------:R-:W3:Y:S01]  /*95900*/  LDL.LU R23, [R1+0x1198] ;  /* 0x0011980001177983 */ /* 0x000ee20000300800 */
[----:B------:R-:W-:Y:S01]  /*95910*/  ISETP.LT.AND P3, PT, R163, UR43, !P1 ;  /* 0x0000002ba3007c0c */ /* 0x000fe2000cf61270 */
[----:B------:R-:W-:Y:S01]  /*95920*/  VIADD R80, R165, 0x25 ;  /* 0x00000025a5507836 */ /* 0x000fe20000000000 */
        /* <DEDUP_REMOVED lines=45> */
[----:B------:R-:W-:Y:S01]  /*95c00*/  VIADD R79, R165, 0x24 ;  /* 0x00000024a54f7836 */ /* 0x000fe20000000000 */
[----:B------:R-:W-:Y:S02]  /*95c10*/  LOP3.LUT R15, R15, 0xffffffdf, RZ, 0xc0, !PT ;  /* 0xffffffdf0f0f7812 */ /* 0x000fe400078ec0ff */
[----:B------:R-:W-:Y:S01]  /*95c20*/  LOP3.LUT R12, R12, 0xbfffffff, RZ, 0xc0, !PT ;  /* 0xbfffffff0c0c7812 */ /* 0x000fe200078ec0ff */
[----:B------:R-:W-:Y:S01]  /*95c30*/  VIADD R78, R165, 0x23 ;  /* 0x00000023a54e7836 */ /* 0x000fe20000000000 */
[----:B------:R-:W-:Y:S01]  /*95c40*/  @P4 LOP3.LUT R15, R15, 0x20, RZ, 0xfc, !PT ;  /* 0x000000200f0f4812 */ /* 0x000fe200078efcff */
[----:B------:R-:W-:Y:S01]  /*95c50*/  VIADD R77, R165, 0x22 ;  /* 0x00000022a54d7836 */ /* 0x000fe20000000000 */
[----:B------:R-:W-:Y:S01]  /*95c60*/  ISETP.LT.AND P2, PT, R167, UR50, !P1 ;  /* 0x00000032a7007c0c */ /* 0x000fe2000cf41270 */
[----:B------:R-:W-:Y:S01]  /*95c70*/  ULDC UR50, c[0x0][0x228] ;  /* 0x00008a0000327ab9 */ /* 0x000fe20000000800 */
        /* <DEDUP_REMOVED lines=20> */
[----:B--2---:R1:W-:Y:S01]  /*95dc0*/  STSM.16.M88.4 [R0], R24 ;  /* 0x0000001800007844 */ /* 0x0043e20000000200 */
[----:B------:R-:W-:Y:S01]  /*95dd0*/  @P4 LOP3.LUT R15, R15, 0x2, RZ, 0xfc, !PT ;  /* 0x000000020f0f4812 */ /* 0x000fe200078efcff */
[----:B------:R-:W-:Y:S01]  /*95de0*/  ULDC UR60, c[0x0][0x228] ;  /* 0x00008a00003c7ab9 */ /* 0x000fe20000000800 */
[----:B------:R-:W-:Y:S01]  /*95df0*/  ISETP.LT.AND P4, PT, R160, UR61, !P1 ;  /* 0x0000003da0007c0c */ /* 0x000fe2000cf81270 */
[----:B------:R-:W-:Y:S01]  /*95e00*/  BAR.SYNC.DEFER_BLOCKING 0x0 ;  /* 0x0000000000007b1d */ /* 0x000fe20000010000 */
[----:B------:R-:W-:Y:S02]  /*95e10*/  LOP3.LUT R14, R14, 0x7fffffff, RZ, 0xc0, !PT ;  /* 0x7fffffff0e0e7812 */ /* 0x000fe400078ec0ff */
[----:B------:R-:W-:-:S03]  /*95e20*/  LOP3.LUT R15, R15, 0xfffffffe, RZ, 0xc0, !PT ;  /* 0xfffffffe0f0f7812 */ /* 0x000fc600078ec0ff */
[----:B------:R-:W-:Y:S02]  /*95e30*/  ULDC UR61, c[0x0][0x228] ;  /* 0x00008a00003d7ab9 */ /* 0x000fe40000000800 */
[----:B------:R-:W-:Y:S02]  /*95e40*/  @P2 LOP3.LUT R14, R14, 0x80000000, RZ, 0xfc, !PT ;  /* 0x800000000e0e2812 */ /* 0x000fe400078efcff */
[----:B------:R-:W-:Y:S02]  /*95e50*/  @P3 LOP3.LUT R15, R15, 0x1, RZ, 0xfc, !PT ;  /* 0x000000010f0f3812 */ /* 0x000fe400078efcff */
[----:B------:R-:W-:Y:S01]  /*95e60*/  ISETP.LT.AND P3, PT, R147, UR53, !P1 ;  /* 0x0000003593007c0c */ /* 0x000fe2000cf61270 */
[----:B-1----:R-:W2:Y:S01]  /*95e70*/  LDL.LU R24, [R1+0xfa0] ;  /* 0x000fa00001187983 */ /* 0x002ea20000300800 */
[----:B------:R-:W-:Y:S01]  /*95e80*/  LOP3.LUT R14, R14, 0xdfffffff, RZ, 0xc0, !PT ;  /* 0xdfffffff0e0e7812 */ /* 0x000fe200078ec0ff */
[----:B------:R-:W-:Y:S01]  /*95e90*/  VIADD R76, R165, 0x21 ;  /* 0x00000021a54c7836 */ /* 0x000fe20000000000 */
[----:B------:R-:W-:Y:S01]  /*95ea0*/  ISETP.LT.AND P2, PT, R167, UR52, !P1 ;  /* 0x00000034a7007c0c */ /* 0x000fe2000cf41270 */
[C---:B------:R-:W-:Y:S01]  /*95eb0*/  VIADD R43, R165.reuse, 0x20 ;  /* 0x00000020a52b7836 */ /* 0x040fe20000000000 */
[----:B------:R-:W-:Y:S01]  /*95ec0*/  @P4 LOP3.LUT R14, R14, 0x20000000, RZ, 0xfc, !PT ;  /* 0x200000000e0e4812 */ /* 0x000fe200078efcff */
[----:B------:R-:W-:Y:S01]  /*95ed0*/  VIADD R42, R165, 0x1f ;  /* 0x0000001fa52a7836 */ /* 0x000fe20000000000 */
[----:B------:R-:W-:Y:S01]  /*95ee0*/  LOP3.LUT R11, R11, 0xbfffffff, RZ, 0xc0, !PT ;  /* 0xbfffffff0b0b7812 */ /* 0x000fe200078ec0ff */
[----:B------:R-:W-:Y:S01]  /*95ef0*/  ULDC UR53, c[0x0][0x228] ;  /* 0x00008a0000357ab9 */ /* 0x000fe20000000800 */
[----:B------:R-:W-:Y:S01]  /*95f00*/  LOP3.LUT R14, R14, 0xefffffff, RZ, 0xc0, !PT ;  /* 0xefffffff0e0e7812 */ /* 0x000fe200078ec0ff */
[----:B------:R-:W-:Y:S01]  /*95f10*/  ULDC UR52, c[0x0][0x228] ;  /* 0x00008a0000347ab9 */ /* 0x000fe20000000800 */
[----:B------:R-:W1:Y:S02]  /*95f20*/  LDS.128 R28, [R2] ;  /* 0x00000000021c7984 */ /* 0x000e640000000c00 */
[----:B------:R-:W-:-:S02]  /*95f30*/  @P3 LOP3.LUT R14, R14, 0x10000000, RZ, 0xfc, !PT ;  /* 0x100000000e0e3812 */ /* 0x000fc400078efcff */
[----:B------:R-:W-:Y:S01]  /*95f40*/  ISETP.LT.AND P1, PT, R166, UR32, !P1 ;  /* 0x00000020a6007c0c */ /* 0x000fe2000cf21270 */
[----:B------:R-:W-:Y:S01]  /*95f50*/  BAR.SYNC.DEFER_BLOCKING 0x0 ;  /* 0x0000000000007b1d */ /* 0x000fe20000010000 */
[----:B------:R-:W-:-:S04]  /*95f60*/  LOP3.LUT R14, R14, 0xf7ffffff, RZ, 0xc0, !PT ;  /* 0xf7ffffff0e0e7812 */ /* 0x000fc800078ec0ff */
[----:B------:R-:W-:Y:S01]  /*95f70*/  @P2 LOP3.LUT R14, R14, 0x8000000, RZ, 0xfc, !PT ;  /* 0x080000000e0e2812 */ /* 0x000fe200078efcff */
[----:B------:R-:W-:-:S03]  /*95f80*/  ULDC UR32, c[0x0][0x228] ;  /* 0x00008a0000207ab9 */ /* 0x000fc60000000800 */
        /* <DEDUP_REMOVED lines=14> */
[----:B-1----:R-:W-:Y:S01]  /*96070*/  STL.64 [R1+0x1aa0], R28 ;  /* 0x001aa01c01007387 */ /* 0x002fe20000100a00 */
[----:B------:R-:W-:Y:S01]  /*96080*/  LOP3.LUT R14, R14, 0xfeffffff, RZ, 0xc0, !PT ;  /* 0xfeffffff0e0e7812 */ /* 0x000fe200078ec0ff */
[----:B------:R-:W-:-:S03]  /*96090*/  ULDC UR60, c[0x0][0x228] ;  /* 0x00008a00003c7ab9 */ /* 0x000fc60000000800 */
        /* <DEDUP_REMOVED lines=35> */
[----:B---3--:R1:W-:Y:S01]  /*962d0*/  STSM.16.M88.4 [R0], R20 ;  /* 0x0000001400007844 */ /* 0x0083e20000000200 */
[----:B------:R-:W-:Y:S01]  /*962e0*/  LOP3.LUT R14, R14, 0xfffeffff, RZ, 0xc0, !PT ;  /* 0xfffeffff0e0e7812 */ /* 0x000fe200078ec0ff */
[----:B------:R-:W-:Y:S01]  /*962f0*/  ULDC UR60, c[0x0][0x228] ;  /* 0x00008a00003c7ab9 */ /* 0x000fe20000000800 */
[----:B------:R-:W-:Y:S02]  /*96300*/  BAR.SYNC.DEFER_BLOCKING 0x0 ;  /* 0x0000000000007b1d */ /* 0x000fe40000010000 */
[----:B------:R-:W-:Y:S02]  /*96310*/  @P3 LOP3.LUT R14, R14, 0x10000, RZ, 0xfc, !PT ;  /* 0x000100000e0e3812 */ /* 0x000fe400078efcff */
[----:B------:R-:W-:-:S02]  /*96320*/  ISETP.LT.AND P4, PT, R160, UR61, !P1 ;  /* 0x0000003da0007c0c */ /* 0x000fc4000cf81270 */
[----:B------:R-:W-:Y:S01]  /*96330*/  LOP3.LUT R14, R14, 0xffff7fff, RZ, 0xc0, !PT ;  /* 0xffff7fff0e0e7812 */ /* 0x000fe200078ec0ff */
[----:B------:R-:W-:-:S03]  /*96340*/  ULDC UR61, c[0x0][0x228] ;  /* 0x00008a00003d7ab9 */ /* 0x000fc60000000800 */
[----:B------:R-:W-:Y:S02]  /*96350*/  @P2 LOP3.LUT R14, R14, 0x8000, RZ, 0xfc, !PT ;  /* 0x000080000e0e2812 */ /* 0x000fe400078efcff */
[----:B------:R-:W-:Y:S01]  /*96360*/  ISETP.LT.AND P3, PT, R147, UR18, !P1 ;  /* 0x0000001293007c0c */ /* 0x000fe2000cf61270 */
[----:B-1----:R-:W3:Y:S01]  /*96370*/  LDL.LU R20, [R1+0x2714] ;  /* 0x0027140001147983 */ /* 0x002ee20000300800 */
[----:B------:R-:W-:Y:S01]  /*96380*/  LOP3.LUT R14, R14, 0xffffdfff, RZ, 0xc0, !PT ;  /* 0xffffdfff0e0e7812 */ /* 0x000fe200078ec0ff */
[----:B------:R-:W-:-:S03]  /*96390*/  ULDC UR18, c[0x0][0x228] ;  /* 0x00008a0000127ab9 */ /* 0x000fc60000000800 */
[----:B------:R-:W-:Y:S02]  /*963a0*/  @P4 LOP3.LUT R14, R14, 0x2000, RZ, 0xfc, !PT ;  /* 0x000020000e0e4812 */ /* 0x000fe400078efcff */
[----:B------:R-:W-:Y:S02]  /*963b0*/  ISETP.LT.AND P2, PT, R167, UR17, !P1 ;  /* 0x00000011a7007c0c */ /* 0x000fe4000cf41270 */
[----:B------:R-:W-:Y:S01]  /*963c0*/  LOP3.LUT R14, R14, 0xffffefff, RZ, 0xc0, !PT ;  /* 0xffffefff0e0e7812 */ /* 0x000fe200078ec0ff */
[----:B------:R-:W1:Y:S03]  /*963d0*/  LDS.128 R28, [R2] ;  /* 0x00000000021c7984 */ /* 0x000e660000000c00 */
[----:B------:R-:W-:Y:S02]  /*963e0*/  @P3 LOP3.LUT R14, R14, 0x1000, RZ, 0xfc, !PT ;  /* 0x000010000e0e3812 */ /* 0x000fe400078efcff */
[----:B------:R-:W-:Y:S01]  /*963f0*/  ISETP.LT.AND P1, PT, R166, UR16, !P1 ;  /* 0x00000010a6007c0c */ /* 0x000fe2000cf21270 */
[----:B------:R-:W-:Y:S01]  /*96400*/  ULDC.64 UR16, c[0x0][0x228] ;  /* 0x00008a0000107ab9 */ /* 0x000fe20000000a00 */
[----:B------:R-:W-:Y:S01]  /*96410*/  LOP3.LUT R14, R14, 0xfffff7ff, RZ, 0xc0, !PT ;  /* 0xfffff7ff0e0e7812 */ /* 0x000fe200078ec0ff */
[----:B------:R-:W-:Y:S03]  /*96420*/  BAR.SYNC.DEFER_BLOCKING 0x0 ;  /* 0x0000000000007b1d */ /* 0x000fe60000010000 */
        /* <DEDUP_REMOVED lines=11> */
[----:B------:R-:W-:Y:S01]  /*964e0*/  @P2 LOP3.LUT R14, R14, 0x40, RZ, 0xfc, !PT ;  /* 0x000000400e0e2812 */ /* 0x000fe200078efcff */
[----:B-1----:R-:W-:Y:S03]  /*964f0*/  STL.64 [R1+0x1a90], R28 ;  /* 0x001a901c01007387 */ /* 0x002fe60000100a00 */
[----:B------:R-:W-:Y:S01]  /*96500*/  LOP3.LUT R14, R14, 0xfffffdff, RZ, 0xc0, !PT ;  /* 0xfffffdff0e0e7812 */ /* 0x000fe200078ec0ff */
[----:B------:R-:W-:Y:S03]  /*96510*/  STL.64 [R1+0x1a98], R30 ;  /* 0x001a981e01007387 */ /* 0x000fe60000100a00 */
[----:B------:R-:W-:Y:S01]  /*96520*/  @P4 LOP3.LUT R14, R14, 0x200, RZ, 0xfc, !PT ;  /* 0x000002000e0e4812 */ /* 0x000fe200078efcff */
[----:B------:R-:W3:Y:S04]  /*96530*/  LDL.LU R21, [R1+0x271c] ;  /* 0x00271c0001157983 */ /* 0x000ee80000300800 */
[----:B------:R-:W3:Y:S01]  /*96540*/  LDL.LU R22, [R1+0x25a4] ;  /* 0x0025a40001167983 */ /* 0x000ee20000300800 */
[----:B------:R-:W-:Y:S01]  /*96550*/  ISETP.LT.AND P2, PT, R162, UR30, !P1 ;  /* 0x0000001ea2007c0c */ /* 0x000fe2000cf41270 */
[----:B------:R-:W-:-:S02]  /*96560*/  ULDC UR30, c[0x0][0x228] ;  /* 0x00008a00001e7ab9 */ /* 0x000fc40000000800 */
[----:B------:R-:W3:Y:S01]  /*96570*/  LDL.LU R23, [R1+0x25ac] ;  /* 0x0025ac0001177983 */ /* 0x000ee20000300800 */
        /* <DEDUP_REMOVED lines=60> */
[----:B------:R-:W-:Y:S01]  /*96940*/  VIADD R41, R165, 0x1e ;  /* 0x0000001ea5297836 */ /* 0x000fe20000000000 */
        /* <DEDUP_REMOVED lines=17> */
[----:B--2---:R1:W-:Y:S01]  /*96a60*/  STSM.16.M88.4 [R0], R24 ;  /* 0x0000001800007844 */ /* 0x0043e20000000200 */
[----:B------:R-:W-:Y:S01]  /*96a70*/  LOP3.LUT R13, R13, 0xffefffff, RZ, 0xc0, !PT ;  /* 0xffefffff0d0d7812 */ /* 0x000fe200078ec0ff */
[----:B------:R-:W-:Y:S01]  /*96a80*/  ULDC UR44, c[0x0][0x228] ;  /* 0x00008a00002c7ab9 */ /* 0x000fe20000000800 */
[----:B------:R-:W-:Y:S01]  /*96a90*/  ISETP.LT.AND P1, PT, R166, UR45, !P1 ;  /* 0x0000002da6007c0c */ /* 0x000fe2000cf21270 */
[----:B------:R-:W-:Y:S01]  /*96aa0*/  BAR.SYNC.DEFER_BLOCKING 0x0 ;  /* 0x0000000000007b1d */ /* 0x000fe20000010000 */
[----:B------:R-:W-:-:S04]  /*96ab0*/  @P3 LOP3.LUT R13, R13, 0x100000, RZ, 0xfc, !PT ;  /* 0x001000000d0d3812 */ /* 0x000fc800078efcff */
[----:B------:R-:W-:Y:S01]  /*96ac0*/  LOP3.LUT R13, R13, 0xfff7ffff, RZ, 0xc0, !PT ;  /* 0xfff7ffff0d0d7812 */ /* 0x000fe200078ec0ff */
[----:B------:R-:W-:Y:S01]  /*96ad0*/  VIADD R40, R165, 0x1d ;  /* 0x0000001da5287836 */ /* 0x000fe20000000000 */
[----:B------:R-:W-:Y:S02]  /*96ae0*/  ULDC UR45, c[0x0][0x228] ;  /* 0x00008a00002d7ab9 */ /* 0x000fe40000000800 */
[----:B------:R-:W-:Y:S01]  /*96af0*/  @P2 LOP3.LUT R13, R13, 0x80000, RZ, 0xfc, !PT ;  /* 0x000800000d0d2812 */ /* 0x000fe200078efcff */
[----:B-1----:R-:W2:Y:S03]  /*96b00*/  LDL.LU R24, [R1+0x2424] ;  /* 0x0024240001187983 */ /* 0x002ea60000300800 */
[----:B------:R-:W-:-:S04]  /*96b10*/  LOP3.LUT R13, R13, 0xfffbffff, RZ, 0xc0, !PT ;  /* 0xfffbffff0d0d7812 */ /* 0x000fc800078ec0ff */
[----:B------:R-:W-:Y:S02]  /*96b20*/  @P1 LOP3.LUT R13, R13, 0x40000, RZ, 0xfc, !PT ;  /* 0x000400000d0d1812 */ /* 0x000fe400078efcff */
[----:B------:R-:W-:Y:S01]  /*96b30*/  ISETP.GE.AND P1, PT, R81, UR11, PT ;  /* 0x0000000b51007c0c */ /* 0x000fe2000bf26270 */
[----:B------:R-:W-:-:S03]  /*96b40*/  ULDC UR11, c[0x0][0x228] ;  /* 0x00008a00000b7ab9 */ /* 0x000fc60000000800 */
[----:B------:R-:W-:Y:S01]  /*96b50*/  ISETP.LT.AND P2, PT, R161, UR16, !P1 ;  /* 0x00000010a1007c0c */ /* 0x000fe2000cf41270 */
[----:B------:R-:W1:Y:S01]  /*96b60*/  LDS.128 R28, [R2] ;  /* 0x00000000021c7984 */ /* 0x000e620000000c00 */
[----:B------:R-:W-:Y:S01]  /*96b70*/  ISETP.LT.AND P4, PT, R164, UR15, !P1 ;  /* 0x0000000fa4007c0c */ /* 0x000fe2000cf81270 */
[----:B------:R-:W-:Y:S01]  /*96b80*/  ULDC UR16, c[0x0][0x228] ;  /* 0x00008a0000107ab9 */ /* 0x000fe20000000800 */
[----:B------:R-:W-:Y:S01]  /*96b90*/  LOP3.LUT R13, R13, 0xffffbfff, RZ, 0xc0, !PT ;  /* 0xffffbfff0d0d7812 */ /* 0x000fe200078ec0ff */
[----:B------:R-:W-:Y:S01]  /*96ba0*/  BAR.SYNC.DEFER_BLOCKING 0x0 ;  /* 0x0000000000007b1d */ /* 0x000fe20000010000 */
[----:B------:R-:W-:-:S05]  /*96bb0*/  ISETP.LT.AND P3, PT, R163, UR6, !P1 ;  /* 0x00000006a3007c0c */ /* 0x000fca000cf61270 */
[----:B------:R-:W-:Y:S02]  /*96bc0*/  ULDC UR15, c[0x0][0x228] ;  /* 0x00008a00000f7ab9 */ /* 0x000fe40000000800 */
        /* <DEDUP_REMOVED lines=23> */
[----:B------:R-:W-:Y:S02]  /*96d40*/  ULDC UR41, c[0x0][0x228] ;  /* 0x00008a0000297ab9 */ /* 0x000fe40000000800 */
[----:B------:R-:W2:Y:S01]  /*96d50*/  LDL.LU R25, [R1+0x242c] ;  /* 0x00242c0001197983 */ /* 0x000ea20000300800 */
[----:B------:R-:W-:-:S03]  /*96d60*/  @P2 LOP3.LUT R13, R13, 0x800, RZ, 0xfc, !PT ;  /* 0x000008000d0d2812 */ /* 0x000fc600078efcff */
[----:B------:R-:W2:Y:S01]  /*96d70*/  LDL.LU R26, [R1+0x22b4] ;  /* 0x0022b400011a7983 */ /* 0x000ea20000300800 */
[----:B------:R-:W-:-:S03]  /*96d80*/  LOP3.LUT R13, R13, 0xfffffbff, RZ, 0xc0, !PT ;  /* 0xfffffbff0d0d7812 */ /* 0x000fc600078ec0ff */
[----:B------:R-:W2:Y:S01]  /*96d90*/  LDL.LU R27, [R1+0x22bc] ;  /* 0x0022bc00011b7983 */ /* 0x000ea20000300800 */
[----:B------:R-:W-:Y:S02]  /*96da0*/  @P1 LOP3.LUT R13, R13, 0x400, RZ, 0xfc, !PT ;  /* 0x000004000d0d1812 */ /* 0x000fe400078efcff */
[----:B------:R-:W-:Y:S01]  /*96db0*/  ISETP.GE.AND P1, PT, R80, UR21, PT ;  /* 0x0000001550007c0c */ /* 0x000fe2000bf26270 */
[----:B------:R-:W-:-:S03]  /*96dc0*/  ULDC UR21, c[0x0][0x228] ;  /* 0x00008a0000157ab9 */ /* 0x000fc60000000800 */
[----:B------:R-:W-:Y:S01]  /*96dd0*/  ISETP.LT.AND P2, PT, R161, UR4, !P1 ;  /* 0x00000004a1007c0c */ /* 0x000fe2000cf41270 */
[----:B------:R-:W-:Y:S01]  /*96de0*/  ULDC UR4, c[0x0][0x228] ;  /* 0x00008a0000047ab9 */ /* 0x000fe20000000800 */
[----:B------:R-:W-:Y:S01]  /*96df0*/  ISETP.LT.AND P4, PT, R164, UR48, !P1 ;  /* 0x00000030a4007c0c */ /* 0x000fe2000cf81270 */
[----:B------:R-:W-:Y:S01]  /*96e00*/  VIADD R39, R165, 0x1c ;  /* 0x0000001ca5277836 */ /* 0x000fe20000000000 */
        /* <DEDUP_REMOVED lines=30> */
[----:B------:R-:W-:Y:S01]  /*96ff0*/  @P2 LOP3.LUT R13, R13, 0x8, RZ, 0xfc, !PT ;  /* 0x000000080d0d2812 */ /* 0x000fe200078efcff */
[----:B------:R-:W-:Y:S03]  /*97000*/  BAR.SYNC.DEFER_BLOCKING 0x0 ;  /* 0x0000000000007b1d */ /* 0x000fe60000010000 */
[----:B------:R-:W-:-:S04]  /*97010*/  LOP3.LUT R13, R13, 0xfffffffb, RZ, 0xc0, !PT ;  /* 0xfffffffb0d0d7812 */ /* 0x000fc800078ec0ff */
[----:B------:R-:W-:Y:S02]  /*97020*/  @P1 LOP3.LUT R13, R13, 0x4, RZ, 0xfc, !PT ;  /* 0x000000040d0d1812 */ /* 0x000fe400078efcff */
[----:B------:R-:W-:-:S04]  /*97030*/  ISETP.GE.AND P1, PT, R79, UR17, PT ;  /* 0x000000114f007c0c */ /* 0x000fc8000bf26270 */
[----:B------:R-:W-:Y:S01]  /*97040*/  ISETP.LT.AND P2, PT, R161, UR6, !P1 ;  /* 0x00000006a1007c0c */ /* 0x000fe2000cf41270 */
[----:B------:R-:W-:Y:S01]  /*97050*/  ULDC UR6, c[0x0][0x228] ;  /* 0x00008a0000067ab9 */ /* 0x000fe20000000800 */
[----:B------:R-:W-:Y:S01]  /*97060*/  ISETP.LT.AND P4, PT, R164, UR4, !P1 ;  /* 0x00000004a4007c0c */ /* 0x000fe2000cf81270 */
[----:B------:R-:W-:Y:S01]  /*97070*/  ULDC UR4, c[0x0][0x228] ;  /* 0x00008a0000047ab9 */ /* 0x000fe20000000800 */
[----:B------:R-:W-:Y:S01]  /*97080*/  ISETP.LT.AND P3, PT, R163, UR16, !P1 ;  /* 0x00000010a3007c0c */ /* 0x000fe2000cf61270 */
[----:B------:R-:W-:Y:S01]  /*97090*/  ULDC.64 UR16, c[0x0][0x228] ;  /* 0x00008a0000107ab9 */ /* 0x000fe20000000a00 */
        /* <DEDUP_REMOVED lines=8> */
[----:B------:R-:W-:Y:S01]  /*97120*/  LOP3.LUT R13, R13, 0xfffffffe, RZ, 0xc0, !PT ;  /* 0xfffffffe0d0d7812 */ /* 0x000fe200078ec0ff */
[----:B-1----:R-:W-:Y:S04]  /*97130*/  STL.64 [R1+0x17e0], R28 ;  /* 0x0017e01c01007387 */ /* 0x002fe80000100a00 */
[----:B------:R-:W-:Y:S01]  /*97140*/  @P2 LOP3.LUT R12, R12, 0x80000000, RZ, 0xfc, !PT ;  /* 0x800000000c0c2812 */ /* 0x000fe200078efcff */
[----:B------:R-:W-:Y:S01]  /*97150*/  STL.64 [R1+0x17e8], R30 ;  /* 0x0017e81e01007387 */ /* 0x000fe20000100a00 */
[----:B------:R-:W-:-:S03]  /*97160*/  @P3 LOP3.LUT R13, R13, 0x1, RZ, 0xfc, !PT ;  /* 0x000000010d0d3812 */ /* 0x000fc600078efcff */
[----:B------:R-:W3:Y:S01]  /*97170*/  LDL.LU R21, [R1+0x205c] ;  /* 0x00205c0001157983 */ /* 0x000ee20000300800 */
[----:B------:R-:W-:Y:S01]  /*97180*/  ISETP.LT.AND P3, PT, R147, UR32, !P1 ;  /* 0x0000002093007c0c */ /* 0x000fe2000cf61270 */
[----:B------:R-:W-:Y:S02]  /*97190*/  ULDC UR32, c[0x0][0x228] ;  /* 0x00008a0000207ab9 */ /* 0x000fe40000000800 */
[----:B------:R-:W3:Y:S01]  /*971a0*/  LDL.LU R22, [R1+0x1ef4] ;  /* 0x001ef40001167983 */ /* 0x000ee20000300800 */
[----:B------:R-:W-:-:S03]  /*971b0*/  LOP3.LUT R12, R12, 0xdfffffff, RZ, 0xc0, !PT ;  /* 0xdfffffff0c0c7812 */ /* 0x000fc600078ec0ff */
[----:B------:R-:W3:Y:S01]  /*971c0*/  LDL.LU R23, [R1+0x1efc] ;  /* 0x001efc0001177983 */ /* 0x000ee20000300800 */
        /* <DEDUP_REMOVED lines=46> */
[----:B------:R-:W-:Y:S02]  /*974b0*/  ISETP.LT.AND P2, PT, R161, UR4, !P1 ;  /* 0x00000004a1007c0c */ /* 0x000fe4000cf41270 */
[----:B------:R-:W-:Y:S02]  /*974c0*/  ISETP.LT.AND P4, PT, R164, UR16, !P1 ;  /* 0x00000010a4007c0c */ /* 0x000fe4000cf81270 */
[----:B------:R-:W-:Y:S02]  /*974d0*/  LOP3.LUT R12, R12, 0xffffbfff, RZ, 0xc0, !PT ;  /* 0xffffbfff0c0c7812 */ /* 0x000fe400078ec0ff */
[----:B------:R-:W-:Y:S01]  /*974e0*/  ISETP.LT.AND P3, PT, R163, UR6, !P1 ;  /* 0x00000006a3007c0c */ /* 0x000fe2000cf61270 */
[----:B------:R-:W-:-:S06]  /*974f0*/  ULDC.64 UR6, c[0x0][0x228] ;  /* 0x00008a0000067ab9 */ /* 0x000fcc0000000a00 */
[----:B------:R-:W-:-:S04]  /*97500*/  @P2 LOP3.LUT R12, R12, 0x4000, RZ, 0xfc, !PT ;  /* 0x000040000c0c2812 */ /* 0x000fc800078efcff */
[----:B------:R-:W-:-:S04]  /*97510*/  LOP3.LUT R12, R12, 0xfffdffff, RZ, 0xc0, !PT ;  /* 0xfffdffff0c0c7812 */ /* 0x000fc800078ec0ff */
[----:B------:R-:W-:Y:S02]  /*97520*/  @P4 LOP3.LUT R12, R12, 0x20000, RZ, 0xfc, !PT ;  /* 0x000200000c0c4812 */ /* 0x000fe400078efcff */
[----:B------:R-:W-:Y:S01]  /*97530*/  ISETP.LT.AND P2, PT, R162, UR56, !P1 ;  /* 0x00000038a2007c0c */ /* 0x000fe2000cf41270 */
[C---:B------:R-:W-:Y:S01]  /*97540*/  VIADD R37, R165.reuse, 0x1a ;  /* 0x0000001aa5257836 */ /* 0x040fe20000000000 */
[----:B------:R-:W-:Y:S01]  /*97550*/  LOP3.LUT R12, R12, 0xfffeffff, RZ, 0xc0, !PT ;  /* 0xfffeffff0c0c7812 */ /* 0x000fe200078ec0ff */
[C---:B------:R-:W-:Y:S01]  /*97560*/  VIADD R36, R165.reuse, 0x19 ;  /* 0x00000019a5247836 */ /* 0x040fe20000000000 */
[----:B------:R-:W-:Y:S01]  /*97570*/  ISETP.LT.AND P4, PT, R160, UR57, !P1 ;  /* 0x00000039a0007c0c */ /* 0x000fe2000cf81270 */
[C---:B------:R-:W-:Y:S01]  /*97580*/  VIADD R35, R165.reuse, 0x18 ;  /* 0x00000018a5237836 */ /* 0x040fe20000000000 */
[----:B------:R-:W-:Y:S01]  /*97590*/  @P3 LOP3.LUT R12, R12, 0x10000, RZ, 0xfc, !PT ;  /* 0x000100000c0c3812 */ /* 0x000fe200078efcff */
[----:B------:R-:W-:Y:S01]  /*975a0*/  ULDC UR57, c[0x0][0x228] ;  /* 0x00008a0000397ab9 */ /* 0x000fe20000000800 */
[----:B------:R-:W-:Y:S01]  /*975b0*/  LOP3.LUT R10, R10, 0xbfffffff, RZ, 0xc0, !PT ;  /* 0xbfffffff0a0a7812 */ /* 0x000fe200078ec0ff */
[C---:B------:R-:W-:Y:S01]  /*975c0*/  VIADD R34, R165.reuse, 0x17 ;  /* 0x00000017a5227836 */ /* 0x040fe20000000000 */
[----:B------:R-:W-:Y:S01]  /*975d0*/  LOP3.LUT R12, R12, 0xffff7fff, RZ, 0xc0, !PT ;  /* 0xffff7fff0c0c7812 */ /* 0x000fe200078ec0ff */
[----:B------:R-:W-:Y:S01]  /*975e0*/  VIADD R33, R165, 0x16 ;  /* 0x00000016a5217836 */ /* 0x000fe20000000000 */
[----:B------:R-:W-:Y:S01]  /*975f0*/  LOP3.LUT R9, R9, 0xbfffffff, RZ, 0xc0, !PT ;  /* 0xbfffffff09097812 */ /* 0x000fe200078ec0ff */
[----:B------:R-:W-:Y:S01]  /*97600*/  VIADD R32, R165, 0x15 ;  /* 0x00000015a5207836 */ /* 0x000fe20000000000 */
        /* <DEDUP_REMOVED lines=19> */
[----:B------:R-:W-:Y:S01]  /*97740*/  ULDC.64 UR16, c[0x0][0x228] ;  /* 0x00008a0000107ab9 */ /* 0x000fe20000000a00 */
[----:B------:R-:W-:Y:S01]  /*97750*/  ISETP.LT.AND P2, PT, R161, UR6, !P1 ;  /* 0x00000006a1007c0c */ /* 0x000fe2000cf41270 */
[----:B------:R-:W-:Y:S01]  /*97760*/  BAR.SYNC.DEFER_BLOCKING 0x0 ;  /* 0x0000000000007b1d */ /* 0x000fe20000010000 */
[----:B------:R-:W-:Y:S02]  /*97770*/  ISETP.LT.AND P4, PT, R164, UR61, !P1 ;  /* 0x0000003da4007c0c */ /* 0x000fe4000cf81270 */
[----:B------:R-:W-:-:S03]  /*97780*/  ISETP.LT.AND P3, PT, R163, UR60, !P1 ;  /* 0x0000003ca3007c0c */ /* 0x000fc6000cf61270 */
[----:B------:R-:W-:Y:S01]  /*97790*/  ULDC UR61, c[0x0][0x228] ;  /* 0x00008a00003d7ab9 */ /* 0x000fe20000000800 */
[----:B------:R-:W-:-:S05]  /*977a0*/  ULDC UR60, c[0x0][0x228] ;  /* 0x00008a00003c7ab9 */ /* 0x000fca0000000800 */
[----:B------:R-:W-:Y:S01]  /*977b0*/  @P2 LOP3.LUT R12, R12, 0x40, RZ, 0xfc, !PT ;  /* 0x000000400c0c2812 */ /* 0x000fe200078efcff */
[----:B-1----:R-:W2:Y:S03]  /*977c0*/  LDL.LU R24, [R1+0x1da4] ;  /* 0x001da40001187983 */ /* 0x002ea60000300800 */
[----:B------:R-:W-:-:S04]  /*977d0*/  LOP3.LUT R12, R12, 0xfffffdff, RZ, 0xc0, !PT ;  /* 0xfffffdff0c0c7812 */ /* 0x000fc800078ec0ff */
[----:B------:R-:W-:Y:S02]  /*977e0*/  @P4 LOP3.LUT R12, R12, 0x200, RZ, 0xfc, !PT ;  /* 0x000002000c0c4812 */ /* 0x000fe400078efcff */
[----:B------:R-:W-:Y:S01]  /*977f0*/  ISETP.LT.AND P2, PT, R162, UR59, !P1 ;  /* 0x0000003ba2007c0c */ /* 0x000fe2000cf41270 */
[----:B------:R-:W-:Y:S01]  /*97800*/  ULDC UR59, c[0x0][0x228] ;  /* 0x00008a00003b7ab9 */ /* 0x000fe20000000800 */
[----:B------:R-:W-:Y:S01]  /*97810*/  LOP3.LUT R12, R12, 0xfffffeff, RZ, 0xc0, !PT ;  /* 0xfffffeff0c0c7812 */ /* 0x000fe200078ec0ff */
[----:B------:R-:W1:Y:S03]  /*97820*/  LDS.128 R28, [R2] ;  /* 0x00000000021c7984 */ /* 0x000e660000000c00 */
[----:B------:R-:W-:Y:S01]  /*97830*/  @P3 LOP3.LUT R12, R12, 0x100, RZ, 0xfc, !PT ;  /* 0x000001000c0c3812 */ /* 0x000fe200078efcff */
[----:B------:R-:W-:Y:S01]  /*97840*/  BAR.SYNC.DEFER_BLOCKING 0x0 ;  /* 0x0000000000007b1d */ /* 0x000fe20000010000 */
[----:B------:R-:W-:-:S02]  /*97850*/  ISETP.LT.AND P4, PT, R160, UR58, !P1 ;  /* 0x0000003aa0007c0c */ /* 0x000fc4000cf81270 */
[----:B------:R-:W-:Y:S02]  /*97860*/  LOP3.LUT R12, R12, 0xffffff7f, RZ, 0xc0, !PT ;  /* 0xffffff7f0c0c7812 */ /* 0x000fe400078ec0ff */
        /* <DEDUP_REMOVED lines=19> */
[----:B------:R-:W-:Y:S01]  /*979a0*/  ULDC.64 UR4, c[0x0][0x228] ;  /* 0x00008a0000047ab9 */ /* 0x000fe20000000a00 */
[----:B------:R-:W-:Y:S02]  /*979b0*/  ISETP.LT.AND P2, PT, R161, UR16, !P1 ;  /* 0x00000010a1007c0c */ /* 0x000fe4000cf41270 */
[----:B------:R-:W-:Y:S02]  /*979c0*/  ISETP.LT.AND P4, PT, R164, UR29, !P1 ;  /* 0x0000001da4007c0c */ /* 0x000fe4000cf81270 */
[----:B------:R-:W-:Y:S01]  /*979d0*/  ISETP.LT.AND P3, PT, R163, UR22, !P1 ;  /* 0x00000016a3007c0c */ /* 0x000fe2000cf61270 */
[----:B------:R-:W-:Y:S01]  /*979e0*/  STL.64 [R1+0x1648], R30 ;  /* 0x0016481e01007387 */ /* 0x000fe20000100a00 */
[----:B------:R-:W-:Y:S01]  /*979f0*/  ULDC UR16, c[0x0][0x228] ;  /* 0x00008a0000107ab9 */ /* 0x000fe20000000800 */
[----:B------:R-:W-:Y:S01]  /*97a00*/  ULDC UR22, c[0x0][0x228] ;  /* 0x00008a0000167ab9 */ /* 0x000fe20000000800 */
[----:B------:R-:W-:Y:S01]  /*97a10*/  ULDC UR29, c[0x0][0x228] ;  /* 0x00008a00001d7ab9 */ /* 0x000fe20000000800 */
[----:B------:R-:W2:Y:S04]  /*97a20*/  LDL.LU R25, [R1+0x1dac] ;  /* 0x001dac0001197983 */ /* 0x000ea80000300800 */
[----:B------:R-:W-:Y:S01]  /*97a30*/  @P2 LOP3.LUT R11, R11, 0x40000000, RZ, 0xfc, !PT ;  /* 0x400000000b0b2812 */ /* 0x000fe200078efcff */
[----:B------:R-:W2:Y:S01]  /*97a40*/  LDL.LU R26, [R1+0xee4] ;  /* 0x000ee400011a7983 */ /* 0x000ea20000300800 */
[----:B------:R-:W-:Y:S01]  /*97a50*/  ISETP.LT.AND P2, PT, R162, UR14, !P1 ;  /* 0x0000000ea2007c0c */ /* 0x000fe2000cf41270 */
[----:B------:R-:W-:Y:S01]  /*97a60*/  ULDC UR14, c[0x0][0x228] ;  /* 0x00008a00000e7ab9 */ /* 0x000fe20000000800 */
        /* <DEDUP_REMOVED lines=15> */
[----:B---3--:R1:W-:Y:S03]  /*97b60*/  STSM.16.M88.4 [R0], R20 ;  /* 0x0000001400007844 */ /* 0x0083e60000000200 */
[----:B------:R-:W-:Y:S01]  /*97b70*/  @P3 LOP3.LUT R11, R11, 0x10000000, RZ, 0xfc, !PT ;  /* 0x100000000b0b3812 */ /* 0x000fe200078efcff */
[----:B------:R-:W-:Y:S01]  /*97b80*/  BAR.SYNC.DEFER_BLOCKING 0x0 ;  /* 0x0000000000007b1d */ /* 0x000fe20000010000 */
[----:B------:R-:W-:-:S02]  /*97b90*/  ISETP.LT.AND P1, PT, R166, UR10, !P1 ;  /* 0x0000000aa6007c0c */ /* 0x000fc4000cf21270 */
[----:B------:R-:W-:-:S03]  /*97ba0*/  LOP3.LUT R11, R11, 0xf7ffffff, RZ, 0xc0, !PT ;  /* 0xf7ffffff0b0b7812 */ /* 0x000fc600078ec0ff */
[----:B------:R-:W-:Y:S01]  /*97bb0*/  ULDC UR10, c[0x0][0x228] ;  /* 0x00008a00000a7ab9 */ /* 0x000fe20000000800 */
[----:B------:R-:W-:-:S04]  /*97bc0*/  @P2 LOP3.LUT R11, R11, 0x8000000, RZ, 0xfc, !PT ;  /* 0x080000000b0b2812 */ /* 0x000fc800078efcff */
[----:B------:R-:W-:Y:S01]  /*97bd0*/  LOP3.LUT R11, R11, 0xfbffffff, RZ, 0xc0, !PT ;  /* 0xfbffffff0b0b7812 */ /* 0x000fe200078ec0ff */
[----:B-1----:R-:W3:Y:S03]  /*97be0*/  LDL.LU R20, [R1+0x13a4] ;  /* 0x0013a40001147983 */ /* 0x002ee60000300800 */
[----:B------:R-:W-:Y:S02]  /*97bf0*/  @P1 LOP3.LUT R11, R11, 0x4000000, RZ, 0xfc, !PT ;  /* 0x040000000b0b1812 */ /* 0x000fe400078efcff */
[----:B------:R-:W-:Y:S01]  /*97c00*/  ISETP.GE.AND P1, PT, R42, UR7, PT ;  /* 0x000000072a007c0c */ /* 0x000fe2000bf26270 */
[----:B------:R-:W-:-:S03]  /*97c10*/  ULDC.64 UR6, c[0x0][0x228] ;  /* 0x00008a0000067ab9 */ /* 0x000fc60000000a00 */
[----:B------:R-:W-:Y:S01]  /*97c20*/  ISETP.LT.AND P2, PT, R161, UR4, !P1 ;  /* 0x00000004a1007c0c */ /* 0x000fe2000cf41270 */
[----:B------:R-:W-:Y:S01]  /*97c30*/  ULDC UR4, c[0x0][0x228] ;  /* 0x00008a0000047ab9 */ /* 0x000fe20000000800 */
[----:B------:R-:W1:Y:S01]  /*97c40*/  LDS.128 R28, [R2] ;  /* 0x00000000021c7984 */ /* 0x000e620000000c00 */
[----:B------:R-:W-:Y:S01]  /*97c50*/  ISETP.LT.AND P4, PT, R164, UR55, !P1 ;  /* 0x00000037a4007c0c */ /* 0x000fe2000cf81270 */
[----:B------:R-:W-:Y:S01]  /*97c60*/  ULDC UR55, c[0x0][0x228] ;  /* 0x00008a0000377ab9 */ /* 0x000fe20000000800 */
[----:B------:R-:W-:Y:S01]  /*97c70*/  LOP3.LUT R11, R11, 0xffbfffff, RZ, 0xc0, !PT ;  /* 0xffbfffff0b0b7812 */ /* 0x000fe200078ec0ff */
[----:B------:R-:W-:Y:S01]  /*97c80*/  BAR.SYNC.DEFER_BLOCKING 0x0 ;  /* 0x0000000000007b1d */ /* 0x000fe20000010000 */
[----:B------:R-:W-:-:S06]  /*97c90*/  ISETP.LT.AND P3, PT, R163, UR54, !P1 ;  /* 0x00000036a3007c0c */ /* 0x000fcc000cf61270 */
        /* <DEDUP_REMOVED lines=15> */
[----:B-1----:R-:W-:Y:S03]  /*97d90*/  STL.64 [R1+0x1410], R28 ;  /* 0x0014101c01007387 */ /* 0x002fe60000100a00 */
[----:B------:R-:W-:Y:S01]  /*97da0*/  @P4 LOP3.LUT R11, R11, 0x200000, RZ, 0xfc, !PT ;  /* 0x002000000b0b4812 */ /* 0x000fe200078efcff */
[----:B------:R-:W-:Y:S01]  /*97db0*/  STL.64 [R1+0x1418], R30 ;  /* 0x0014181e01007387 */ /* 0x000fe20000100a00 */
[----:B------:R-:W-:-:S03]  /*97dc0*/  ISETP.LT.AND P2, PT, R167, UR20, !P1 ;  /* 0x00000014a7007c0c */ /* 0x000fc6000cf41270 */
[----:B------:R-:W3:Y:S01]  /*97dd0*/  LDL.LU R21, [R1+0x13ac] ;  /* 0x0013ac0001157983 */ /* 0x000ee20000300800 */
[----:B------:R-:W-:-:S03]  /*97de0*/  LOP3.LUT R11, R11, 0xffefffff, RZ, 0xc0, !PT ;  /* 0xffefffff0b0b7812 */ /* 0x000fc600078ec0ff */
[----:B------:R-:W3:Y:S04]  /*97df0*/  LDL.LU R22, [R1+0x19d4] ;  /* 0x0019d40001167983 */ /* 0x000ee80000300800 */
[----:B------:R-:W3:Y:S01]  /*97e00*/  LDL.LU R23, [R1+0x19dc] ;  /* 0x0019dc0001177983 */ /* 0x000ee20000300800 */
        /* <DEDUP_REMOVED lines=87> */
[----:B--2---:R1:W-:Y:S01]  /*98380*/  STSM.16.M88.4 [R0], R24 ;  /* 0x0000001800007844 */ /* 0x0043e20000000200 */
[----:B------:R-:W-:Y:S01]  /*98390*/  LOP3.LUT R10, R10, 0x7fffffff, RZ, 0xc0, !PT ;  /* 0x7fffffff0a0a7812 */ /* 0x000fe200078ec0ff */
[----:B------:R-:W-:Y:S01]  /*983a0*/  ULDC UR49, c[0x0][0x228] ;  /* 0x00008a0000317ab9 */ /* 0x000fe20000000800 */
[----:B------:R-:W-:Y:S01]  /*983b0*/  LOP3.LUT R11, R11, 0xfffffffe, RZ, 0xc0, !PT ;  /* 0xfffffffe0b0b7812 */ /* 0x000fe200078ec0ff */
[----:B------:R-:W-:Y:S04]  /*983c0*/  BAR.SYNC.DEFER_BLOCKING 0x0 ;  /* 0x0000000000007b1d */ /* 0x000fe80000010000 */
[----:B------:R-:W-:-:S02]  /*983d0*/  @P2 LOP3.LUT R10, R10, 0x80000000, RZ, 0xfc, !PT ;  /* 0x800000000a0a2812 */ /* 0x000fc400078efcff */
[----:B------:R-:W-:Y:S02]  /*983e0*/  @P3 LOP3.LUT R11, R11, 0x1, RZ, 0xfc, !PT ;  /* 0x000000010b0b3812 */ /* 0x000fe400078efcff */
[----:B------:R-:W-:Y:S01]  /*983f0*/  ISETP.LT.AND P3, PT, R147, UR50, !P1 ;  /* 0x0000003293007c0c */ /* 0x000fe2000cf61270 */
[----:B------:R-:W-:Y:S01]  /*98400*/  ULDC UR50, c[0x0][0x228] ;  /* 0x00008a0000327ab9 */ /* 0x000fe20000000800 */
[----:B------:R-:W-:Y:S01]  /*98410*/  LOP3.LUT R10, R10, 0xdfffffff, RZ, 0xc0, !PT ;  /* 0xdfffffff0a0a7812 */ /* 0x000fe200078ec0ff */
[----:B-1----:R-:W2:Y:S03]  /*98420*/  LDL.LU R24, [R1+0x17d4] ;  /* 0x0017d40001187983 */ /* 0x002ea60000300800 */
[----:B------:R-:W-:Y:S02]  /*98430*/  @P4 LOP3.LUT R10, R10, 0x20000000, RZ, 0xfc, !PT ;  /* 0x200000000a0a4812 */ /* 0x000fe400078efcff */
[----:B------:R-:W-:Y:S01]  /*98440*/  ISETP.LT.AND P2, PT, R167, UR38, !P1 ;  /* 0x00000026a7007c0c */ /* 0x000fe2000cf41270 */
[----:B------:R-:W-:Y:S01]  /*98450*/  ULDC UR38, c[0x0][0x228] ;  /* 0x00008a0000267ab9 */ /* 0x000fe20000000800 */
[----:B------:R-:W-:-:S04]  /*98460*/  LOP3.LUT R10, R10, 0xefffffff, RZ, 0xc0, !PT ;  /* 0xefffffff0a0a7812 */ /* 0x000fc800078ec0ff */
[----:B------:R-:W-:Y:S02]  /*98470*/  @P3 LOP3.LUT R10, R10, 0x10000000, RZ, 0xfc, !PT ;  /* 0x100000000a0a3812 */ /* 0x000fe400078efcff */
[----:B------:R-:W-:Y:S01]  /*98480*/  ISETP.LT.AND P1, PT, R166, UR32, !P1 ;  /* 0x00000020a6007c0c */ /* 0x000fe2000cf21270 */
[----:B------:R-:W1:Y:S01]  /*98490*/  LDS.128 R28, [R2] ;  /* 0x00000000021c7984 */ /* 0x000e620000000c00 */
[----:B------:R-:W-:Y:S01]  /*984a0*/  LOP3.LUT R10, R10, 0xf7ffffff, RZ, 0xc0, !PT ;  /* 0xf7ffffff0a0a7812 */ /* 0x000fe200078ec0ff */
[----:B------:R-:W-:Y:S01]  /*984b0*/  ULDC UR32, c[0x0][0x228] ;  /* 0x00008a0000207ab9 */ /* 0x000fe20000000800 */
[----:B------:R-:W-:Y:S02]  /*984c0*/  BAR.SYNC.DEFER_BLOCKING 0x0 ;  /* 0x0000000000007b1d */ /* 0x000fe40000010000 */
        /* <DEDUP_REMOVED lines=26> */
[----:B------:R-:W-:-:S03]  /*98670*/  @P2 LOP3.LUT R10, R10, 0x800000, RZ, 0xfc, !PT ;  /* 0x008000000a0a2812 */ /* 0x000fc600078efcff */
[----:B------:R-:W2:Y:S01]  /*98680*/  LDL.LU R26, [R1+0x1634] ;  /* 0x00163400011a7983 */ /* 0x000ea20000300800 */
[----:B------:R-:W-:Y:S02]  /*98690*/  LOP3.LUT R10, R10, 0xffdfffff, RZ, 0xc0, !PT ;  /* 0xffdfffff0a0a7812 */ /* 0x000fe400078ec0ff */
[----:B------:R-:W-:Y:S01]  /*986a0*/  ISETP.LT.AND P2, PT, R167, UR27, !P1 ;  /* 0x0000001ba7007c0c */ /* 0x000fe2000cf41270 */
[----:B------:R-:W2:Y:S01]  /*986b0*/  LDL.LU R27, [R1+0x163c] ;  /* 0x00163c00011b7983 */ /* 0x000ea20000300800 */
[----:B------:R-:W-:Y:S01]  /*986c0*/  @P4 LOP3.LUT R10, R10, 0x200000, RZ, 0xfc, !PT ;  /* 0x002000000a0a4812 */ /* 0x000fe200078efcff */
[----:B------:R-:W-:-:S03]  /*986d0*/  ULDC.64 UR26, c[0x0][0x228] ;  /* 0x00008a00001a7ab9 */ /* 0x000fc60000000a00 */
[----:B------:R-:W-:-:S04]  /*986e0*/  LOP3.LUT R10, R10, 0xffefffff, RZ, 0xc0, !PT ;  /* 0xffefffff0a0a7812 */ /* 0x000fc800078ec0ff */
[----:B------:R-:W-:Y:S02]  /*986f0*/  @P3 LOP3.LUT R10, R10, 0x100000, RZ, 0xfc, !PT ;  /* 0x001000000a0a3812 */ /* 0x000fe400078efcff */
[----:B------:R-:W-:Y:S01]  /*98700*/  ISETP.LT.AND P1, PT, R166, UR28, !P1 ;  /* 0x0000001ca6007c0c */ /* 0x000fe2000cf21270 */
[----:B------:R-:W-:Y:S01]  /*98710*/  ULDC UR28, c[0x0][0x228] ;  /* 0x00008a00001c7ab9 */ /* 0x000fe20000000800 */
[----:B------:R-:W-:Y:S01]  /*98720*/  LOP3.LUT R10, R10, 0xfff7ffff, RZ, 0xc0, !PT ;  /* 0xfff7ffff0a0a7812 */ /* 0x000fe200078ec0ff */
[----:B---3--:R1:W-:Y:S03]  /*98730*/  STSM.16.M88.4 [R0], R20 ;  /* 0x0000001400007844 */ /* 0x0083e60000000200 */
[----:B------:R-:W-:Y:S01]  /*98740*/  @P2 LOP3.LUT R10, R10, 0x80000, RZ, 0xfc, !PT ;  /* 0x000800000a0a2812 */ /* 0x000fe200078efcff */
[----:B------:R-:W-:Y:S03]  /*98750*/  BAR.SYNC.DEFER_BLOCKING 0x0 ;  /* 0x0000000000007b1d */ /* 0x000fe60000010000 */
[----:B------:R-:W-:-:S04]  /*98760*/  LOP3.LUT R10, R10, 0xfffbffff, RZ, 0xc0, !PT ;  /* 0xfffbffff0a0a7812 */ /* 0x000fc800078ec0ff */
[----:B------:R-:W-:Y:S02]  /*98770*/  @P1 LOP3.LUT R10, R10, 0x40000, RZ, 0xfc, !PT ;  /* 0x000400000a0a1812 */ /* 0x000fe400078efcff */
[----:B------:R-:W-:-:S04]  /*98780*/  ISETP.GE.AND P1, PT, R37, UR21, PT ;  /* 0x0000001525007c0c */ /* 0x000fc8000bf26270 */
[----:B------:R-:W-:Y:S01]  /*98790*/  ISETP.LT.AND P2, PT, R161, UR26, !P1 ;  /* 0x0000001aa1007c0c */ /* 0x000fe2000cf41270 */
[----:B-1----:R-:W3:Y:S01]  /*987a0*/  LDL.LU R20, [R1+0x1404] ;  /* 0x0014040001147983 */ /* 0x002ee20000300800 */
[----:B------:R-:W-:Y:S01]  /*987b0*/  ISETP.LT.AND P4, PT, R164, UR36, !P1 ;  /* 0x00000024a4007c0c */ /* 0x000fe2000cf81270 */
[----:B------:R-:W-:Y:S01]  /*987c0*/  ULDC UR26, c[0x0][0x228] ;  /* 0x00008a00001a7ab9 */ /* 0x000fe20000000800 */
[----:B------:R-:W-:Y:S01]  /*987d0*/  LOP3.LUT R10, R10, 0xffffbfff, RZ, 0xc0, !PT ;  /* 0xffffbfff0a0a7812 */ /* 0x000fe200078ec0ff */
[----:B------:R-:W-:Y:S01]  /*987e0*/  ULDC UR36, c[0x0][0x228] ;  /* 0x00008a0000247ab9 */ /* 0x000fe20000000800 */
        /* <DEDUP_REMOVED lines=23> */
[----:B------:R-:W-:Y:S02]  /*98960*/  @P3 LOP3.LUT R10, R10, 0x1000, RZ, 0xfc, !PT ;  /* 0x000010000a0a3812 */ /* 0x000fe400078efcff */
[----:B------:R-:W-:Y:S01]  /*98970*/  ISETP.LT.AND P1, PT, R166, UR51, !P1 ;  /* 0x00000033a6007c0c */ /* 0x000fe2000cf21270 */
[----:B------:R-:W-:Y:S01]  /*98980*/  STL.64 [R1+0x11a8], R30 ;  /* 0x0011a81e01007387 */ /* 0x000fe20000100a00 */
[----:B------:R-:W-:Y:S01]  /*98990*/  LOP3.LUT R10, R10, 0xfffff7ff, RZ, 0xc0, !PT ;  /* 0xfffff7ff0a0a7812 */ /* 0x000fe200078ec0ff */
[----:B------:R-:W-:-:S02]  /*989a0*/  ULDC UR51, c[0x0][0x228] ;  /* 0x00008a0000337ab9 */ /* 0x000fc40000000800 */
[----:B------:R-:W3:Y:S04]  /*989b0*/  LDL.LU R21, [R1+0x140c] ;  /* 0x00140c0001157983 */ /* 0x000ee80000300800 */
[----:B------:R-:W3:Y:S01]  /*989c0*/  LDL.LU R22, [R1+0x1194] ;  /* 0x0011940001167983 */ /* 0x000ee20000300800 */
[----:B------:R-:W-:-:S03]  /*989d0*/  @P2 LOP3.LUT R10, R10, 0x800, RZ, 0xfc, !PT ;  /* 0x000008000a0a2812 */ /* 0x000fc600078efcff */
[----:B------:R-:W3:Y:S01]  /*989e0*/  LDL.LU R23, [R1+0x119c] ;  /* 0x00119c0001177983 */ /* 0x000ee20000300800 */
[----:B------:R-:W-:-:S04]  /*989f0*/  LOP3.LUT R10, R10, 0xfffffbff, RZ, 0xc0, !PT ;  /* 0xfffffbff0a0a7812 */ /* 0x000fc800078ec0ff */
[----:B------:R-:W-:Y:S02]  /*98a00*/  @P1 LOP3.LUT R10, R10, 0x400, RZ, 0xfc, !PT ;  /* 0x000004000a0a1812 */ /* 0x000fe400078efcff */
[----:B------:R-:W-:-:S04]  /*98a10*/  ISETP.GE.AND P1, PT, R36, UR37, PT ;  /* 0x0000002524007c0c */ /* 0x000fc8000bf26270 */
[----:B------:R-:W-:Y:S02]  /*98a20*/  ISETP.LT.AND P2, PT, R161, UR20, !P1 ;  /* 0x00000014a1007c0c */ /* 0x000fe4000cf41270 */
[----:B------:R-:W-:Y:S01]  /*98a30*/  ISETP.LT.AND P4, PT, R164, UR51, !P1 ;  /* 0x00000033a4007c0c */ /* 0x000fe2000cf81270 */
[----:B------:R-:W-:Y:S01]  /*98a40*/  ULDC UR51, c[0x0][0x228] ;  /* 0x00008a0000337ab9 */ /* 0x000fe20000000800 */
[----:B------:R-:W-:Y:S02]  /*98a50*/  LOP3.LUT R10, R10, 0xffffffbf, RZ, 0xc0, !PT ;  /* 0xffffffbf0a0a7812 */ /* 0x000fe400078ec0ff */
[----:B------:R-:W-:-:S07]  /*98a60*/  ISETP.LT.AND P3, PT, R163, UR26, !P1 ;  /* 0x0000001aa3007c0c */ /* 0x000fce000cf61270 */
        /* <DEDUP_REMOVED lines=88> */
[----:B------:R-:W-:-:S03]  /*98ff0*/  ULDC UR31, c[0x0][0x228] ;  /* 0x00008a00001f7ab9 */ /* 0x000fc60000000800 */
        /* <DEDUP_REMOVED lines=12> */
[----:B------:R-:W-:Y:S02]  /*990c0*/  ISETP.LT.AND P3, PT, R163, UR54, !P1 ;  /* 0x00000036a3007c0c */ /* 0x000fe4000cf61270 */
[----:B------:R-:W-:Y:S02]  /*990d0*/  LOP3.LUT R8, R8, 0xbfffffff, RZ, 0xc0, !PT ;  /* 0xbfffffff08087812 */ /* 0x000fe400078ec0ff */
[----:B------:R-:W-:Y:S01]  /*990e0*/  LOP3.LUT R7, R7, 0xbfffffff, RZ, 0xc0, !PT ;  /* 0xbfffffff07077812 */ /* 0x000fe200078ec0ff */
[----:B------:R-:W-:-:S02]  /*990f0*/  ULDC UR54, c[0x0][0x228] ;  /* 0x00008a0000367ab9 */ /* 0x000fc40000000800 */
        /* <DEDUP_REMOVED lines=18> */
[----:B------:R-:W-:-:S03]  /*99220*/  ULDC.64 UR8, c[0x0][0x228] ;  /* 0x00008a0000087ab9 */ /* 0x000fc60000000a00 */
[----:B------:R-:W-:Y:S01]  /*99230*/  @P3 LOP3.LUT R9, R9, 0x1000, RZ, 0xfc, !PT ;  /* 0x0000100009093812 */ /* 0x000fe200078efcff */
[----:B------:R-:W-:Y:S01]  /*99240*/  STL.64 [R1+0xfb8], R30 ;  /* 0x000fb81e01007387 */ /* 0x000fe20000100a00 */
[----:B------:R-:W-:Y:S01]  /*99250*/  ISETP.LT.AND P1, PT, R166, UR11, !P1 ;  /* 0x0000000ba6007c0c */ /* 0x000fe2000cf21270 */
[----:B------:R-:W-:Y:S01]  /*99260*/  ULDC UR11, c[0x0][0x228] ;  /* 0x00008a00000b7ab9 */ /* 0x000fe20000000800 */
[----:B------:R-:W-:Y:S01]  /*99270*/  LOP3.LUT R9, R9, 0xfffff7ff, RZ, 0xc0, !PT ;  /* 0xfffff7ff09097812 */ /* 0x000fe200078ec0ff */
[----:B------:R-:W2:Y:S04]  /*99280*/  LDL.LU R25, [R1+0xfac] ;  /* 0x000fac0001197983 */ /* 0x000ea80000300800 */
[----:B------:R-:W2:Y:S01]  /*99290*/  LDL.LU R26, [R1+0xc84] ;  /* 0x000c8400011a7983 */ /* 0x000ea20000300800 */
[----:B------:R-:W-:-:S03]  /*992a0*/  @P2 LOP3.LUT R9, R9, 0x800, RZ, 0xfc, !PT ;  /* 0x0000080009092812 */ /* 0x000fc600078efcff */
[----:B------:R-:W2:Y:S01]  /*992b0*/  LDL.LU R27, [R1+0xc8c] ;  /* 0x000c8c00011b7983 */ /* 0x000ea20000300800 */
[----:B------:R-:W-:-:S04]  /*992c0*/  LOP3.LUT R9, R9, 0xfffffbff, RZ, 0xc0, !PT ;  /* 0xfffffbff09097812 */ /* 0x000fc800078ec0ff */
[----:B------:R-:W-:Y:S02]  /*992d0*/  @P1 LOP3.LUT R9, R9, 0x400, RZ, 0xfc, !PT ;  /* 0x0000040009091812 */ /* 0x000fe400078efcff */
[----:B------:R-:W-:Y:S01]  /*992e0*/  ISETP.GE.AND P1, PT, R32, UR27, PT ;  /* 0x0000001b20007c0c */ /* 0x000fe2000bf26270 */
[----:B---3--:R1:W-:Y:S01]  /*992f0*/  STSM.16.M88.4 [R0], R20 ;  /* 0x0000001400007844 */ /* 0x0083e20000000200 */
[----:B------:R-:W-:Y:S01]  /*99300*/  LOP3.LUT R9, R9, 0xffffffbf, RZ, 0xc0, !PT ;  /* 0xffffffbf09097812 */ /* 0x000fe200078ec0ff */
[----:B------:R-:W-:Y:S01]  /*99310*/  ULDC UR27, c[0x0][0x228] ;  /* 0x00008a00001b7ab9 */ /* 0x000fe20000000800 */
[----:B------:R-:W-:Y:S01]  /*99320*/  ISETP.LT.AND P2, PT, R161, UR8, !P1 ;  /* 0x00000008a1007c0c */ /* 0x000fe2000cf41270 */
[----:B------:R-:W-:Y:S01]  /*99330*/  BAR.SYNC.DEFER_BLOCKING 0x0 ;  /* 0x0000000000007b1d */ /* 0x000fe20000010000 */
[----:B------:R-:W-:Y:S02]  /*99340*/  ISETP.LT.AND P4, PT, R164, UR56, !P1 ;  /* 0x00000038a4007c0c */ /* 0x000fe4000cf81270 */
[----:B------:R-:W-:-:S03]  /*99350*/  ISETP.LT.AND P3, PT, R163, UR35, !P1 ;  /* 0x00000023a3007c0c */ /* 0x000fc6000cf61270 */
[----:B------:R-:W-:Y:S01]  /*99360*/  ULDC UR35, c[0x0][0x228] ;  /* 0x00008a0000237ab9 */ /* 0x000fe20000000800 */
[----:B------:R-:W-:Y:S01]  /*99370*/  LOP3.LUT R6, R6, 0xbfffffff, RZ, 0xc0, !PT ;  /* 0xbfffffff06067812 */ /* 0x000fe200078ec0ff */
[----:B------:R-:W-:Y:S01]  /*99380*/  ULDC UR8, c[0x0][0x228] ;  /* 0x00008a0000087ab9 */ /* 0x000fe20000000800 */
[----:B------:R-:W-:-:S03]  /*99390*/  ULDC UR56, c[0x0][0x228] ;  /* 0x00008a0000387ab9 */ /* 0x000fc60000000800 */
[----:B------:R-:W-:Y:S01]  /*993a0*/  @P2 LOP3.LUT R9, R9, 0x40, RZ, 0xfc, !PT ;  /* 0x0000004009092812 */ /* 0x000fe200078efcff */
[----:B-1----:R-:W3:Y:S03]  /*993b0*/  LDL.LU R20, [R1+0x2900] ;  /* 0x0029000001147983 */ /* 0x002ee60000300800 */
[----:B------:R-:W-:-:S04]  /*993c0*/  LOP3.LUT R9, R9, 0xfffffdff, RZ, 0xc0, !PT ;  /* 0xfffffdff09097812 */ /* 0x000fc800078ec0ff */
[----:B------:R-:W-:Y:S02]  /*993d0*/  @P4 LOP3.LUT R9, R9, 0x200, RZ, 0xfc, !PT ;  /* 0x0000020009094812 */ /* 0x000fe400078efcff */
[----:B------:R-:W-:Y:S01]  /*993e0*/  ISETP.LT.AND P2, PT, R162, UR17, !P1 ;  /* 0x00000011a2007c0c */ /* 0x000fe2000cf41270 */
[----:B------:R-:W-:Y:S01]  /*993f0*/  ULDC UR17, c[0x0][0x228] ;  /* 0x00008a0000117ab9 */ /* 0x000fe20000000800 */
[----:B------:R-:W1:Y:S01]  /*99400*/  LDS.128 R28, [R2] ;  /* 0x00000000021c7984 */ /* 0x000e620000000c00 */
[----:B------:R-:W-:Y:S02]  /*99410*/  LOP3.LUT R9, R9, 0xfffffeff, RZ, 0xc0, !PT ;  /* 0xfffffeff09097812 */ /* 0x000fe400078ec0ff */
[----:B------:R-:W-:Y:S01]  /*99420*/  ISETP.LT.AND P4, PT, R160, UR15, !P1 ;  /* 0x0000000fa0007c0c */ /* 0x000fe2000cf81270 */
[----:B------:R-:W-:Y:S01]  /*99430*/  BAR.SYNC.DEFER_BLOCKING 0x0 ;  /* 0x0000000000007b1d */ /* 0x000fe20000010000 */
[----:B------:R-:W-:-:S04]  /*99440*/  @P3 LOP3.LUT R9, R9, 0x100, RZ, 0xfc, !PT ;  /* 0x0000010009093812 */ /* 0x000fc800078efcff */
[----:B------:R-:W-:Y:S01]  /*99450*/  LOP3.LUT R9, R9, 0xffffff7f, RZ, 0xc0, !PT ;  /* 0xffffff7f09097812 */ /* 0x000fe200078ec0ff */
[----:B------:R-:W-:-:S03]  /*99460*/  ULDC UR15, c[0x0][0x228] ;  /* 0x00008a00000f7ab9 */ /* 0x000fc60000000800 */
        /* <DEDUP_REMOVED lines=11> */
[----:B------:R-:W-:Y:S01]  /*99520*/  @P2 LOP3.LUT R9, R9, 0x8, RZ, 0xfc, !PT ;  /* 0x0000000809092812 */ /* 0x000fe200078efcff */
[----:B-1----:R-:W-:Y:S03]  /*99530*/  STL.64 [R1+0xee0], R28 ;  /* 0x000ee01c01007387 */ /* 0x002fe60000100a00 */
[----:B------:R-:W-:Y:S01]  /*99540*/  LOP3.LUT R9, R9, 0xfffffffb, RZ, 0xc0, !PT ;  /* 0xfffffffb09097812 */ /* 0x000fe200078ec0ff */
[----:B------:R1:W-:Y:S03]  /*99550*/  STL.64 [R1+0xee8], R30 ;  /* 0x000ee81e01007387 */ /* 0x0003e60000100a00 */
[----:B------:R-:W-:Y:S01]  /*99560*/  @P1 LOP3.LUT R9, R9, 0x4, RZ, 0xfc, !PT ;  /* 0x0000000409091812 */ /* 0x000fe200078efcff */
[----:B------:R-:W3:Y:S01]  /*99570*/  LDL.LU R21, [R1+0x2908] ;  /* 0x0029080001157983 */ /* 0x000ee20000300800 */
[----:B-1----:R-:W-:-:S02]  /*99580*/  VIADD R31, R165, 0x14 ;  /* 0x00000014a51f7836 */ /* 0x002fc40000000000 */
[----:B------:R-:W-:Y:S01]  /*99590*/  LOP3.LUT R9, R9, 0xfffffffd, RZ, 0xc0, !PT ;  /* 0xfffffffd09097812 */ /* 0x000fe200078ec0ff */
[----:B------:R-:W-:Y:S01]  /*995a0*/  VIADD R30, R165, 0x13 ;  /* 0x00000013a51e7836 */ /* 0x000fe20000000000 */
[----:B------:R-:W3:Y:S01]  /*995b0*/  LDL.LU R22, [R1+0x2820] ;  /* 0x0028200001167983 */ /* 0x000ee20000300800 */
[----:B------:R-:W-:Y:S01]  /*995c0*/  ISETP.GE.AND P1, PT, R31, UR21, PT ;  /* 0x000000151f007c0c */ /* 0x000fe2000bf26270 */
[----:B------:R-:W-:Y:S01]  /*995d0*/  ULDC.64 UR20, c[0x0][0x228] ;  /* 0x00008a0000147ab9 */ /* 0x000fe20000000a00 */
[----:B------:R-:W-:Y:S01]  /*995e0*/  VIADD R29, R165, 0x12 ;  /* 0x00000012a51d7836 */ /* 0x000fe20000000000 */
[----:B------:R-:W3:Y:S01]  /*995f0*/  LDL.LU R23, [R1+0x2828] ;  /* 0x0028280001177983 */ /* 0x000ee20000300800 */
[----:B------:R-:W-:Y:S02]  /*99600*/  ISETP.LT.AND P2, PT, R161, UR22, !P1 ;  /* 0x00000016a1007c0c */ /* 0x000fe4000cf41270 */
[----:B------:R-:W-:Y:S01]  /*99610*/  ISETP.LT.AND P4, PT, R164, UR45, !P1 ;  /* 0x0000002da4007c0c */ /* 0x000fe2000cf81270 */
[----:B------:R-:W-:Y:S01]  /*99620*/  VIADD R28, R165, 0x11 ;  /* 0x00000011a51c7836 */ /* 0x000fe20000000000 */
[----:B------:R-:W-:Y:S01]  /*99630*/  ISETP.LT.AND P3, PT, R163, UR44, !P1 ;  /* 0x0000002ca3007c0c */ /* 0x000fe2000cf61270 */
[----:B------:R-:W-:Y:S01]  /*99640*/  ULDC UR44, c[0x0][0x228] ;  /* 0x00008a00002c7ab9 */ /* 0x000fe20000000800 */
[----:B------:R-:W-:-:S07]  /*99650*/  ULDC UR45, c[0x0][0x228] ;  /* 0x00008a00002d7ab9 */ /* 0x000fce0000000800 */
        /* <DEDUP_REMOVED lines=87> */
[----:B--2---:R-:W-:Y:S01]  /*99bd0*/  STSM.16.M88.4 [R0], R24 ;  /* 0x0000001800007844 */ /* 0x004fe20000000200 */
[----:B------:R-:W-:Y:S01]  /*99be0*/  LOP3.LUT R8, R8, 0xfffff7ff, RZ, 0xc0, !PT ;  /* 0xfffff7ff08087812 */ /* 0x000fe200078ec0ff */
[----:B------:R-:W-:Y:S01]  /*99bf0*/  ULDC UR18, c[0x0][0x228] ;  /* 0x00008a0000127ab9 */ /* 0x000fe20000000800 */
[----:B------:R-:W-:Y:S02]  /*99c00*/  BAR.SYNC.DEFER_BLOCKING 0x0 ;  /* 0x0000000000007b1d */ /* 0x000fe40000010000 */
        /* <DEDUP_REMOVED lines=36> */
[----:B------:R-:W-:Y:S01]  /*99e50*/  @P2 LOP3.LUT R8, R8, 0x8, RZ, 0xfc, !PT ;  /* 0x0000000808082812 */ /* 0x000fe200078efcff */
[----:B------:R1:W-:Y:S03]  /*99e60*/  STL.64 [R1+0xc88], R26 ;  /* 0x000c881a01007387 */ /* 0x0003e60000100a00 */
[----:B------:R-:W-:-:S04]  /*99e70*/  LOP3.LUT R8, R8, 0xfffffffb, RZ, 0xc0, !PT ;  /* 0xfffffffb08087812 */ /* 0x000fc800078ec0ff */
[----:B------:R-:W-:Y:S01]  /*99e80*/  @P1 LOP3.LUT R8, R8, 0x4, RZ, 0xfc, !PT ;  /* 0x0000000408081812 */ /* 0x000fe200078efcff */
[----:B-1----:R-:W-:-:S05]  /*99e90*/  VIADD R27, R165, 0x10 ;  /* 0x00000010a51b7836 */ /* 0x002fca0000000000 */
[----:B------:R-:W-:-:S04]  /*99ea0*/  ISETP.GE.AND P1, PT, R27, UR13, PT ;  /* 0x0000000d1b007c0c */ /* 0x000fc8000bf26270 */
[----:B------:R-:W-:Y:S01]  /*99eb0*/  ISETP.LT.AND P2, PT, R161, UR20, !P1 ;  /* 0x00000014a1007c0c */ /* 0x000fe2000cf41270 */
[----:B------:R-:W-:Y:S01]  /*99ec0*/  VIADD R26, R165, 0xf ;  /* 0x0000000fa51a7836 */ /* 0x000fe20000000000 */
[----:B------:R-:W-:Y:S01]  /*99ed0*/  ISETP.LT.AND P4, PT, R164, UR18, !P1 ;  /* 0x00000012a4007c0c */ /* 0x000fe2000cf81270 */
[----:B------:R-:W-:Y:S01]  /*99ee0*/  ULDC UR20, c[0x0][0x228] ;  /* 0x00008a0000147ab9 */ /* 0x000fe20000000800 */
[----:B------:R-:W-:Y:S01]  /*99ef0*/  ISETP.LT.AND P3, PT, R163, UR12, !P1 ;  /* 0x0000000ca3007c0c */ /* 0x000fe2000cf61270 */
[----:B------:R-:W-:Y:S01]  /*99f00*/  ULDC.64 UR12, c[0x0][0x228] ;  /* 0x00008a00000c7ab9 */ /* 0x000fe20000000a00 */
[----:B------:R-:W-:Y:S01]  /*99f10*/  LOP3.LUT R8, R8, 0xfffffffd, RZ, 0xc0, !PT ;  /* 0xfffffffd08087812 */ /* 0x000fe200078ec0ff */
[----:B------:R-:W-:-:S06]  /*99f20*/  ULDC UR18, c[0x0][0x228] ;  /* 0x00008a0000127ab9 */ /* 0x000fcc0000000800 */
[----:B------:R-:W-:Y:S02]  /*99f30*/  @P2 LOP3.LUT R7, R7, 0x40000000, RZ, 0xfc, !PT ;  /* 0x4000000007072812 */ /* 0x000fe400078efcff */
[----:B------:R-:W-:Y:S01]  /*99f40*/  ISETP.LT.AND P2, PT, R162, UR60, !P1 ;  /* 0x0000003ca2007c0c */ /* 0x000fe2000cf41270 */
[C---:B------:R-:W-:Y:S01]  /*99f50*/  VIADD R25, R165.reuse, 0xe ;  /* 0x0000000ea5197836 */ /* 0x040fe20000000000 */
[----:B------:R-:W-:Y:S01]  /*99f60*/  @P4 LOP3.LUT R8, R8, 0x2, RZ, 0xfc, !PT ;  /* 0x0000000208084812 */ /* 0x000fe200078efcff */
[----:B------:R-:W-:Y:S01]  /*99f70*/  VIADD R24, R165, 0xd ;  /* 0x0000000da5187836 */ /* 0x000fe20000000000 */
[----:B------:R-:W-:Y:S01]  /*99f80*/  ISETP.LT.AND P4, PT, R160, UR61, !P1 ;  /* 0x0000003da0007c0c */ /* 0x000fe2000cf81270 */
[----:B---3--:R1:W-:Y:S01]  /*99f90*/  STSM.16.M88.4 [R0], R20 ;  /* 0x0000001400007844 */ /* 0x0083e20000000200 */
[----:B------:R-:W-:Y:S01]  /*99fa0*/  LOP3.LUT R7, R7, 0x7fffffff, RZ, 0xc0, !PT ;  /* 0x7fffffff07077812 */ /* 0x000fe200078ec0ff */
[----:B------:R-:W-:Y:S01]  /*99fb0*/  VIADD R19, R165, 0x8 ;  /* 0x00000008a5137836 */ /* 0x000fe20000000000 */
[----:B------:R-:W-:Y:S01]  /*99fc0*/  LOP3.LUT R8, R8, 0xfffffffe, RZ, 0xc0, !PT ;  /* 0xfffffffe08087812 */ /* 0x000fe200078ec0ff */
[----:B------:R-:W-:Y:S01]  /*99fd0*/  ULDC UR61, c[0x0][0x228] ;  /* 0x00008a00003d7ab9 */ /* 0x000fe20000000800 */
[----:B------:R-:W-:Y:S01]  /*99fe0*/  LOP3.LUT R5, R5, 0xbfffffff, RZ, 0xc0, !PT ;  /* 0xbfffffff05057812 */ /* 0x000fe200078ec0ff */
[----:B------:R-:W-:-:S02]  /*99ff0*/  ULDC UR60, c[0x0][0x228] ;  /* 0x00008a00003c7ab9 */ /* 0x000fc40000000800 */
[----:B------:R-:W-:Y:S02]  /*9a000*/  @P2 LOP3.LUT R7, R7, 0x80000000, RZ, 0xfc, !PT ;  /* 0x8000000007072812 */ /* 0x000fe400078efcff */
[----:B------:R-:W-:Y:S02]  /*9a010*/  @P3 LOP3.LUT R8, R8, 0x1, RZ, 0xfc, !PT ;  /* 0x0000000108083812 */ /* 0x000fe400078efcff */
[----:B------:R-:W-:Y:S01]  /*9a020*/  ISETP.LT.AND P3, PT, R147, UR16, !P1 ;  /* 0x0000001093007c0c */ /* 0x000fe2000cf61270 */
[----:B------:R-:W-:Y:S01]  /*9a030*/  ULDC UR16, c[0x0][0x228] ;  /* 0x00008a0000107ab9 */ /* 0x000fe20000000800 */
[----:B------:R-:W-:-:S04]  /*9a040*/  LOP3.LUT R7, R7, 0xdfffffff, RZ, 0xc0, !PT ;  /* 0xdfffffff07077812 */ /* 0x000fc800078ec0ff */
[----:B------:R-:W-:Y:S02]  /*9a050*/  @P4 LOP3.LUT R7, R7, 0x20000000, RZ, 0xfc, !PT ;  /* 0x2000000007074812 */ /* 0x000fe400078efcff */
[----:B------:R-:W-:Y:S01]  /*9a060*/  ISETP.LT.AND P2, PT, R167, UR14, !P1 ;  /* 0x0000000ea7007c0c */ /* 0x000fe2000cf41270 */
[----:B-1----:R-:W-:Y:S01]  /*9a070*/  VIADD R23, R165, 0xc ;  /* 0x0000000ca5177836 */ /* 0x002fe20000000000 */
[----:B------:R-:W-:Y:S01]  /*9a080*/  LOP3.LUT R7, R7, 0xefffffff, RZ, 0xc0, !PT ;  /* 0xefffffff07077812 */ /* 0x000fe200078ec0ff */
[----:B------:R-:W-:Y:S01]  /*9a090*/  VIADD R22, R165, 0xb ;  /* 0x0000000ba5167836 */ /* 0x000fe20000000000 */
[----:B------:R-:W-:Y:S02]  /*9a0a0*/  ULDC UR14, c[0x0][0x228] ;  /* 0x00008a00000e7ab9 */ /* 0x000fe40000000800 */
[----:B------:R-:W-:Y:S02]  /*9a0b0*/  @P3 LOP3.LUT R7, R7, 0x10000000, RZ, 0xfc, !PT ;  /* 0x1000000007073812 */ /* 0x000fe400078efcff */
[----:B------:R-:W-:-:S02]  /*9a0c0*/  ISETP.LT.AND P1, PT, R166, UR10, !P1 ;  /* 0x0000000aa6007c0c */ /* 0x000fc4000cf21270 */
[----:B------:R-:W-:-:S04]  /*9a0d0*/  LOP3.LUT R7, R7, 0xf7ffffff, RZ, 0xc0, !PT ;  /* 0xf7ffffff07077812 */ /* 0x000fc800078ec0ff */
[----:B------:R-:W-:-:S04]  /*9a0e0*/  @P2 LOP3.LUT R7, R7, 0x8000000, RZ, 0xfc, !PT ;  /* 0x0800000007072812 */ /* 0x000fc800078efcff */
        /* <DEDUP_REMOVED lines=9> */
[C---:B------:R-:W-:Y:S01]  /*9a180*/  VIADD R108, R165.reuse, 0x6 ;  /* 0x00000006a56c7836 */ /* 0x040fe20000000000 */
[----:B------:R-:W-:Y:S01]  /*9a190*/  ISETP.LT.AND P3, PT, R162, UR34, !P1 ;  /* 0x00000022a2007c0c */ /* 0x000fe2000cf61270 */
[C---:B------:R-:W-:Y:S01]  /*9a1a0*/  VIADD R107, R165.reuse, 0x5 ;  /* 0x00000005a56b7836 */ /* 0x040fe20000000000 */
[----:B------:R-:W-:Y:S01]  /*9a1b0*/  ULDC UR34, c[0x0][0x228] ;  /* 0x00008a0000227ab9 */ /* 0x000fe20000000800 */
[----:B------:R-:W-:Y:S01]  /*9a1c0*/  VIADD R106, R165, 0x4 ;  /* 0x00000004a56a7836 */ /* 0x000fe20000000000 */
[----:B------:R-:W-:Y:S01]  /*9a1d0*/  ULDC UR23, c[0x0][0x228] ;  /* 0x00008a0000177ab9 */ /* 0x000fe20000000800 */
[----:B------:R-:W-:Y:S01]  /*9a1e0*/  LOP3.LUT R4, R4, 0xbfffffff, RZ, 0xc0, !PT ;  /* 0xbfffffff04047812 */ /* 0x000fe200078ec0ff */
[----:B------:R-:W-:-:S03]  /*9a1f0*/  ULDC UR20, c[0x0][0x228] ;  /* 0x00008a0000147ab9 */ /* 0x000fc60000000800 */
[----:B------:R-:W-:Y:S01]  /*9a200*/  @P2 LOP3.LUT R7, R7, 0x400000, RZ, 0xfc, !PT ;  /* 0x0040000007072812 */ /* 0x000fe200078efcff */
[----:B------:R-:W-:Y:S01]  /*9a210*/  BAR.SYNC.DEFER_BLOCKING 0x0 ;  /* 0x0000000000007b1d */ /* 0x000fe20000010000 */
[----:B------:R-:W-:Y:S02]  /*9a220*/  ISETP.LT.AND P2, PT, R164, UR16, !P1 ;  /* 0x00000010a4007c0c */ /* 0x000fe4000cf41270 */
[----:B------:R-:W-:-:S03]  /*9a230*/  LOP3.LUT R7, R7, 0xfdffffff, RZ, 0xc0, !PT ;  /* 0xfdffffff07077812 */ /* 0x000fc600078ec0ff */
[----:B------:R-:W-:-:S08]  /*9a240*/  ULDC UR16, c[0x0][0x228] ;  /* 0x00008a0000107ab9 */ /* 0x000fd00000000800 */
        /* <DEDUP_REMOVED lines=17> */
[----:B------:R-:W-:Y:S01]  /*9a360*/  ISETP.GE.AND P1, PT, R25, UR21, PT ;  /* 0x0000001519007c0c */ /* 0x000fe2000bf26270 */
[----:B------:R-:W-:Y:S01]  /*9a370*/  ULDC UR21, c[0x0][0x228] ;  /* 0x00008a0000157ab9 */ /* 0x000fe20000000800 */
[----:B------:R-:W-:-:S04]  /*9a380*/  LOP3.LUT R7, R7, 0xfffbffff, RZ, 0xc0, !PT ;  /* 0xfffbffff07077812 */ /* 0x000fc800078ec0ff */
[----:B------:R-:W-:Y:S02]  /*9a390*/  @P2 LOP3.LUT R7, R7, 0x40000, RZ, 0xfc, !PT ;  /* 0x0004000007072812 */ /* 0x000fe400078efcff */
[----:B------:R-:W-:Y:S01]  /*9a3a0*/  ISETP.LT.AND P2, PT, R161, UR18, !P1 ;  /* 0x00000012a1007c0c */ /* 0x000fe2000cf41270 */
[----:B------:R-:W-:Y:S01]  /*9a3b0*/  ULDC UR18, c[0x0][0x228] ;  /* 0x00008a0000127ab9 */ /* 0x000fe20000000800 */
[----:B------:R-:W-:Y:S01]  /*9a3c0*/  ISETP.LT.AND P4, PT, R164, UR31, !P1 ;  /* 0x0000001fa4007c0c */ /* 0x000fe2000cf81270 */
[----:B------:R-:W-:Y:S01]  /*9a3d0*/  ULDC UR31, c[0x0][0x228] ;  /* 0x00008a00001f7ab9 */ /* 0x000fe20000000800 */
        /* <DEDUP_REMOVED lines=31> */
[----:B------:R-:W-:Y:S01]  /*9a5d0*/  VIADD R104, R165, 0x2 ;  /* 0x00000002a5687836 */ /* 0x000fe20000000000 */
[----:B------:R-:W-:Y:S01]  /*9a5e0*/  ISETP.LT.AND P2, PT, R161, UR10, !P1 ;  /* 0x0000000aa1007c0c */ /* 0x000fe2000cf41270 */
[----:B------:R-:W-:Y:S01]  /*9a5f0*/  ULDC UR10, c[0x0][0x228] ;  /* 0x00008a00000a7ab9 */ /* 0x000fe20000000800 */
[----:B------:R-:W-:Y:S01]  /*9a600*/  ISETP.LT.AND P4, PT, R164, UR52, !P1 ;  /* 0x00000034a4007c0c */ /* 0x000fe2000cf81270 */
[----:B------:R-:W-:Y:S01]  /*9a610*/  ULDC UR52, c[0x0][0x228] ;  /* 0x00008a0000347ab9 */ /* 0x000fe20000000800 */
[----:B------:R-:W-:Y:S01]  /*9a620*/  ISETP.LT.AND P3, PT, R163, UR53, !P1 ;  /* 0x00000035a3007c0c */ /* 0x000fe2000cf61270 */
[----:B------:R-:W-:Y:S01]  /*9a630*/  ULDC UR53, c[0x0][0x228] ;  /* 0x00008a0000357ab9 */ /* 0x000fe20000000800 */
[----:B------:R-:W-:Y:S01]  /*9a640*/  VIADD R103, R165, 0x1 ;  /* 0x00000001a5677836 */ /* 0x000fe20000000000 */
[----:B------:R-:W1:Y:S06]  /*9a650*/  LDS.128 R24, [R2] ;  /* 0x0000000002187984 */ /* 0x000e6c0000000c00 */
[----:B------:R-:W-:-:S04]  /*9a660*/  @P2 LOP3.LUT R7, R7, 0x40, RZ, 0xfc, !PT ;  /* 0x0000004007072812 */ /* 0x000fc800078efcff */
[----:B------:R-:W-:-:S04]  /*9a670*/  LOP3.LUT R7, R7, 0xfffffdff, RZ, 0xc0, !PT ;  /* 0xfffffdff07077812 */ /* 0x000fc800078ec0ff */
[----:B------:R-:W-:Y:S01]  /*9a680*/  @P4 LOP3.LUT R7, R7, 0x200, RZ, 0xfc, !PT ;  /* 0x0000020007074812 */ /* 0x000fe200078efcff */
[----:B------:R-:W-:Y:S01]  /*9a690*/  BAR.SYNC.DEFER_BLOCKING 0x0 ;  /* 0x0000000000007b1d */ /* 0x000fe20000010000 */
[----:B------:R-:W-:Y:S02]  /*9a6a0*/  ISETP.LT.AND P2, PT, R162, UR54, !P1 ;  /* 0x00000036a2007c0c */ /* 0x000fe4000cf41270 */
        /* <DEDUP_REMOVED lines=58> */
[----:B------:R-:W-:Y:S01]  /*9aa50*/  ULDC.64 UR40, c[0x0][0x228] ;  /* 0x00008a0000287ab9 */ /* 0x000fe20000000a00 */
        /* <DEDUP_REMOVED lines=61> */
[----:B------:R-:W2:Y:S01]  /*9ae30*/  LDL.LU R20, [R1+0x26b0] ;  /* 0x0026b00001147983 */ /* 0x000ea20000300800 */
[----:B------:R-:W-:Y:S02]  /*9ae40*/  ISETP.LT.AND P2, PT, R161, UR40, !P1 ;  /* 0x00000028a1007c0c */ /* 0x000fe4000cf41270 */
[----:B------:R-:W-:Y:S01]  /*9ae50*/  ISETP.LT.AND P4, PT, R164, UR46, !P1 ;  /* 0x0000002ea4007c0c */ /* 0x000fe2000cf81270 */
[----:B------:R-:W-:Y:S01]  /*9ae60*/  ULDC UR46, c[0x0][0x228] ;  /* 0x00008a00002e7ab9 */ /* 0x000fe20000000800 */
[----:B------:R-:W-:Y:S01]  /*9ae70*/  ISETP.LT.AND P3, PT, R163, UR59, !P1 ;  /* 0x0000003ba3007c0c */ /* 0x000fe2000cf61270 */
[----:B------:R-:W2:Y:S01]  /*9ae80*/  LDL.LU R21, [R1+0x26b8] ;  /* 0x0026b80001157983 */ /* 0x000ea20000300800 */
[----:B------:R-:W-:-:S03]  /*9ae90*/  ULDC UR59, c[0x0][0x228] ;  /* 0x00008a00003b7ab9 */ /* 0x000fc60000000800 */
[----:B------:R-:W2:Y:S04]  /*9aea0*/  LDL.LU R22, [R1+0x2540] ;  /* 0x0025400001167983 */ /* 0x000ea80000300800 */
[----:B------:R-:W-:Y:S01]  /*9aeb0*/  @P2 LOP3.LUT R6, R6, 0x40, RZ, 0xfc, !PT ;  /* 0x0000004006062812 */ /* 0x000fe200078efcff */
[----:B------:R-:W2:Y:S03]  /*9aec0*/  LDL.LU R23, [R1+0x2548] ;  /* 0x0025480001177983 */ /* 0x000ea60000300800 */
[----:B------:R-:W-:-:S04]  /*9aed0*/  LOP3.LUT R6, R6, 0xfffffdff, RZ, 0xc0, !PT ;  /* 0xfffffdff06067812 */ /* 0x000fc800078ec0ff */
[----:B------:R-:W-:Y:S02]  /*9aee0*/  @P4 LOP3.LUT R6, R6, 0x200, RZ, 0xfc, !PT ;  /* 0x0000020006064812 */ /* 0x000fe400078efcff */
[----:B------:R-:W-:Y:S01]  /*9aef0*/  ISETP.LT.AND P2, PT, R162, UR58, !P1 ;  /* 0x0000003aa2007c0c */ /* 0x000fe2000cf41270 */
[----:B-1----:R1:W-:Y:S01]  /*9af00*/  STL.64 [R1+0x1b90], R24 ;  /* 0x001b901801007387 */ /* 0x0023e20000100a00 */
        /* <DEDUP_REMOVED lines=24> */
[----:B------:R3:W-:Y:S01]  /*9b090*/  STL.64 [R1+0x1b98], R26 ;  /* 0x001b981a01007387 */ /* 0x0007e20000100a00 */
[----:B------:R-:W-:Y:S01]  /*9b0a0*/  ISETP.LT.AND P4, PT, R164, UR42, !P1 ;  /* 0x0000002aa4007c0c */ /* 0x000fe2000cf81270 */
[----:B------:R-:W-:Y:S01]  /*9b0b0*/  ULDC.64 UR42, c[0x0][0x228] ;  /* 0x00008a00002a7ab9 */ /* 0x000fe20000000a00 */
[----:B------:R-:W-:Y:S01]  /*9b0c0*/  ISETP.LT.AND P3, PT, R163, UR48, !P1 ;  /* 0x00000030a3007c0c */ /* 0x000fe2000cf61270 */
[----:B------:R-:W-:Y:S01]  /*9b0d0*/  ULDC UR48, c[0x0][0x228] ;  /* 0x00008a0000307ab9 */ /* 0x000fe20000000800 */
[----:B------:R-:W-:Y:S01]  /*9b0e0*/  LOP3.LUT R6, R6, 0xfffffffd, RZ, 0xc0, !PT ;  /* 0xfffffffd06067812 */ /* 0x000fe200078ec0ff */
[----:B------:R-:W-:-:S06]  /*9b0f0*/  ULDC UR32, c[0x0][0x228] ;  /* 0x00008a0000207ab9 */ /* 0x000fcc0000000800 */
        /* <DEDUP_REMOVED lines=114> */
[----:B------:R-:W-:-:S03]  /*9b820*/  ISETP.LT.AND P4, PT, R163, UR21, !P1 ;  /* 0x00000015a3007c0c */ /* 0x000fc6000cf81270 */
[----:B------:R-:W-:Y:S02]  /*9b830*/  @P2 LOP3.LUT R4, R4, 0x40000000, RZ, 0xfc, !PT ;  /* 0x4000000004042812 */ /* 0x000fe400078efcff */
[----:B------:R-:W-:Y:S02]  /*9b840*/  ISETP.LT.AND P2, PT, R162, UR20, !P1 ;  /* 0x00000014a2007c0c */ /* 0x000fe4000cf41270 */
[----:B------:R-:W-:Y:S02]  /*9b850*/  LOP3.LUT R5, R5, 0xfffffffd, RZ, 0xc0, !PT ;  /* 0xfffffffd05057812 */ /* 0x000fe400078ec0ff */
[----:B------:R-:W-:Y:S02]  /*9b860*/  LOP3.LUT R4, R4, 0x7fffffff, RZ, 0xc0, !PT ;  /* 0x7fffffff04047812 */ /* 0x000fe400078ec0ff */
[----:B------:R-:W-:Y:S02]  /*9b870*/  @P3 LOP3.LUT R5, R5, 0x2, RZ, 0xfc, !PT ;  /* 0x0000000205053812 */ /* 0x000fe400078efcff */
[----:B------:R-:W-:-:S02]  /*9b880*/  ISETP.LT.AND P3, PT, R160, UR10, !P1 ;  /* 0x0000000aa0007c0c */ /* 0x000fc4000cf61270 */
[----:B------:R-:W-:-:S03]  /*9b890*/  LOP3.LUT R5, R5, 0xfffffffe, RZ, 0xc0, !PT ;  /* 0xfffffffe05057812 */ /* 0x000fc600078ec0ff */
[----:B------:R-:W-:Y:S02]  /*9b8a0*/  @P2 LOP3.LUT R4, R4, 0x80000000, RZ, 0xfc, !PT ;  /* 0x8000000004042812 */ /* 0x000fe400078efcff */
        /* <DEDUP_REMOVED lines=91> */
[----:B------:R-:W-:-:S04]  /*9be60*/  @P2 LOP3.LUT R4, R4, 0x2, RZ, 0xfc, !PT ;  /* 0x0000000204042812 */ /* 0x000fc800078efcff */
[----:B------:R-:W-:Y:S02]  /*9be70*/  LOP3.LUT R4, R4, 0xfffffffe, RZ, 0xc0, !PT ;  /* 0xfffffffe04047812 */ /* 0x000fe400078ec0ff */
[----:B------:R-:W-:Y:S02]  /*9be80*/  ISETP.LT.AND P1, PT, R162, UR59, !P5 ;  /* 0x0000003ba2007c0c */ /* 0x000fe4000ef21270 */
[----:B------:R-:W-:Y:S02]  /*9be90*/  @P3 LOP3.LUT R4, R4, 0x1, RZ, 0xfc, !PT ;  /* 0x0000000104043812 */ /* 0x000fe400078efcff */
[----:B------:R-:W-:Y:S02]  /*9bea0*/  ISETP.LT.AND P2, PT, R161, UR14, !P5 ;  /* 0x0000000ea1007c0c */ /* 0x000fe4000ef41270 */
[----:B------:R-:W-:Y:S02]  /*9beb0*/  ISETP.LT.AND P3, PT, R160, UR32, !P5 ;  /* 0x00000020a0007c0c */ /* 0x000fe4000ef61270 */
[----:B------:R-:W-:Y:S01]  /*9bec0*/  ISETP.LT.AND P4, PT, R147, UR60, !P5 ;  /* 0x0000003c93007c0c */ /* 0x000fe2000ef81270 */
[----:B------:R-:W-:Y:S01]  /*9bed0*/  STL [R1+0x3ad0], R138 ;  /* 0x003ad08a01007387 */ /* 0x000fe20000100800 */
[----:B------:R-:W-:Y:S01]  /*9bee0*/  ULDC.64 UR4, c[0x0][0x228] ;  /* 0x00008a0000047ab9 */ /* 0x000fe20000000a00 */
[----:B------:R-:W-:-:S02]  /*9bef0*/  LOP3.LUT R44, R44, 0xffffffef, RZ, 0xc0, !PT ;  /* 0xffffffef2c2c7812 */ /* 0x000fc400078ec0ff */
[----:B------:R-:W-:Y:S02]  /*9bf00*/  STL [R1+0x3acc], R139 ;  /* 0x003acc8b01007387 */ /* 0x000fe40000100800 */
[----:B------:R-:W-:Y:S02]  /*9bf10*/  @P0 LOP3.LUT R44, R44, 0x10, RZ, 0xfc, !PT ;  /* 0x000000102c2c0812 */ /* 0x000fe400078efcff */
[----:B------:R-:W-:Y:S01]  /*9bf20*/  STL [R1+0x3ac8], R140 ;  /* 0x003ac88c01007387 */ /* 0x000fe20000100800 */
[----:B------:R-:W-:-:S03]  /*9bf30*/  LOP3.LUT P0, RZ, R4, 0x1, RZ, 0xc0, !PT ;  /* 0x0000000104ff7812 */ /* 0x000fc6000780c0ff */
[----:B------:R-:W-:Y:S04]  /*9bf40*/  STL [R1+0x3ac4], R141 ;  /* 0x003ac48d01007387 */ /* 0x000fe80000100800 */
[----:B------:R-:W-:Y:S04]  /*9bf50*/  STL [R1+0x3ac0], R142 ;  /* 0x003ac08e01007387 */ /* 0x000fe80000100800 */
[----:B------:R-:W-:Y:S04]  /*9bf60*/  STL [R1+0x3abc], R143 ;  /* 0x003abc8f01007387 */ /* 0x000fe80000100800 */
[----:B------:R-:W-:Y:S04]  /*9bf70*/  STL [R1+0x3ab4], R144 ;  /* 0x003ab49001007387 */ /* 0x000fe80000100800 */
[----:B-1----:R-:W4:Y:S04]  /*9bf80*/  LDL.LU R24, [R1+0x23d0] ;  /* 0x0023d00001187983 */ /* 0x002f280000300800 */
[----:B------:R-:W4:Y:S04]  /*9bf90*/  LDL.LU R25, [R1+0x23d8] ;  /* 0x0023d80001197983 */ /* 0x000f280000300800 */
[----:B---3--:R-:W4:Y:S04]  /*9bfa0*/  LDL.LU R26, [R1+0x2240] ;  /* 0x00224000011a7983 */ /* 0x008f280000300800 */
[----:B------:R-:W4:Y:S04]  /*9bfb0*/  LDL.LU R27, [R1+0x2248] ;  /* 0x00224800011b7983 */ /* 0x000f280000300800 */
[----:B--2---:R-:W-:Y:S01]  /*9bfc0*/  STSM.16.M88.4 [R0], R20 ;  /* 0x0000001400007844 */ /* 0x004fe20000000200 */
[----:B------:R-:W-:Y:S06]  /*9bfd0*/  BAR.SYNC.DEFER_BLOCKING 0x0 ;  /* 0x0000000000007b1d */ /* 0x000fec0000010000 */
[----:B------:R-:W2:Y:S04]  /*9bfe0*/  LDL.LU R28, [R1+0x2000] ;  /* 0x00200000011c7983 */ /* 0x000ea80000300800 */
[----:B------:R-:W1:Y:S01]  /*9bff0*/  LDS.128 R20, [R2] ;  /* 0x0000000002147984 */ /* 0x000e620000000c00 */
[----:B------:R-:W-:Y:S06]  /*9c000*/  BAR.SYNC.DEFER_BLOCKING 0x0 ;  /* 0x0000000000007b1d */ /* 0x000fec0000010000 */
[----:B-1----:R1:W-:Y:S04]  /*9c010*/  STL.64 [R1+0x1b70], R20 ;  /* 0x001b701401007387 */ /* 0x0023e80000100a00 */
[----:B------:R-:W-:Y:S04]  /*9c020*/  STL.64 [R1+0x1b78], R22 ;  /* 0x001b781601007387 */ /* 0x000fe80000100a00 */
[----:B------:R-:W2:Y:S04]  /*9c030*/  LDL.LU R29, [R1+0x2008] ;  /* 0x00200800011d7983 */ /* 0x000ea80000300800 */
[----:B------:R-:W2:Y:S04]  /*9c040*/  LDL.LU R30, [R1+0x1eb0] ;  /* 0x001eb000011e7983 */ /* 0x000ea80000300800 */
[----:B------:R-:W2:Y:S04]  /*9c050*/  LDL.LU R31, [R1+0x1eb8] ;  /* 0x001eb800011f7983 */ /* 0x000ea80000300800 */
[----:B-1----:R-:W3:Y:S04]  /*9c060*/  LDL.LU R20, [R1+0x1d30] ;  /* 0x001d300001147983 */ /* 0x002ee80000300800 */
[----:B----4-:R-:W-:Y:S01]  /*9c070*/  STSM.16.M88.4 [R0], R24 ;  /* 0x0000001800007844 */ /* 0x010fe20000000200 */
[----:B------:R-:W-:Y:S06]  /*9c080*/  BAR.SYNC.DEFER_BLOCKING 0x0 ;  /* 0x0000000000007b1d */ /* 0x000fec0000010000 */
[----:B------:R-:W1:Y:S02]  /*9c090*/  LDS.128 R24, [R2] ;  /* 0x0000000002187984 */ /* 0x000e640000000c00 */
[----:B------:R-:W-:Y:S06]  /*9c0a0*/  BAR.SYNC.DEFER_BLOCKING 0x0 ;  /* 0x0000000000007b1d */ /* 0x000fec0000010000 */
[----:B-1----:R1:W-:Y:S04]  /*9c0b0*/  STL.64 [R1+0x1b60], R24 ;  /* 0x001b601801007387 */ /* 0x0023e80000100a00 */
[----:B------:R-:W-:Y:S04]  /*9c0c0*/  STL.64 [R1+0x1b68], R26 ;  /* 0x001b681a01007387 */ /* 0x000fe80000100a00 */
[----:B------:R-:W3:Y:S04]  /*9c0d0*/  LDL.LU R21, [R1+0x1d38] ;  /* 0x001d380001157983 */ /* 0x000ee80000300800 */
[----:B------:R-:W3:Y:S04]  /*9c0e0*/  LDL.LU R22, [R1+0x1c00] ;  /* 0x001c000001167983 */ /* 0x000ee80000300800 */
[----:B------:R-:W3:Y:S04]  /*9c0f0*/  LDL.LU R23, [R1+0x1c08] ;  /* 0x001c080001177983 */ /* 0x000ee80000300800 */
[----:B--2---:R-:W-:Y:S01]  /*9c100*/  STSM.16.M88.4 [R0], R28 ;  /* 0x0000001c00007844 */ /* 0x004fe20000000200 */
        /* <DEDUP_REMOVED lines=93> */
[----:B------:R-:W-:Y:S01]  /*9c6e0*/  BAR.SYNC.DEFER_BLOCKING 0x0 ;  /* 0x0000000000007b1d */ /* 0x000fe20000010000 */
[----:B-1----:R-:W-:-:S05]  /*9c6f0*/  IMAD.MOV.U32 R144, RZ, RZ, R29 ;  /* 0x000000ffff907224 */ /* 0x002fca00078e001d */
[----:B------:R-:W-:Y:S04]  /*9c700*/  STL [R1+0x1190], R28 ;  /* 0x0011901c01007387 */ /* 0x000fe80000100800 */
[----:B------:R-:W-:Y:S04]  /*9c710*/  STL.64 [R1+0x1198], R30 ;  /* 0x0011981e01007387 */ /* 0x000fe80000100a00 */
[----:B------:R-:W-:Y:S04]  /*9c720*/  STL [R1+0x3ab8], R144 ;  /* 0x003ab89001007387 */ /* 0x000fe80000100800 */
        /* <DEDUP_REMOVED lines=28> */
[----:B-1----:R-:W-:Y:S04]  /*9c8f0*/  STL [R1+0xc74], R29 ;  /* 0x000c741d01007387 */ /* 0x002fe80000100800 */
[----:B------:R-:W-:Y:S04]  /*9c900*/  STL.64 [R1+0xc78], R30 ;  /* 0x000c781e01007387 */ /* 0x000fe80000100a00 */
[----:B------:R-:W2:Y:S04]  /*9c910*/  LDL.LU R25, [R1+0x26a8] ;  /* 0x0026a80001197983 */ /* 0x000ea80000300800 */
[----:B------:R-:W2:Y:S04]  /*9c920*/  LDL.LU R26, [R1+0x2520] ;  /* 0x00252000011a7983 */ /* 0x000ea80000300800 */
[----:B------:R-:W2:Y:S01]  /*9c930*/  LDL.LU R27, [R1+0x2528] ;  /* 0x00252800011b7983 */ /* 0x000ea20000300800 */
[----:B------:R-:W-:-:S03]  /*9c940*/  IMAD.MOV.U32 R144, RZ, RZ, R28 ;  /* 0x000000ffff907224 */ /* 0x000fc600078e001c */
        /* <DEDUP_REMOVED lines=865> */
[----:B-1----:R-:W-:Y:S04]  /*9ff60*/  STL.64 [R1], R28 ;  /* 0x0000001c01007387 */ /* 0x002fe80000100a00 */
[----:B------:R-:W-:Y:S04]  /*9ff70*/  STL.64 [R1+0x8], R30 ;  /* 0x0000081e01007387 */ /* 0x000fe80000100a00 */
[----:B------:R-:W3:Y:S04]  /*9ff80*/  LDL.LU R21, [R1+0x28ac] ;  /* 0x0028ac0001157983 */ /* 0x000ee80000300800 */
[----:B------:R-:W3:Y:S04]  /*9ff90*/  LDL.LU R22, [R1+0x27c4] ;  /* 0x0027c40001167983 */ /* 0x000ee80000300800 */
[----:B------:R-:W3:Y:S04]  /*9ffa0*/  LDL.LU R23, [R1+0x27cc] ;  /* 0x0027cc0001177983 */ /* 0x000ee80000300800 */
[----:B--2---:R1:W-:Y:S01]  /*9ffb0*/  STSM.16.M88.4 [R0], R24 ;  /* 0x0000001800007844 */ /* 0x0043e20000000200 */
[----:B------:R-:W-:Y:S06]  /*9ffc0*/  BAR.SYNC.DEFER_BLOCKING 0x0 ;  /* 0x0000000000007b1d */ /* 0x000fec0000010000 */
[----:B-1----:R-:W2:Y:S04]  /*9ffd0*/  LDL.LU R24, [R1+0x2654] ;  /* 0x0026540001187983 */ /* 0x002ea80000300800 */
[----:B------:R-:W2:Y:S04]  /*9ffe0*/  LDL.LU R25, [R1+0x265c] ;  /* 0x00265c0001197983 */ /* 0x000ea80000300800 */
[----:B------:R-:W2:Y:S04]  /*9fff0*/  LDL.LU R26, [R1+0x24d4] ;  /* 0x0024d400011a7983 */ /* 0x000ea80000300800 */
[----:B------:R-:W2:Y:S04]  /*a0000*/  LDL.LU R27, [R1+0x24dc] ;  /* 0x0024dc00011b7983 */ /* 0x000ea80000300800 */
[----:B------:R-:W-:Y:S01]  /*a0010*/  LDS.128 R248, [R2] ;  /* 0x0000000002f87984 */ /* 0x000fe20000000c00 */
[----:B------:R-:W-:Y:S06]  /*a0020*/  BAR.SYNC.DEFER_BLOCKING 0x0 ;  /* 0x0000000000007b1d */ /* 0x000fec0000010000 */
[----:B---3--:R1:W-:Y:S02]  /*a0030*/  STSM.16.M88.4 [R0], R20 ;  /* 0x0000001400007844 */ /* 0x0083e40000000200 */
[----:B------:R-:W-:Y:S06]  /*a0040*/  BAR.SYNC.DEFER_BLOCKING 0x0 ;  /* 0x0000000000007b1d */ /* 0x000fec0000010000 */
[----:B-1----:R-:W3:Y:S04]  /*a0050*/  LDL.LU R20, [R1+0x2374] ;  /* 0x0023740001147983 */ /* 0x002ee80000300800 */
[----:B------:R-:W3:Y:S04]  /*a0060*/  LDL.LU R21, [R1+0x237c] ;  /* 0x00237c0001157983 */ /* 0x000ee80000300800 */
[----:B------:R-:W3:Y:S04]  /*a0070*/  LDL.LU R22, [R1+0x21e4] ;  /* 0x0021e40001167983 */ /* 0x000ee80000300800 */
[----:B------:R-:W3:Y:S04]  /*a0080*/  LDL.LU R23, [R1+0x21ec] ;  /* 0x0021ec0001177983 */ /* 0x000ee80000300800 */
[----:B------:R-:W-:Y:S01]  /*a0090*/  LDS.128 R228, [R2] ;  /* 0x0000000002e47984 */ /* 0x000fe20000000c00 */
[----:B------:R-:W-:Y:S06]  /*a00a0*/  BAR.SYNC.DEFER_BLOCKING 0x0 ;  /* 0x0000000000007b1d */ /* 0x000fec0000010000 */
[----:B--2---:R1:W-:Y:S02]  /*a00b0*/  STSM.16.M88.4 [R0], R24 ;  /* 0x0000001800007844 */ /* 0x0043e40000000200 */
        /* <DEDUP_REMOVED lines=186> */
[----:B------:R-:W1:Y:S01]  /*a0c60*/  LDS.128 R112, [R2] ;  /* 0x0000000002707984 */ /* 0x000e620000000c00 */
[----:B------:R-:W-:Y:S06]  /*a0c70*/  BAR.SYNC.DEFER_BLOCKING 0x0 ;  /* 0x0000000000007b1d */ /* 0x000fec0000010000 */
[----:B-1----:R-:W-:Y:S04]  /*a0c80*/  STL [R1+0x3ab0], R115 ;  /* 0x003ab07301007387 */ /* 0x002fe80000100800 */
        /* <DEDUP_REMOVED lines=9> */
[----:B------:R-:W1:Y:S01]  /*a0d20*/  LDS.128 R108, [R2] ;  /* 0x00000000026c7984 */ /* 0x000e620000000c00 */
[----:B------:R-:W-:Y:S06]  /*a0d30*/  BAR.SYNC.DEFER_BLOCKING 0x0 ;  /* 0x0000000000007b1d */ /* 0x000fec0000010000 */
[----:B---3--:R3:W-:Y:S02]  /*a0d40*/  STSM.16.M88.4 [R0], R20 ;  /* 0x0000001400007844 */ /* 0x0087e40000000200 */
[----:B------:R-:W-:Y:S06]  /*a0d50*/  BAR.SYNC.DEFER_BLOCKING 0x0 ;  /* 0x0000000000007b1d */ /* 0x000fec0000010000 */
[----:B---3--:R-:W3:Y:S04]  /*a0d60*/  LDL.LU R20, [R1+0x1c20] ;  /* 0x001c200001147983 */ /* 0x008ee80000300800 */
[----:B------:R-:W3:Y:S04]  /*a0d70*/  LDL.LU R21, [R1+0x1c28] ;  /* 0x001c280001157983 */ /* 0x000ee80000300800 */
[----:B------:R-:W3:Y:S04]  /*a0d80*/  LDL.LU R22, [R1+0x1af0] ;  /* 0x001af00001167983 */ /* 0x000ee80000300800 */
[----:B------:R-:W3:Y:S04]  /*a0d90*/  LDL.LU R23, [R1+0x1af8] ;  /* 0x001af80001177983 */ /* 0x000ee80000300800 */
[----:B------:R-:W4:Y:S01]  /*a0da0*/  LDS.128 R104, [R2] ;  /* 0x0000000002687984 */ /* 0x000f220000000c00 */
[----:B------:R-:W-:Y:S06]  /*a0db0*/  BAR.SYNC.DEFER_BLOCKING 0x0 ;  /* 0x0000000000007b1d */ /* 0x000fec0000010000 */
[----:B--2---:R2:W-:Y:S02]  /*a0dc0*/  STSM.16.M88.4 [R0], R24 ;  /* 0x0000001800007844 */ /* 0x0045e40000000200 */
[----:B------:R-:W-:Y:S06]  /*a0dd0*/  BAR.SYNC.DEFER_BLOCKING 0x0 ;  /* 0x0000000000007b1d */ /* 0x000fec0000010000 */
[----:B--2---:R-:W2:Y:S04]  /*a0de0*/  LDL.LU R24, [R1+0x17a0] ;  /* 0x0017a00001187983 */ /* 0x004ea80000300800 */
[----:B------:R-:W2:Y:S04]  /*a0df0*/  LDL.LU R25, [R1+0x17a8] ;  /* 0x0017a80001197983 */ /* 0x000ea80000300800 */
[----:B------:R-:W2:Y:S04]  /*a0e00*/  LDL.LU R26, [R1+0x1590] ;  /* 0x00159000011a7983 */ /* 0x000ea80000300800 */
[----:B------:R-:W2:Y:S04]  /*a0e10*/  LDL.LU R27, [R1+0x1598] ;  /* 0x00159800011b7983 */ /* 0x000ea80000300800 */
[----:B------:R-:W4:Y:S01]  /*a0e20*/  LDS.128 R100, [R2] ;  /* 0x0000000002647984 */ /* 0x000f220000000c00 */
[----:B------:R-:W-:Y:S06]  /*a0e30*/  BAR.SYNC.DEFER_BLOCKING 0x0 ;  /* 0x0000000000007b1d */ /* 0x000fec0000010000 */
[----:B---3--:R3:W-:Y:S02]  /*a0e40*/  STSM.16.M88.4 [R0], R20 ;  /* 0x0000001400007844 */ /* 0x0087e40000000200 */
[----:B------:R-:W-:Y:S06]  /*a0e50*/  BAR.SYNC.DEFER_BLOCKING 0x0 ;  /* 0x0000000000007b1d */ /* 0x000fec0000010000 */
[----:B---3--:R-:W3:Y:S04]  /*a0e60*/  LDL.LU R20, [R1+0x1320] ;  /* 0x0013200001147983 */ /* 0x008ee80000300800 */
[----:B------:R-:W3:Y:S04]  /*a0e70*/  LDL.LU R21, [R1+0x1328] ;  /* 0x0013280001157983 */ /* 0x000ee80000300800 */
[----:B------:R-:W3:Y:S04]  /*a0e80*/  LDL.LU R22, [R1+0x10d0] ;  /* 0x0010d00001167983 */ /* 0x000ee80000300800 */
[----:B------:R-:W3:Y:S04]  /*a0e90*/  LDL.LU R23, [R1+0x10d8] ;  /* 0x0010d80001177983 */ /* 0x000ee80000300800 */
[----:B------:R-:W4:Y:S04]  /*a0ea0*/  LDL.LU R28, [R1+0xdb0] ;  /* 0x000db000011c7983 */ /* 0x000f280000300800 */
[----:B------:R-:W4:Y:S04]  /*a0eb0*/  LDL.LU R29, [R1+0xdb8] ;  /* 0x000db800011d7983 */ /* 0x000f280000300800 */
[----:B------:R-:W4:Y:S04]  /*a0ec0*/  LDL.LU R30, [R1+0xbe0] ;  /* 0x000be000011e7983 */ /* 0x000f280000300800 */
[----:B------:R-:W4:Y:S04]  /*a0ed0*/  LDL.LU R31, [R1+0xbe8] ;  /* 0x000be800011f7983 */ /* 0x000f280000300800 */
[----:B------:R-:W1:Y:S01]  /*a0ee0*/  LDS.128 R96, [R2] ;  /* 0x0000000002607984 */ /* 0x000e620000000c00 */
[----:B------:R-:W-:Y:S06]  /*a0ef0*/  BAR.SYNC.DEFER_BLOCKING 0x0 ;  /* 0x0000000000007b1d */ /* 0x000fec0000010000 */
[----:B--2---:R2:W-:Y:S02]  /*a0f00*/  STSM.16.M88.4 [R0], R24 ;  /* 0x0000001800007844 */ /* 0x0045e40000000200 */
[----:B------:R-:W-:Y:S06]  /*a0f10*/  BAR.SYNC.DEFER_BLOCKING 0x0 ;  /* 0x0000000000007b1d */ /* 0x000fec0000010000 */
[----:B--2---:R-:W2:Y:S04]  /*a0f20*/  LDL.LU R24, [R1+0x2874] ;  /* 0x0028740001187983 */ /* 0x004ea80000300800 */
        /* <DEDUP_REMOVED lines=10> */
[----:B------:R-:W1:Y:S01]  /*a0fd0*/  LDS.128 R88, [R2] ;  /* 0x0000000002587984 */ /* 0x000e620000000c00 */
[----:B------:R-:W-:Y:S06]  /*a0fe0*/  BAR.SYNC.DEFER_BLOCKING 0x0 ;  /* 0x0000000000007b1d */ /* 0x000fec0000010000 */
[----:B------:R-:W3:Y:S04]  /*a0ff0*/  LDL.LU R23, [R1+0x241c] ;  /* 0x00241c0001177983 */ /* 0x000ee80000300800 */
[----:B----4-:R-:W-:Y:S01]  /*a1000*/  STSM.16.M88.4 [R0], R28 ;  /* 0x0000001c00007844 */ /* 0x010fe20000000200 */
[----:B------:R-:W-:Y:S06]  /*a1010*/  BAR.SYNC.DEFER_BLOCKING 0x0 ;  /* 0x0000000000007b1d */ /* 0x000fec0000010000 */
[----:B------:R-:W4:Y:S02]  /*a1020*/  LDS.128 R84, [R2] ;  /* 0x0000000002547984 */ /* 0x000f240000000c00 */
        /* <DEDUP_REMOVED lines=9> */
[----:B------:R-:W4:Y:S04]  /*a10c0*/  LDL.LU R115, [R1+0x2e60] ;  /* 0x002e600001737983 */ /* 0x000f280000300800 */
[----:B---3--:R3:W-:Y:S01]  /*a10d0*/  STSM.16.M88.4 [R0], R20 ;  /* 0x0000001400007844 */ /* 0x0087e20000000200 */
[----:B------:R-:W-:Y:S06]  /*a10e0*/  BAR.SYNC.DEFER_BLOCKING 0x0 ;  /* 0x0000000000007b1d */ /* 0x000fec0000010000 */
[----:B---3--:R-:W3:Y:S04]  /*a10f0*/  LDL.LU R20, [R1+0x1ee4] ;  /* 0x001ee40001147983 */ /* 0x008ee80000300800 */
[----:B------:R-:W3:Y:S04]  /*a1100*/  LDL.LU R21, [R1+0x1eec] ;  /* 0x001eec0001157983 */ /* 0x000ee80000300800 */
[----:B------:R-:W3:Y:S04]  /*a1110*/  LDL.LU R22, [R1+0x1d94] ;  /* 0x001d940001167983 */ /* 0x000ee80000300800 */
[----:B------:R-:W3:Y:S04]  /*a1120*/  LDL.LU R23, [R1+0x1d9c] ;  /* 0x001d9c0001177983 */ /* 0x000ee80000300800 */
[----:B------:R-:W1:Y:S01]  /*a1130*/  LDS.128 R76, [R2] ;  /* 0x00000000024c7984 */ /* 0x000e620000000c00 */
[----:B------:R-:W-:Y:S06]  /*a1140*/  BAR.SYNC.DEFER_BLOCKING 0x0 ;  /* 0x0000000000007b1d */ /* 0x000fec0000010000 */
[----:B------:R-:W4:Y:S04]  /*a1150*/  LDL.LU R138, [R1+0x2af4] ;  /* 0x002af400018a7983 */ /* 0x000f280000300800 */
[----:B--2---:R2:W-:Y:S01]  /*a1160*/  STSM.16.M88.4 [R0], R24 ;  /* 0x0000001800007844 */ /* 0x0045e20000000200 */
        /* <DEDUP_REMOVED lines=16> */
[----:B------:R-:W4:Y:S04]  /*a1270*/  LDL.LU R142, [R1+0x3c0] ;  /* 0x0003c000018e7983 */ /* 0x000f280000300800 */
[----:B--2---:R2:W-:Y:S01]  /*a1280*/  STSM.16.M88.4 [R0], R24 ;  /* 0x0000001800007844 */ /* 0x0045e20000000200 */
[----:B------:R-:W-:Y:S06]  /*a1290*/  BAR.SYNC.DEFER_BLOCKING 0x0 ;  /* 0x0000000000007b1d */ /* 0x000fec0000010000 */
[----:B--2---:R-:W2:Y:S04]  /*a12a0*/  LDL.LU R24, [R1+0x1324] ;  /* 0x0013240001187983 */ /* 0x004ea80000300800 */
[----:B------:R-:W2:Y:S04]  /*a12b0*/  LDL.LU R25, [R1+0x132c] ;  /* 0x00132c0001197983 */ /* 0x000ea80000300800 */
[----:B------:R-:W4:Y:S04]  /*a12c0*/  LDL.LU R141, [R1+0x3b0] ;  /* 0x0003b000018d7983 */ /* 0x000f280000300800 */
[----:B------:R-:W4:Y:S04]  /*a12d0*/  LDL.LU R140, [R1+0x3a0] ;  /* 0x0003a000018c7983 */ /* 0x000f280000300800 */
[----:B------:R-:W4:Y:S04]  /*a12e0*/  LDL.LU R139, [R1+0x390] ;  /* 0x00039000018b7983 */ /* 0x000f280000300800 */
[----:B------:R-:W2:Y:S04]  /*a12f0*/  LDL.LU R26, [R1+0x10d4] ;  /* 0x0010d400011a7983 */ /* 0x000ea80000300800 */
[----:B------:R-:W2:Y:S04]  /*a1300*/  LDL.LU R27, [R1+0x10dc] ;  /* 0x0010dc00011b7983 */ /* 0x000ea80000300800 */
[----:B------:R-:W1:Y:S01]  /*a1310*/  LDS.128 R32, [R2] ;  /* 0x0000000002207984 */ /* 0x000e620000000c00 */
[----:B------:R-:W-:Y:S06]  /*a1320*/  BAR.SYNC.DEFER_BLOCKING 0x0 ;  /* 0x0000000000007b1d */ /* 0x000fec0000010000 */
[----:B---3--:R-:W-:Y:S02]  /*a1330*/  STSM.16.M88.4 [R0], R20 ;  /* 0x0000001400007844 */ /* 0x008fe40000000200 */
[----:B------:R-:W-:Y:S06]  /*a1340*/  BAR.SYNC.DEFER_BLOCKING 0x0 ;  /* 0x0000000000007b1d */ /* 0x000fec0000010000 */
[----:B------:R-:W3:Y:S02]  /*a1350*/  LDS.128 R20, [R2] ;  /* 0x0000000002147984 */ /* 0x000ee40000000c00 */
[----:B------:R-:W-:Y:S06]  /*a1360*/  BAR.SYNC.DEFER_BLOCKING 0x0 ;  /* 0x0000000000007b1d */ /* 0x000fec0000010000 */
[----:B--2---:R2:W-:Y:S02]  /*a1370*/  STSM.16.M88.4 [R0], R24 ;  /* 0x0000001800007844 */ /* 0x0045e40000000200 */
[----:B------:R-:W-:Y:S06]  /*a1380*/  BAR.SYNC.DEFER_BLOCKING 0x0 ;  /* 0x0000000000007b1d */ /* 0x000fec0000010000 */
[----:B--2---:R-:W2:Y:S04]  /*a1390*/  LDL.LU R24, [R1+0xdb4] ;  /* 0x000db40001187983 */ /* 0x004ea80000300800 */
[----:B------:R-:W2:Y:S04]  /*a13a0*/  LDL.LU R25, [R1+0xdbc] ;  /* 0x000dbc0001197983 */ /* 0x000ea80000300800 */
[----:B------:R-:W2:Y:S04]  /*a13b0*/  LDL.LU R26, [R1+0xbe4] ;  /* 0x000be400011a7983 */ /* 0x000ea80000300800 */
[----:B------:R-:W2:Y:S04]  /*a13c0*/  LDL.LU R27, [R1+0xbec] ;  /* 0x000bec00011b7983 */ /* 0x000ea80000300800 */
[----:B------:R-:W3:Y:S01]  /*a13d0*/  LDS.128 R28, [R2] ;  /* 0x00000000021c7984 */ /* 0x000ee20000000c00 */
[----:B------:R-:W-:Y:S06]  /*a13e0*/  BAR.SYNC.DEFER_BLOCKING 0x0 ;  /* 0x0000000000007b1d */ /* 0x000fec0000010000 */
[----:B--2---:R2:W-:Y:S04]  /*a13f0*/  STSM.16.M88.4 [R0], R24 ;  /* 0x0000001800007844 */ /* 0x0045e80000000200 */
[----:B--2---:R-:W2:Y:S04]  /*a1400*/  LDL.LU R25, [R1+0x3f0] ;  /* 0x0003f00001197983 */ /* 0x004ea80000300800 */
[----:B------:R-:W3:Y:S04]  /*a1410*/  LDL R26, [R1+0x2e68] ;  /* 0x002e6800011a7983 */ /* 0x000ee80000100800 */
[----:B------:R-:W2:Y:S01]  /*a1420*/  LDL.LU R27, [R1+0x3e0] ;  /* 0x0003e000011b7983 */ /* 0x000ea20000300800 */
[----:B------:R-:W-:Y:S01]  /*a1430*/  BAR.SYNC.DEFER_BLOCKING 0x0 ;  /* 0x0000000000007b1d */ /* 0x000fe20000010000 */
[----:B----4-:R-:W-:Y:S01]  /*a1440*/  ISETP.LT.AND P6, PT, R115, UR5, !P6 ;  /* 0x0000000573007c0c */ /* 0x010fe2000f7c1270 */
[----:B------:R-:W-:Y:S01]  /*a1450*/  IMAD.WIDE R146, R138, 0x4, R72 ;  /* 0x000000048a927825 */ /* 0x000fe200078e0248 */
[----:B------:R-:W-:-:S02]  /*a1460*/  LOP3.LUT R19, R19, 0xfffffffb, RZ, 0xc0, !PT ;  /* 0xfffffffb13137812 */ /* 0x000fc400078ec0ff */
[----:B---3--:R-:W-:-:S09]  /*a1470*/  ISETP.LT.AND P5, PT, R26, UR4, !P5 ;  /* 0x000000041a007c0c */ /* 0x008fd2000efa1270 */
[----:B--2---:R2:W-:Y:S04]  /*a1480*/  @P6 STG.E desc[UR24][R146.64], R25 ;  /* 0x0000001992006986 */ /* 0x0045e8000c101918 */
[----:B------:R-:W3:Y:S01]  /*a1490*/  LDL.LU R26, [R1+0x380] ;  /* 0x00038000011a7983 */ /* 0x000ee20000300800 */
[----:B--2---:R-:W-:-:S05]  /*a14a0*/  IMAD.WIDE R24, R138, 0x4, R70 ;  /* 0x000000048a187825 */ /* 0x004fca00078e0246 */
[----:B------:R2:W-:Y:S02]  /*a14b0*/  @P5 STG.E desc[UR24][R24.64], R27 ;  /* 0x0000001b18005986 */ /* 0x0005e4000c101918 */
        /* <DEDUP_REMOVED lines=8> */
[----:B--2---:R-:W-:Y:S02]  /*a1540*/  IMAD.WIDE R24, R138, 0x4, R60 ;  /* 0x000000048a187825 */ /* 0x004fe400078e023c */
[----:B------:R-:W2:Y:S04]  /*a1550*/  LDL.LU R140, [R1+0x370] ;  /* 0x00037000018c7983 */ /* 0x000ea80000300800 */
[----:B------:R-:W4:Y:S04]  /*a1560*/  LDL.LU R141, [R1+0x360] ;  /* 0x00036000018d7983 */ /* 0x000f280000300800 */
[----:B------:R-:W4:Y:S04]  /*a1570*/  LDL.LU R142, [R1+0x350] ;  /* 0x00035000018e7983 */ /* 0x000f280000300800 */
[----:B------:R1:W-:Y:S04]  /*a1580*/  @P0 STG.E desc[UR24][R24.64], R139 ;  /* 0x0000008b18000986 */ /* 0x0003e8000c101918 */
[----:B------:R-:W4:Y:S04]  /*a1590*/  LDL.LU R143, [R1+0x1a0] ;  /* 0x0001a000018f7983 */ /* 0x000f280000300800 */
[----:B-1----:R-:W2:Y:S01]  /*a15a0*/  LDL.LU R139, [R1+0x2af0] ;  /* 0x002af000018b7983 */ /* 0x002ea20000300800 */
[----:B------:R-:W-:-:S13]  /*a15b0*/  LOP3.LUT P1, RZ, R4, 0x2000, RZ, 0xc0, !PT ;  /* 0x0000200004ff7812 */ /* 0x000fda000782c0ff */
[----:B------:R-:W-:Y:S02]  /*a15c0*/  @P1 LOP3.LUT R19, R19, 0x4, RZ, 0xfc, !PT ;  /* 0x0000000413131812 */ /* 0x000fe400078efcff */
[----:B------:R-:W-:Y:S02]  /*a15d0*/  LOP3.LUT P1, RZ, R4, 0x1000, RZ, 0xc0, !PT ;  /* 0x0000100004ff7812 */ /* 0x000fe4000782c0ff */
[----:B------:R-:W-:-:S11]  /*a15e0*/  LOP3.LUT R19, R19, 0xfffffff7, RZ, 0xc0, !PT ;  /* 0xfffffff713137812 */ /* 0x000fd600078ec0ff */
        /* <DEDUP_REMOVED lines=10> */
[C---:B------:R-:W-:Y:S02]  /*a1690*/  LOP3.LUT P1, RZ, R4.reuse, 0x100, RZ, 0xc0, !PT ;  /* 0x0000010004ff7812 */ /* 0x040fe4000782c0ff */
[----:B------:R-:W-:Y:S02]  /*a16a0*/  LOP3.LUT R19, R19, 0xffffff7f, RZ, 0xc0, !PT ;  /* 0xffffff7f13137812 */ /* 0x000fe400078ec0ff */
[----:B------:R-:W-:-:S09]  /*a16b0*/  LOP3.LUT P4, RZ, R4, 0x2, RZ, 0xc0, !PT ;  /* 0x0000000204ff7812 */ /* 0x000fd2000788c0ff */
[----:B------:R-:W-:Y:S02]  /*a16c0*/  @P1 LOP3.LUT R19, R19, 0x80, RZ, 0xfc, !PT ;  /* 0x0000008013131812 */ /* 0x000fe400078efcff */
[C---:B------:R-:W-:Y:S02]  /*a16d0*/  LOP3.LUT P1, RZ, R4.reuse, 0x80, RZ, 0xc0, !PT ;  /* 0x0000008004ff7812 */ /* 0x040fe4000782c0ff */
[----:B------:R-:W-:Y:S02]  /*a16e0*/  LOP3.LUT R19, R19, 0xfffffeff, RZ, 0xc0, !PT ;  /* 0xfffffeff13137812 */ /* 0x000fe400078ec0ff */
[----:B------:R-:W-:Y:S01]  /*a16f0*/  LOP3.LUT P5, RZ, R4, 0x4, RZ, 0xc0, !PT ;  /* 0x0000000404ff7812 */ /* 0x000fe200078ac0ff */
[----:B------:R-:W-:Y:S01]  /*a1700*/  IMAD.WIDE R24, R138, 0x4, R58 ;  /* 0x000000048a187825 */ /* 0x000fe200078e023a */
[C---:B------:R-:W-:Y:S01]  /*a1710*/  LOP3.LUT P6, RZ, R4.reuse, 0x8, RZ, 0xc0, !PT ;  /* 0x0000000804ff7812 */ /* 0x040fe200078cc0ff */
[----:B------:R-:W4:Y:S01]  /*a1720*/  LDL.LU R138, [R1+0x3ad0] ;  /* 0x003ad000018a7983 */ /* 0x000f220000300800 */
[----:B------:R-:W-:-:S03]  /*a1730*/  LOP3.LUT P0, RZ, R4, 0x10, RZ, 0xc0, !PT ;  /* 0x0000001004ff7812 */ /* 0x000fc6000780c0ff */
[----:B------:R-:W4:Y:S02]  /*a1740*/  LDL.LU R27, [R1+0x2a80] ;  /* 0x002a8000011b7983 */ /* 0x000f240000300800 */
[----:B------:R-:W-:Y:S02]  /*a1750*/  @P1 LOP3.LUT R19, R19, 0x100, RZ, 0xfc, !PT ;  /* 0x0000010013131812 */ /* 0x000fe400078efcff */
[----:B------:R-:W-:Y:S02]  /*a1760*/  LOP3.LUT P1, RZ, R4, 0x40, RZ, 0xc0, !PT ;  /* 0x0000004004ff7812 */ /* 0x000fe4000782c0ff */
[----:B------:R-:W-:-:S11]  /*a1770*/  LOP3.LUT R19, R19, 0xfffffdff, RZ, 0xc0, !PT ;  /* 0xfffffdff13137812 */ /* 0x000fd600078ec0ff */
[----:B------:R-:W-:Y:S02]  /*a1780*/  @P1 LOP3.LUT R19, R19, 0x200, RZ, 0xfc, !PT ;  /* 0x0000020013131812 */ /* 0x000fe400078efcff */
[----:B------:R-:W-:Y:S01]  /*a1790*/  LOP3.LUT P1, RZ, R4, 0x20, RZ, 0xc0, !PT ;  /* 0x0000002004ff7812 */ /* 0x000fe2000782c0ff */
[----:B---3--:R1:W-:Y:S04]  /*a17a0*/  @P4 STG.E desc[UR24][R24.64], R26 ;  /* 0x0000001a18004986 */ /* 0x0083e8000c101918 */
[----:B-1----:R-:W3:Y:S01]  /*a17b0*/  LDL.LU R26, [R1+0x2aec] ;  /* 0x002aec00011a7983 */ /* 0x002ee20000300800 */
[----:B--2---:R-:W-:-:S05]  /*a17c0*/  IMAD.WIDE R24, R139, 0x4, R72 ;  /* 0x000000048b187825 */ /* 0x004fca00078e0248 */
[----:B------:R1:W-:Y:S02]  /*a17d0*/  @P5 STG.E desc[UR24][R24.64], R140 ;  /* 0x0000008c18005986 */ /* 0x0003e4000c101918 */
[C---:B-1----:R-:W-:Y:S02]  /*a17e0*/  IMAD.WIDE R24, R139.reuse, 0x4, R70 ;  /* 0x000000048b187825 */ /* 0x042fe400078e0246 */
[----:B------:R-:W2:Y:S04]  /*a17f0*/  LDL.LU R140, [R1+0x3f4] ;  /* 0x0003f400018c7983 */ /* 0x000ea80000300800 */
[----:B----4-:R1:W-:Y:S02]  /*a1800*/  @P6 STG.E desc[UR24][R24.64], R141 ;  /* 0x0000008d18006986 */ /* 0x0103e4000c101918 */
[----:B-1----:R-:W-:-:S02]  /*a1810*/  IMAD.WIDE R24, R139, 0x4, R68 ;  /* 0x000000048b187825 */ /* 0x002fc400078e0244 */
[----:B------:R-:W4:Y:S04]  /*a1820*/  LDL.LU R141, [R1+0x3e4] ;  /* 0x0003e400018d7983 */ /* 0x000f280000300800 */
[----:B------:R1:W-:Y:S02]  /*a1830*/  @P0 STG.E desc[UR24][R24.64], R142 ;  /* 0x0000008e18000986 */ /* 0x0003e4000c101918 */
[----:B-1----:R-:W-:Y:S02]  /*a1840*/  IMAD.WIDE R24, R139, 0x4, R66 ;  /* 0x000000048b187825 */ /* 0x002fe400078e0242 */
[----:B------:R-:W4:Y:S04]  /*a1850*/  LDL.LU R142, [R1+0x3d4] ;  /* 0x0003d400018e7983 */ /* 0x000f280000300800 */
[----:B------:R1:W-:Y:S01]  /*a1860*/  @P1 STG.E desc[UR24][R24.64], R143 ;  /* 0x0000008f18001986 */ /* 0x0003e2000c101918 */
[----:B------:R-:W-:-:S03]  /*a1870*/  LOP3.LUT P1, RZ, R19, 0x200, RZ, 0xc0, !PT ;  /* 0x0000020013ff7812 */ /* 0x000fc6000782c0ff */
[----:B------:R-:W4:Y:S04]  /*a1880*/  LDL.LU R146, [R1+0x384] ;  /* 0x0003840001927983 */ /* 0x000f280000300800 */
[----:B------:R-:W4:Y:S01]  /*a1890*/  LDL.LU R147, [R1+0x374] ;  /* 0x0003740001937983 */ /* 0x000f220000300800 */
[----:B-1----:R-:W-:-:S03]  /*a18a0*/  IMAD.WIDE R24, R139, 0x4, R64 ;  /* 0x000000048b187825 */ /* 0x002fc600078e0240 */
[----:B------:R-:W4:Y:S04]  /*a18b0*/  LDL.LU R143, [R1+0x364] ;  /* 0x00036400018f7983 */ /* 0x000f280000300800 */
[----:B------:R1:W-:Y:S01]  /*a18c0*/  @P1 STG.E desc[UR24][R24.64], R244 ;  /* 0x000000f418001986 */ /* 0x0003e2000c101918 */
[----:B------:R-:W-:Y:S01]  /*a18d0*/  LOP3.LUT P1, RZ, R19, 0x100, RZ, 0xc0, !PT ;  /* 0x0000010013ff7812 */ /* 0x000fe2000782c0ff */
[----:B-1----:R-:W-:Y:S02]  /*a18e0*/  IMAD.WIDE R24, R139, 0x4, R62 ;  /* 0x000000048b187825 */ /* 0x002fe400078e023e */
[----:B------:R-:W4:Y:S10]  /*a18f0*/  LDL.LU R244, [R1+0x394] ;  /* 0x0003940001f47983 */ /* 0x000f340000300800 */
[----:B------:R1:W-:Y:S01]  /*a1900*/  @P1 STG.E desc[UR24][R24.64], R240 ;  /* 0x000000f018001986 */ /* 0x0003e2000c101918 */
[----:B------:R-:W-:Y:S01]  /*a1910*/  LOP3.LUT P1, RZ, R19, 0x80, RZ, 0xc0, !PT ;  /* 0x0000008013ff7812 */ /* 0x000fe2000782c0ff */
[----:B-1----:R-:W-:-:S02]  /*a1920*/  IMAD.WIDE R24, R139, 0x4, R60 ;  /* 0x000000048b187825 */ /* 0x002fc400078e023c */
[----:B------:R-:W4:Y:S10]  /*a1930*/  LDL.LU R240, [R1+0x3a4] ;  /* 0x0003a40001f07983 */ /* 0x000f340000300800 */
[----:B------:R1:W-:Y:S01]  /*a1940*/  @P1 STG.E desc[UR24][R24.64], R236 ;  /* 0x000000ec18001986 */ /* 0x0003e2000c101918 */
[----:B------:R-:W-:Y:S01]  /*a1950*/  LOP3.LUT P1, RZ, R19, 0x40, RZ, 0xc0, !PT ;  /* 0x0000004013ff7812 */ /* 0x000fe2000782c0ff */
[----:B-1----:R-:W-:-:S02]  /*a1960*/  IMAD.WIDE R24, R139, 0x4, R58 ;  /* 0x000000048b187825 */ /* 0x002fc400078e023a */
[----:B------:R-:W4:Y:S04]  /*a1970*/  LDL.LU R236, [R1+0x3b4] ;  /* 0x0003b40001ec7983 */ /* 0x000f280000300800 */
[----:B------:R-:W4:Y:S06]  /*a1980*/  LDL.LU R139, [R1+0x3acc] ;  /* 0x003acc00018b7983 */ /* 0x000f2c0000300800 */
[----:B------:R1:W-:Y:S04]  /*a1990*/  @P1 STG.E desc[UR24][R24.64], R232 ;  /* 0x000000e818001986 */ /* 0x0003e8000c101918 */
[----:B-1----:R-:W4:Y:S01]  /*a19a0*/  LDL.LU R232, [R1+0x3c4] ;  /* 0x0003c40001e87983 */ /* 0x002f220000300800 */
[----:B------:R-:W-:-:S02]  /*a19b0*/  LOP3.LUT P1, RZ, R19, 0x20, RZ, 0xc0, !PT ;  /* 0x0000002013ff7812 */ /* 0x000fc4000782c0ff */
[C---:B------:R-:W-:Y:S02]  /*a19c0*/  LOP3.LUT P2, RZ, R4.reuse, 0x4000, RZ, 0xc0, !PT ;  /* 0x0000400004ff7812 */ /* 0x040fe4000784c0ff */
[----:B------:R-:W-:Y:S01]  /*a19d0*/  LOP3.LUT P3, RZ, R4, 0x8000, RZ, 0xc0, !PT ;  /* 0x0000800004ff7812 */ /* 0x000fe2000786c0ff */
[----:B---3--:R-:W-:Y:S01]  /*a19e0*/  IMAD.WIDE R24, R26, 0x4, R72 ;  /* 0x000000041a187825 */ /* 0x008fe200078e0248 */
[C---:B------:R-:W-:Y:S02]  /*a19f0*/  LOP3.LUT P4, RZ, R4.reuse, 0x10000, RZ, 0xc0, !PT ;  /* 0x0001000004ff7812 */ /* 0x040fe4000788c0ff */
[C---:B------:R-:W-:Y:S02]  /*a1a00*/  LOP3.LUT P5, RZ, R4.reuse, 0x20000, RZ, 0xc0, !PT ;  /* 0x0002000004ff7812 */ /* 0x040fe400078ac0ff */
[C---:B------:R-:W-:Y:S02]  /*a1a10*/  LOP3.LUT P6, RZ, R4.reuse, 0x40000, RZ, 0xc0, !PT ;  /* 0x0004000004ff7812 */ /* 0x040fe400078cc0ff */
[----:B------:R-:W-:Y:S01]  /*a1a20*/  LOP3.LUT P0, RZ, R4, 0x80000, RZ, 0xc0, !PT ;  /* 0x0008000004ff7812 */ /* 0x000fe2000780c0ff */
[----:B--2---:R1:W-:Y:S01]  /*a1a30*/  @P1 STG.E desc[UR24][R24.64], R140 ;  /* 0x0000008c18001986 */ /* 0x0043e2000c101918 */
[----:B------:R-:W-:Y:S01]  /*a1a40*/  LOP3.LUT P1, RZ, R19, 0x10, RZ, 0xc0, !PT ;  /* 0x0000001013ff7812 */ /* 0x000fe2000782c0ff */
[----:B-1----:R-:W-:-:S02]  /*a1a50*/  IMAD.WIDE R24, R26, 0x4, R70 ;  /* 0x000000041a187825 */ /* 0x002fc400078e0246 */
[----:B------:R-:W2:Y:S10]  /*a1a60*/  LDL.LU R140, [R1+0x3ac8] ;  /* 0x003ac800018c7983 */ /* 0x000eb40000300800 */
[----:B----4-:R1:W-:Y:S01]  /*a1a70*/  @P1 STG.E desc[UR24][R24.64], R141 ;  /* 0x0000008d18001986 */ /* 0x0103e2000c101918 */
[----:B------:R-:W-:Y:S01]  /*a1a80*/  LOP3.LUT P1, RZ, R19, 0x8, RZ, 0xc0, !PT ;  /* 0x0000000813ff7812 */ /* 0x000fe2000782c0ff */
[----:B-1----:R-:W-:-:S02]  /*a1a90*/  IMAD.WIDE R24, R26, 0x4, R68 ;  /* 0x000000041a187825 */ /* 0x002fc400078e0244 */
[----:B------:R-:W3:Y:S10]  /*a1aa0*/  LDL.LU R141, [R1+0x3ac4] ;  /* 0x003ac400018d7983 */ /* 0x000ef40000300800 */
[----:B------:R1:W-:Y:S01]  /*a1ab0*/  @P1 STG.E desc[UR24][R24.64], R142 ;  /* 0x0000008e18001986 */ /* 0x0003e2000c101918 */
[----:B------:R-:W-:Y:S01]  /*a1ac0*/  LOP3.LUT P1, RZ, R19, 0x4, RZ, 0xc0, !PT ;  /* 0x0000000413ff7812 */ /* 0x000fe2000782c0ff */
[----:B-1----:R-:W-:-:S02]  /*a1ad0*/  IMAD.WIDE R24, R26, 0x4, R66 ;  /* 0x000000041a187825 */ /* 0x002fc400078e0242 */
[----:B------:R-:W4:Y:S10]  /*a1ae0*/  LDL.LU R142, [R1+0x3ac0] ;  /* 0x003ac000018e7983 */ /* 0x000f340000300800 */
[----:B------:R1:W-:Y:S02]  /*a1af0*/  @P1 STG.E desc[UR24][R24.64], R232 ;  /* 0x000000e818001986 */ /* 0x0003e4000c101918 */
[----:B-1----:R-:W-:-:S05]  /*a1b00*/  IMAD.WIDE R24, R26, 0x4, R64 ;  /* 0x000000041a187825 */ /* 0x002fca00078e0240 */
[----:B------:R1:W-:Y:S02]  /*a1b10*/  @P2 STG.E desc[UR24][R24.64], R236 ;  /* 0x000000ec18002986 */ /* 0x0003e4000c101918 */
[----:B-1----:R-:W-:-:S05]  /*a1b20*/  IMAD.WIDE R24, R26, 0x4, R62 ;  /* 0x000000041a187825 */ /* 0x002fca00078e023e */
[----:B------:R1:W-:Y:S02]  /*a1b30*/  @P3 STG.E desc[UR24][R24.64], R240 ;  /* 0x000000f018003986 */ /* 0x0003e4000c101918 */
[----:B-1----:R-:W-:-:S05]  /*a1b40*/  IMAD.WIDE R24, R26, 0x4, R60 ;  /* 0x000000041a187825 */ /* 0x002fca00078e023c */
[----:B------:R1:W-:Y:S02]  /*a1b50*/  @P4 STG.E desc[UR24][R24.64], R244 ;  /* 0x000000f418004986 */ /* 0x0003e4000c101918 */
[----:B-1----:R-:W-:Y:S02]  /*a1b60*/  IMAD.WIDE R24, R26, 0x4, R58 ;  /* 0x000000041a187825 */ /* 0x002fe400078e023a */
[----:B------:R-:W2:Y:S04]  /*a1b70*/  LDL.LU R26, [R1+0x2280] ;  /* 0x00228000011a7983 */ /* 0x000ea80000300800 */
[----:B------:R1:W-:Y:S02]  /*a1b80*/  @P5 STG.E desc[UR24][R24.64], R146 ;  /* 0x0000009218005986 */ /* 0x0003e4000c101918 */
[----:B-1----:R-:W-:-:S05]  /*a1b90*/  IMAD.WIDE R24, R27, 0x4, R72 ;  /* 0x000000041b187825 */ /* 0x002fca00078e0248 */
[----:B------:R1:W-:Y:S02]  /*a1ba0*/  @P6 STG.E desc[UR24][R24.64], R147 ;  /* 0x0000009318006986 */ /* 0x0003e4000c101918 */
[----:B-1----:R-:W-:-:S05]  /*a1bb0*/  IMAD.WIDE R24, R27, 0x4, R70 ;  /* 0x000000041b187825 */ /* 0x002fca00078e0246 */
[----:B------:R1:W-:Y:S04]  /*a1bc0*/  @P0 STG.E desc[UR24][R24.64], R143 ;  /* 0x0000008f18000986 */ /* 0x0003e8000c101918 */
[----:B-1----:R-:W3:Y:S04]  /*a1bd0*/  LDL.LU R143, [R1+0x354] ;  /* 0x00035400018f7983 */ /* 0x002ee80000300800 */
[----:B------:R-:W4:Y:S01]  /*a1be0*/  LDL.LU R147, [R1+0x1a4] ;  /* 0x0001a40001937983 */ /* 0x000f220000300800 */
[----:B------:R-:W-:Y:S02]  /*a1bf0*/  LOP3.LUT P1, RZ, R5, 0x1, RZ, 0xc0, !PT ;  /* 0x0000000105ff7812 */ /* 0x000fe4000782c0ff */
[----:B------:R-:W-:-:S02]  /*a1c00*/  LOP3.LUT R0, R0, 0xfbffffff, RZ, 0xc0, !PT ;  /* 0xfbffffff00007812 */ /* 0x000fc400078ec0ff */
[C---:B------:R-:W-:Y:S02]  /*a1c10*/  LOP3.LUT P4, RZ, R4.reuse, 0x100000, RZ, 0xc0, !PT ;  /* 0x0010000004ff7812 */ /* 0x040fe4000788c0ff */
[----:B------:R-:W-:Y:S02]  /*a1c20*/  LOP3.LUT R19, R19, 0xfffffffe, RZ, 0xc0, !PT ;  /* 0xfffffffe13137812 */ /* 0x000fe400078ec0ff */
[C---:B------:R-:W-:Y:S01]  /*a1c30*/  LOP3.LUT P5, RZ, R4.reuse, 0x200000, RZ, 0xc0, !PT ;  /* 0x0020000004ff7812 */ /* 0x040fe200078ac0ff */
[----:B------:R-:W-:Y:S01]  /*a1c40*/  IMAD.WIDE R24, R27, 0x4, R68 ;  /* 0x000000041b187825 */ /* 0x000fe200078e0244 */
[----:B------:R-:W-:Y:S01]  /*a1c50*/  LOP3.LUT P6, RZ, R4, 0x400000, RZ, 0xc0, !PT ;  /* 0x0040000004ff7812 */ /* 0x000fe200078cc0ff */
[----:B------:R-:W2:Y:S02]  /*a1c60*/  LDL.LU R236, [R1+0x2860] ;  /* 0x0028600001ec7983 */ /* 0x000ea40000300800 */
[----:B------:R-:W-:Y:S02]  /*a1c70*/  @P1 LOP3.LUT R0, R0, 0x4000000, RZ, 0xfc, !PT ;  /* 0x0400000000001812 */ /* 0x000fe400078efcff */
[----:B------:R-:W-:-:S02]  /*a1c80*/  LOP3.LUT P1, RZ, R4, 0x80000000, RZ, 0xc0, !PT ;  /* 0x8000000004ff7812 */ /* 0x000fc4000782c0ff */
        /* <DEDUP_REMOVED lines=15> */
[----:B------:R-:W-:-:S11]  /*a1d80*/  LOP3.LUT P0, RZ, R4, 0x800000, RZ, 0xc0, !PT ;  /* 0x0080000004ff7812 */ /* 0x000fd6000780c0ff */
[----:B------:R-:W-:Y:S02]  /*a1d90*/  @P1 LOP3.LUT R19, R19, 0x1, RZ, 0xfc, !PT ;  /* 0x0000000113131812 */ /* 0x000fe400078efcff */
[----:B------:R-:W-:Y:S02]  /*a1da0*/  LOP3.LUT P1, RZ, R4, 0x2000000, RZ, 0xc0, !PT ;  /* 0x0200000004ff7812 */ /* 0x000fe4000782c0ff */
[----:B------:R-:W-:-:S11]  /*a1db0*/  LOP3.LUT R19, R19, 0xfffffffd, RZ, 0xc0, !PT ;  /* 0xfffffffd13137812 */ /* 0x000fd600078ec0ff */
[----:B------:R-:W-:Y:S02]  /*a1dc0*/  @P1 LOP3.LUT R19, R19, 0x2, RZ, 0xfc, !PT ;  /* 0x0000000213131812 */ /* 0x000fe400078efcff */
[----:B------:R-:W-:Y:S01]  /*a1dd0*/  LOP3.LUT P1, RZ, R4, 0x1000000, RZ, 0xc0, !PT ;  /* 0x0100000004ff7812 */ /* 0x000fe2000782c0ff */
[----:B---3--:R1:W-:Y:S02]  /*a1de0*/  @P4 STG.E desc[UR24][R24.64], R143 ;  /* 0x0000008f18004986 */ /* 0x0083e4000c101918 */
[C---:B-1----:R-:W-:Y:S02]  /*a1df0*/  IMAD.WIDE R24, R27.reuse, 0x4, R66 ;  /* 0x000000041b187825 */ /* 0x042fe400078e0242 */
[----:B------:R-:W3:Y:S04]  /*a1e00*/  LDL.LU R143, [R1+0x3f8] ;  /* 0x0003f800018f7983 */ /* 0x000ee80000300800 */
[----:B----4-:R1:W-:Y:S04]  /*a1e10*/  @P5 STG.E desc[UR24][R24.64], R147 ;  /* 0x0000009318005986 */ /* 0x0103e8000c101918 */
[----:B------:R-:W4:Y:S04]  /*a1e20*/  LDL.LU R232, [R1+0x398] ;  /* 0x0003980001e87983 */ /* 0x000f280000300800 */
[----:B------:R-:W4:Y:S01]  /*a1e30*/  LDL.LU R240, [R1+0x388] ;  /* 0x0003880001f07983 */ /* 0x000f220000300800 */
[----:B-1----:R-:W-:-:S03]  /*a1e40*/  IMAD.WIDE R24, R27, 0x4, R64 ;  /* 0x000000041b187825 */ /* 0x002fc600078e0240 */
[----:B------:R-:W4:Y:S04]  /*a1e50*/  LDL.LU R244, [R1+0x378] ;  /* 0x0003780001f47983 */ /* 0x000f280000300800 */
[----:B------:R1:W-:Y:S04]  /*a1e60*/  @P6 STG.E desc[UR24][R24.64], R245 ;  /* 0x000000f518006986 */ /* 0x0003e8000c101918 */
[----:B------:R-:W4:Y:S01]  /*a1e70*/  LDL.LU R146, [R1+0x368] ;  /* 0x0003680001927983 */ /* 0x000f220000300800 */
[----:B-1----:R-:W-:-:S03]  /*a1e80*/  IMAD.WIDE R24, R27, 0x4, R62 ;  /* 0x000000041b187825 */ /* 0x002fc600078e023e */
[----:B------:R-:W4:Y:S04]  /*a1e90*/  LDL.LU R245, [R1+0x3a8] ;  /* 0x0003a80001f57983 */ /* 0x000f280000300800 */
[----:B------:R1:W-:Y:S02]  /*a1ea0*/  @P0 STG.E desc[UR24][R24.64], R241 ;  /* 0x000000f118000986 */ /* 0x0003e4000c101918 */
[----:B-1----:R-:W-:Y:S02]  /*a1eb0*/  IMAD.WIDE R24, R27, 0x4, R60 ;  /* 0x000000041b187825 */ /* 0x002fe400078e023c */
[----:B------:R-:W4:Y:S04]  /*a1ec0*/  LDL.LU R241, [R1+0x3b8] ;  /* 0x0003b80001f17983 */ /* 0x000f280000300800 */
[----:B------:R1:W-:Y:S01]  /*a1ed0*/  @P1 STG.E desc[UR24][R24.64], R237 ;  /* 0x000000ed18001986 */ /* 0x0003e2000c101918 */
[----:B------:R-:W-:Y:S01]  /*a1ee0*/  LOP3.LUT P1, RZ, R19, 0x2, RZ, 0xc0, !PT ;  /* 0x0000000213ff7812 */ /* 0x000fe2000782c0ff */
[----:B-1----:R-:W-:-:S02]  /*a1ef0*/  IMAD.WIDE R24, R27, 0x4, R58 ;  /* 0x000000041b187825 */ /* 0x002fc400078e023a */
[----:B------:R-:W4:Y:S04]  /*a1f00*/  LDL.LU R237, [R1+0x3c8] ;  /* 0x0003c80001ed7983 */ /* 0x000f280000300800 */
[----:B------:R-:W4:Y:S04]  /*a1f10*/  LDL.LU R147, [R1+0x358] ;  /* 0x0003580001937983 */ /* 0x000f280000300800 */
[----:B------:R-:W4:Y:S04]  /*a1f20*/  LDL.LU R27, [R1+0x1a8] ;  /* 0x0001a800011b7983 */ /* 0x000f280000300800 */
[----:B------:R1:W-:Y:S01]  /*a1f30*/  @P1 STG.E desc[UR24][R24.64], R233 ;  /* 0x000000e918001986 */ /* 0x0003e2000c101918 */
[----:B------:R-:W-:-:S03]  /*a1f40*/  LOP3.LUT P1, RZ, R19, 0x1, RZ, 0xc0, !PT ;  /* 0x0000000113ff7812 */ /* 0x000fc6000782c0ff */
[----:B-1----:R-:W4:Y:S04]  /*a1f50*/  LDL.LU R233, [R1+0x3d8] ;  /* 0x0003d80001e97983 */ /* 0x002f280000300800 */
[----:B------:R-:W4:Y:S01]  /*a1f60*/  LDL.LU R19, [R1+0x3e8] ;  /* 0x0003e80001137983 */ /* 0x000f220000300800 */
[----:B--2---:R-:W-:Y:S01]  /*a1f70*/  IMAD.WIDE R24, R236, 0x4, R72 ;  /* 0x00000004ec187825 */ /* 0x004fe200078e0248 */
[C---:B------:R-:W-:Y:S02]  /*a1f80*/  LOP3.LUT P2, RZ, R5.reuse, 0x2, RZ, 0xc0, !PT ;  /* 0x0000000205ff7812 */ /* 0x040fe4000784c0ff */
[C---:B------:R-:W-:Y:S02]  /*a1f90*/  LOP3.LUT P3, RZ, R5.reuse, 0x4, RZ, 0xc0, !PT ;  /* 0x0000000405ff7812 */ /* 0x040fe4000786c0ff */
[----:B------:R-:W-:-:S02]  /*a1fa0*/  LOP3.LUT P4, RZ, R5, 0x8, RZ, 0xc0, !PT ;  /* 0x0000000805ff7812 */ /* 0x000fc4000788c0ff */
[C---:B------:R-:W-:Y:S02]  /*a1fb0*/  LOP3.LUT P5, RZ, R5.reuse, 0x10, RZ, 0xc0, !PT ;  /* 0x0000001005ff7812 */ /* 0x040fe400078ac0ff */
[----:B------:R-:W-:Y:S01]  /*a1fc0*/  LOP3.LUT P6, RZ, R5, 0x20, RZ, 0xc0, !PT ;  /* 0x0000002005ff7812 */ /* 0x000fe200078cc0ff */
[----:B---3--:R1:W-:Y:S01]  /*a1fd0*/  @P1 STG.E desc[UR24][R24.64], R143 ;  /* 0x0000008f18001986 */ /* 0x0083e2000c101918 */
[----:B------:R-:W-:Y:S01]  /*a1fe0*/  LOP3.LUT P1, RZ, R0, 0x80000000, RZ, 0xc0, !PT ;  /* 0x8000000000ff7812 */ /* 0x000fe2000782c0ff */
[----:B-1----:R-:W-:Y:S02]  /*a1ff0*/  IMAD.WIDE R24, R236, 0x4, R70 ;  /* 0x00000004ec187825 */ /* 0x002fe400078e0246 */
[----:B------:R-:W2:Y:S10]  /*a2000*/  LDL.LU R143, [R1+0x3abc] ;  /* 0x003abc00018f7983 */ /* 0x000eb40000300800 */
[----:B----4-:R1:W-:Y:S01]  /*a2010*/  @P1 STG.E desc[UR24][R24.64], R19 ;  /* 0x0000001318001986 */ /* 0x0103e2000c101918 */
[----:B------:R-:W-:Y:S01]  /*a2020*/  LOP3.LUT P1, RZ, R0, 0x40000000, RZ, 0xc0, !PT ;  /* 0x4000000000ff7812 */ /* 0x000fe2000782c0ff */
[----:B-1----:R-:W-:-:S12]  /*a2030*/  IMAD.WIDE R24, R236, 0x4, R68 ;  /* 0x00000004ec187825 */ /* 0x002fd800078e0244 */
[----:B------:R1:W-:Y:S01]  /*a2040*/  @P1 STG.E desc[UR24][R24.64], R233 ;  /* 0x000000e918001986 */ /* 0x0003e2000c101918 */
        /* <DEDUP_REMOVED lines=11> */
[----:B------:R1:W-:Y:S02]  /*a2100*/  @P1 STG.E desc[UR24][R24.64], R232 ;  /* 0x000000e818001986 */ /* 0x0003e4000c101918 */
[----:B-1----:R-:W-:-:S05]  /*a2110*/  IMAD.WIDE R24, R236, 0x4, R58 ;  /* 0x00000004ec187825 */ /* 0x002fca00078e023a */
        /* <DEDUP_REMOVED lines=8> */
[----:B------:R1:W-:Y:S04]  /*a21a0*/  @P6 STG.E desc[UR24][R24.64], R27 ;  /* 0x0000001b18006986 */ /* 0x0003e8000c101918 */
[----:B-1----:R-:W3:Y:S04]  /*a21b0*/  LDL.LU R27, [R1+0x3fc] ;  /* 0x0003fc00011b7983 */ /* 0x002ee80000300800 */
[----:B------:R-:W4:Y:S04]  /*a21c0*/  LDL.LU R237, [R1+0x3ec] ;  /* 0x0003ec0001ed7983 */ /* 0x000f280000300800 */
[----:B------:R-:W2:Y:S04]  /*a21d0*/  LDL.LU R241, [R1+0x3dc] ;  /* 0x0003dc0001f17983 */ /* 0x000ea80000300800 */
[----:B------:R-:W2:Y:S04]  /*a21e0*/  LDL.LU R245, [R1+0x3cc] ;  /* 0x0003cc0001f57983 */ /* 0x000ea80000300800 */
[----:B------:R-:W2:Y:S04]  /*a21f0*/  LDL.LU R232, [R1+0x3bc] ;  /* 0x0003bc0001e87983 */ /* 0x000ea80000300800 */
[----:B------:R-:W2:Y:S04]  /*a2200*/  LDL.LU R236, [R1+0x3ac] ;  /* 0x0003ac0001ec7983 */ /* 0x000ea80000300800 */
[----:B------:R-:W2:Y:S01]  /*a2210*/  LDL.LU R240, [R1+0x39c] ;  /* 0x00039c0001f07983 */ /* 0x000ea20000300800 */
[----:B------:R-:W-:-:S03]  /*a2220*/  LOP3.LUT P0, RZ, R5, 0x40, RZ, 0xc0, !PT ;  /* 0x0000004005ff7812 */ /* 0x000fc6000780c0ff */
[----:B------:R-:W2:Y:S01]  /*a2230*/  LDL.LU R244, [R1+0x38c] ;  /* 0x00038c0001f47983 */ /* 0x000ea20000300800 */
[C---:B------:R-:W-:Y:S01]  /*a2240*/  LOP3.LUT P4, RZ, R5.reuse, 0x80, RZ, 0xc0, !PT ;  /* 0x0000008005ff7812 */ /* 0x040fe2000788c0ff */
[----:B------:R-:W-:Y:S01]  /*a2250*/  IMAD.WIDE R24, R26, 0x4, R64 ;  /* 0x000000041a187825 */ /* 0x000fe200078e0240 */
[C---:B------:R-:W-:Y:S01]  /*a2260*/  LOP3.LUT P5, RZ, R5.reuse, 0x100, RZ, 0xc0, !PT ;  /* 0x0000010005ff7812 */ /* 0x040fe200078ac0ff */
[----:B------:R-:W2:Y:S01]  /*a2270*/  LDL.LU R146, [R1+0x37c] ;  /* 0x00037c0001927983 */ /* 0x000ea20000300800 */
[----:B------:R-:W-:-:S03]  /*a2280*/  LOP3.LUT P6, RZ, R5, 0x200, RZ, 0xc0, !PT ;  /* 0x0000020005ff7812 */ /* 0x000fc600078cc0ff */
[----:B------:R-:W2:Y:S04]  /*a2290*/  LDL.LU R147, [R1+0x36c] ;  /* 0x00036c0001937983 */ /* 0x000ea80000300800 */
[----:B------:R1:W-:Y:S01]  /*a22a0*/  @P0 STG.E desc[UR24][R24.64], R246 ;  /* 0x000000f618000986 */ /* 0x0003e2000c101918 */
[----:B------:R-:W-:Y:S01]  /*a22b0*/  LOP3.LUT P0, RZ, R5, 0x400, RZ, 0xc0, !PT ;  /* 0x0000040005ff7812 */ /* 0x000fe2000780c0ff */
[----:B-1----:R-:W-:-:S05]  /*a22c0*/  IMAD.WIDE R24, R26, 0x4, R62 ;  /* 0x000000041a187825 */ /* 0x002fca00078e023e */
[----:B------:R1:W-:Y:S02]  /*a22d0*/  @P4 STG.E desc[UR24][R24.64], R242 ;  /* 0x000000f218004986 */ /* 0x0003e4000c101918 */
[----:B-1----:R-:W-:-:S05]  /*a22e0*/  IMAD.WIDE R24, R26, 0x4, R60 ;  /* 0x000000041a187825 */ /* 0x002fca00078e023c */
[----:B------:R1:W-:Y:S02]  /*a22f0*/  @P5 STG.E desc[UR24][R24.64], R238 ;  /* 0x000000ee18005986 */ /* 0x0003e4000c101918 */
[----:B-1----:R-:W-:Y:S02]  /*a2300*/  IMAD.WIDE R24, R26, 0x4, R58 ;  /* 0x000000041a187825 */ /* 0x002fe400078e023a */
[----:B------:R-:W2:Y:S04]  /*a2310*/  LDL.LU R26, [R1+0x35c] ;  /* 0x00035c00011a7983 */ /* 0x000ea80000300800 */
[----:B------:R1:W-:Y:S02]  /*a2320*/  @P6 STG.E desc[UR24][R24.64], R234 ;  /* 0x000000ea18006986 */ /* 0x0003e4000c101918 */
[----:B-1----:R-:W-:Y:S01]  /*a2330*/  IMAD.WIDE R24, R145, 0x4, R72 ;  /* 0x0000000491187825 */ /* 0x002fe200078e0248 */
        /* <DEDUP_REMOVED lines=14> */
[----:B------:R-:W-:Y:S01]  /*a2420*/  @P1 LOP3.LUT R0, R0, 0x400000, RZ, 0xfc, !PT ;  /* 0x0040000000001812 */ /* 0x000fe200078efcff */
[----:B---3--:R1:W-:Y:S04]  /*a2430*/  @P0 STG.E desc[UR24][R24.64], R27 ;  /* 0x0000001b18000986 */ /* 0x0083e8000c101918 */
[----:B-1----:R-:W3:Y:S01]  /*a2440*/  LDL.LU R27, [R1+0x1ac] ;  /* 0x0001ac00011b7983 */ /* 0x002ee20000300800 */
[----:B------:R-:W-:Y:S02]  /*a2450*/  LOP3.LUT P1, RZ, R5, 0x4000, RZ, 0xc0, !PT ;  /* 0x0000400005ff7812 */ /* 0x000fe4000782c0ff */
[----:B------:R-:W-:-:S11]  /*a2460*/  LOP3.LUT R0, R0, 0xff7fffff, RZ, 0xc0, !PT ;  /* 0xff7fffff00007812 */ /* 0x000fd600078ec0ff */
[----:B------:R-:W-:Y:S02]  /*a2470*/  @P1 LOP3.LUT R0, R0, 0x800000, RZ, 0xfc, !PT ;  /* 0x0080000000001812 */ /* 0x000fe400078efcff */
[----:B------:R-:W-:Y:S02]  /*a2480*/  LOP3.LUT P1, RZ, R5, 0x2000, RZ, 0xc0, !PT ;  /* 0x0000200005ff7812 */ /* 0x000fe4000782c0ff */
[----:B------:R-:W-:-:S11]  /*a2490*/  LOP3.LUT R0, R0, 0xfeffffff, RZ, 0xc0, !PT ;  /* 0xfeffffff00007812 */ /* 0x000fd600078ec0ff */
[----:B------:R-:W-:Y:S02]  /*a24a0*/  @P1 LOP3.LUT R0, R0, 0x1000000, RZ, 0xfc, !PT ;  /* 0x0100000000001812 */ /* 0x000fe400078efcff */
[----:B------:R-:W-:Y:S02]  /*a24b0*/  LOP3.LUT P1, RZ, R5, 0x1000, RZ, 0xc0, !PT ;  /* 0x0000100005ff7812 */ /* 0x000fe4000782c0ff */
[----:B------:R-:W-:Y:S01]  /*a24c0*/  LOP3.LUT R0, R0, 0xfdffffff, RZ, 0xc0, !PT ;  /* 0xfdffffff00007812 */ /* 0x000fe200078ec0ff */
[----:B------:R-:W-:-:S10]  /*a24d0*/  IMAD.WIDE R24, R145, 0x4, R70 ;  /* 0x0000000491187825 */ /* 0x000fd400078e0246 */
[----:B------:R-:W-:Y:S02]  /*a24e0*/  @P1 LOP3.LUT R0, R0, 0x2000000, RZ, 0xfc, !PT ;  /* 0x0200000000001812 */ /* 0x000fe400078efcff */
[----:B------:R-:W-:-:S13]  /*a24f0*/  LOP3.LUT P1, RZ, R5, 0x800, RZ, 0xc0, !PT ;  /* 0x0000080005ff7812 */ /* 0x000fda000782c0ff */
[----:B----4-:R1:W-:Y:S01]  /*a2500*/  @P1 STG.E desc[UR24][R24.64], R237 ;  /* 0x000000ed18001986 */ /* 0x0103e2000c101918 */
[----:B------:R-:W-:Y:S01]  /*a2510*/  LOP3.LUT P1, RZ, R0, 0x2000000, RZ, 0xc0, !PT ;  /* 0x0200000000ff7812 */ /* 0x000fe2000782c0ff */
[----:B-1----:R-:W-:-:S12]  /*a2520*/  IMAD.WIDE R24, R145, 0x4, R68 ;  /* 0x0000000491187825 */ /* 0x002fd800078e0244 */
[----:B--2---:R1:W-:Y:S01]  /*a2530*/  @P1 STG.E desc[UR24][R24.64], R241 ;  /* 0x000000f118001986 */ /* 0x0043e2000c101918 */
        /* <DEDUP_REMOVED lines=18> */
[----:B------:R-:W-:Y:S02]  /*a2660*/  LOP3.LUT P1, RZ, R0, 0x40000, RZ, 0xc0, !PT ;  /* 0x0004000000ff7812 */ /* 0x000fe4000782c0ff */
[C---:B------:R-:W-:Y:S02]  /*a2670*/  LOP3.LUT P2, RZ, R5.reuse, 0x100000, RZ, 0xc0, !PT ;  /* 0x0010000005ff7812 */ /* 0x040fe4000784c0ff */
[----:B------:R-:W-:Y:S01]  /*a2680*/  LOP3.LUT P3, RZ, R5, 0x200000, RZ, 0xc0, !PT ;  /* 0x0020000005ff7812 */ /* 0x000fe2000786c0ff */
[----:B-1----:R-:W-:-:S08]  /*a2690*/  IMAD.WIDE R24, R252, 0x4, R70 ;  /* 0x00000004fc187825 */ /* 0x002fd000078e0246 */
[----:B------:R1:W-:Y:S02]  /*a26a0*/  @P1 STG.E desc[UR24][R24.64], R147 ;  /* 0x0000009318001986 */ /* 0x0003e4000c101918 */
[----:B-1----:R-:W-:-:S05]  /*a26b0*/  IMAD.WIDE R24, R252, 0x4, R68 ;  /* 0x00000004fc187825 */ /* 0x002fca00078e0244 */
[----:B------:R1:W-:Y:S02]  /*a26c0*/  @P2 STG.E desc[UR24][R24.64], R26 ;  /* 0x0000001a18002986 */ /* 0x0003e4000c101918 */
[----:B-1----:R-:W-:-:S05]  /*a26d0*/  IMAD.WIDE R24, R252, 0x4, R66 ;  /* 0x00000004fc187825 */ /* 0x002fca00078e0242 */
[----:B---3--:R1:W-:Y:S04]  /*a26e0*/  @P3 STG.E desc[UR24][R24.64], R27 ;  /* 0x0000001b18003986 */ /* 0x0083e8000c101918 */
[----:B-1----:R-:W2:Y:S04]  /*a26f0*/  LDL.LU R27, [R1+0x4e0] ;  /* 0x0004e000011b7983 */ /* 0x002ea80000300800 */
[----:B------:R-:W3:Y:S04]  /*a2700*/  LDL.LU R232, [R1+0x4d0] ;  /* 0x0004d00001e87983 */ /* 0x000ee80000300800 */
[----:B------:R-:W4:Y:S04]  /*a2710*/  LDL.LU R236, [R1+0x4c0] ;  /* 0x0004c00001ec7983 */ /* 0x000f280000300800 */
[----:B------:R-:W4:Y:S04]  /*a2720*/  LDL.LU R240, [R1+0x4b0] ;  /* 0x0004b00001f07983 */ /* 0x000f280000300800 */
[----:B------:R-:W4:Y:S04]  /*a2730*/  LDL.LU R146, [R1+0x4a0] ;  /* 0x0004a00001927983 */ /* 0x000f280000300800 */
[----:B------:R-:W4:Y:S04]  /*a2740*/  LDL.LU R147, [R1+0x490] ;  /* 0x0004900001937983 */ /* 0x000f280000300800 */
[----:B------:R-:W2:Y:S01]  /*a2750*/  LDL.LU R242, [R1+0x2080] ;  /* 0x0020800001f27983 */ /* 0x000ea20000300800 */
[----:B------:R-:W-:-:S02]  /*a2760*/  LOP3.LUT P4, RZ, R5, 0x400000, RZ, 0xc0, !PT ;  /* 0x0040000005ff7812 */ /* 0x000fc4000788c0ff */
[C---:B------:R-:W-:Y:S01]  /*a2770*/  LOP3.LUT P5, RZ, R5.reuse, 0x800000, RZ, 0xc0, !PT ;  /* 0x0080000005ff7812 */ /* 0x040fe200078ac0ff */
[----:B------:R-:W-:Y:S01]  /*a2780*/  IMAD.WIDE R24, R252, 0x4, R64 ;  /* 0x00000004fc187825 */ /* 0x000fe200078e0240 */
[C---:B------:R-:W-:Y:S01]  /*a2790*/  LOP3.LUT P6, RZ, R5.reuse, 0x1000000, RZ, 0xc0, !PT ;  /* 0x0100000005ff7812 */ /* 0x040fe200078cc0ff */
[----:B------:R-:W4:Y:S01]  /*a27a0*/  LDL.LU R26, [R1+0x2084] ;  /* 0x00208400011a7983 */ /* 0x000f220000300800 */
[----:B------:R-:W-:-:S03]  /*a27b0*/  LOP3.LUT P0, RZ, R5, 0x2000000, RZ, 0xc0, !PT ;  /* 0x0200000005ff7812 */ /* 0x000fc6000780c0ff */
[----:B------:R-:W4:Y:S04]  /*a27c0*/  LDL.LU R244, [R1+0x2088] ;  /* 0x0020880001f47983 */ /* 0x000f280000300800 */
[----:B------:R1:W-:Y:S01]  /*a27d0*/  @P4 STG.E desc[UR24][R24.64], R247 ;  /* 0x000000f718004986 */ /* 0x0003e2000c101918 */
[----:B------:R-:W-:Y:S01]  /*a27e0*/  LOP3.LUT P4, RZ, R5, 0x4000000, RZ, 0xc0, !PT ;  /* 0x0400000005ff7812 */ /* 0x000fe2000788c0ff */
[----:B-1----:R-:W-:-:S05]  /*a27f0*/  IMAD.WIDE R24, R252, 0x4, R62 ;  /* 0x00000004fc187825 */ /* 0x002fca00078e023e */
[----:B------:R1:W-:Y:S02]  /*a2800*/  @P5 STG.E desc[UR24][R24.64], R243 ;  /* 0x000000f318005986 */ /* 0x0003e4000c101918 */
[----:B-1----:R-:W-:-:S05]  /*a2810*/  IMAD.WIDE R24, R252, 0x4, R60 ;  /* 0x00000004fc187825 */ /* 0x002fca00078e023c */
[----:B------:R1:W-:Y:S02]  /*a2820*/  @P6 STG.E desc[UR24][R24.64], R239 ;  /* 0x000000ef18006986 */ /* 0x0003e4000c101918 */
[----:B-1----:R-:W-:-:S05]  /*a2830*/  IMAD.WIDE R24, R252, 0x4, R58 ;  /* 0x00000004fc187825 */ /* 0x002fca00078e023a */
[----:B------:R2:W-:Y:S01]  /*a2840*/  @P0 STG.E desc[UR24][R24.64], R235 ;  /* 0x000000eb18000986 */ /* 0x0005e2000c101918 */
        /* <DEDUP_REMOVED lines=8> */
[----:B--2---:R-:W-:-:S05]  /*a28d0*/  IMAD.WIDE R24, R242, 0x4, R72 ;  /* 0x00000004f2187825 */ /* 0x004fca00078e0248 */
[----:B------:R1:W-:Y:S04]  /*a28e0*/  @P4 STG.E desc[UR24][R24.64], R27 ;  /* 0x0000001b18004986 */ /* 0x0003e8000c101918 */
[----:B-1----:R-:W2:Y:S01]  /*a28f0*/  LDL.LU R27, [R1+0x480] ;  /* 0x00048000011b7983 */ /* 0x002ea20000300800 */
[----:B------:R-:W-:Y:S02]  /*a2900*/  @P1 LOP3.LUT R0, R0, 0x1000, RZ, 0xfc, !PT ;  /* 0x0000100000001812 */ /* 0x000fe400078efcff */
[----:B------:R-:W-:Y:S01]  /*a2910*/  LOP3.LUT P1, RZ, R6, 0x8, RZ, 0xc0, !PT ;  /* 0x0000000806ff7812 */ /* 0x000fe2000782c0ff */
[----:B------:R-:W2:Y:S01]  /*a2920*/  LDL.LU R246, [R1+0x470] ;  /* 0x0004700001f67983 */ /* 0x000ea20000300800 */
[----:B------:R-:W-:-:S03]  /*a2930*/  LOP3.LUT R0, R0, 0xffffdfff, RZ, 0xc0, !PT ;  /* 0xffffdfff00007812 */ /* 0x000fc600078ec0ff */
[----:B------:R-:W2:Y:S04]  /*a2940*/  LDL.LU R19, [R1+0x430] ;  /* 0x0004300001137983 */ /* 0x000ea80000300800 */
[----:B------:R-:W2:Y:S04]  /*a2950*/  LDL.LU R233, [R1+0x420] ;  /* 0x0004200001e97983 */ /* 0x000ea80000300800 */
[----:B------:R-:W-:Y:S01]  /*a2960*/  @P1 LOP3.LUT R0, R0, 0x2000, RZ, 0xfc, !PT ;  /* 0x0000200000001812 */ /* 0x000fe200078efcff */
[----:B------:R-:W2:Y:S01]  /*a2970*/  LDL.LU R237, [R1+0x410] ;  /* 0x0004100001ed7983 */ /* 0x000ea20000300800 */
[----:B------:R-:W-:-:S02]  /*a2980*/  LOP3.LUT P1, RZ, R6, 0x4, RZ, 0xc0, !PT ;  /* 0x0000000406ff7812 */ /* 0x000fc4000782c0ff */
[----:B------:R-:W-:Y:S02]  /*a2990*/  LOP3.LUT R0, R0, 0xffffbfff, RZ, 0xc0, !PT ;  /* 0xffffbfff00007812 */ /* 0x000fe400078ec0ff */
[C---:B------:R-:W-:Y:S02]  /*a29a0*/  LOP3.LUT P5, RZ, R5.reuse, 0x8000000, RZ, 0xc0, !PT ;  /* 0x0800000005ff7812 */ /* 0x040fe400078ac0ff */
[C---:B------:R-:W-:Y:S01]  /*a29b0*/  LOP3.LUT P6, RZ, R5.reuse, 0x10000000, RZ, 0xc0, !PT ;  /* 0x1000000005ff7812 */ /* 0x040fe200078cc0ff */
[----:B------:R-:W-:Y:S01]  /*a29c0*/  IMAD.WIDE R24, R242, 0x4, R70 ;  /* 0x00000004f2187825 */ /* 0x000fe200078e0246 */
[----:B------:R-:W2:Y:S01]  /*a29d0*/  LDL.LU R241, [R1+0x400] ;  /* 0x0004000001f17983 */ /* 0x000ea20000300800 */
[----:B------:R-:W-:-:S03]  /*a29e0*/  LOP3.LUT P0, RZ, R5, 0x20000000, RZ, 0xc0, !PT ;  /* 0x2000000005ff7812 */ /* 0x000fc6000780c0ff */
[----:B------:R-:W2:Y:S01]  /*a29f0*/  LDL.LU R245, [R1+0x310] ;  /* 0x0003100001f57983 */ /* 0x000ea20000300800 */
[----:B------:R-:W-:Y:S02]  /*a2a00*/  @P1 LOP3.LUT R0, R0, 0x4000, RZ, 0xfc, !PT ;  /* 0x0000400000001812 */ /* 0x000fe400078efcff */
[----:B------:R-:W-:Y:S02]  /*a2a10*/  LOP3.LUT P1, RZ, R6, 0x2, RZ, 0xc0, !PT ;  /* 0x0000000206ff7812 */ /* 0x000fe4000782c0ff */
[----:B------:R-:W-:-:S11]  /*a2a20*/  LOP3.LUT R0, R0, 0xffff7fff, RZ, 0xc0, !PT ;  /* 0xffff7fff00007812 */ /* 0x000fd600078ec0ff */
[----:B------:R-:W-:Y:S02]  /*a2a30*/  @P1 LOP3.LUT R0, R0, 0x8000, RZ, 0xfc, !PT ;  /* 0x0000800000001812 */ /* 0x000fe400078efcff */
[----:B------:R-:W-:Y:S02]  /*a2a40*/  LOP3.LUT P1, RZ, R6, 0x1, RZ, 0xc0, !PT ;  /* 0x0000000106ff7812 */ /* 0x000fe4000782c0ff */
[----:B------:R-:W-:Y:S01]  /*a2a50*/  LOP3.LUT R0, R0, 0xfffeffff, RZ, 0xc0, !PT ;  /* 0xfffeffff00007812 */ /* 0x000fe200078ec0ff */
[----:B---3--:R1:W-:Y:S10]  /*a2a60*/  @P5 STG.E desc[UR24][R24.64], R232 ;  /* 0x000000e818005986 */ /* 0x0083f4000c101918 */
[----:B------:R-:W-:-:S02]  /*a2a70*/  @P1 LOP3.LUT R0, R0, 0x10000, RZ, 0xfc, !PT ;  /* 0x0001000000001812 */ /* 0x000fc400078efcff */
[----:B------:R-:W-:Y:S01]  /*a2a80*/  LOP3.LUT P1, RZ, R5, 0x80000000, RZ, 0xc0, !PT ;  /* 0x8000000005ff7812 */ /* 0x000fe2000782c0ff */
[----:B-1----:R-:W-:Y:S01]  /*a2a90*/  IMAD.WIDE R24, R242, 0x4, R68 ;  /* 0x00000004f2187825 */ /* 0x002fe200078e0244 */
[----:B------:R-:W-:Y:S01]  /*a2aa0*/  LOP3.LUT R0, R0, 0xfffdffff, RZ, 0xc0, !PT ;  /* 0xfffdffff00007812 */ /* 0x000fe200078ec0ff */
[----:B------:R-:W3:Y:S04]  /*a2ab0*/  LDL.LU R232, [R1+0x300] ;  /* 0x0003000001e87983 */ /* 0x000ee80000300800 */
[----:B----4-:R1:W-:Y:S06]  /*a2ac0*/  @P6 STG.E desc[UR24][R24.64], R236 ;  /* 0x000000ec18006986 */ /* 0x0103ec000c101918 */
[----:B------:R-:W-:-:S02]  /*a2ad0*/  @P1 LOP3.LUT R0, R0, 0x20000, RZ, 0xfc, !PT ;  /* 0x0002000000001812 */ /* 0x000fc400078efcff */
[----:B------:R-:W-:Y:S01]  /*a2ae0*/  LOP3.LUT P1, RZ, R5, 0x40000000, RZ, 0xc0, !PT ;  /* 0x4000000005ff7812 */ /* 0x000fe2000782c0ff */
[C---:B-1----:R-:W-:Y:S01]  /*a2af0*/  IMAD.WIDE R24, R242.reuse, 0x4, R66 ;  /* 0x00000004f2187825 */ /* 0x042fe200078e0242 */
[----:B------:R-:W4:Y:S04]  /*a2b00*/  LDL.LU R236, [R1+0x240] ;  /* 0x0002400001ec7983 */ /* 0x000f280000300800 */
[----:B------:R1:W-:Y:S02]  /*a2b10*/  @P0 STG.E desc[UR24][R24.64], R240 ;  /* 0x000000f018000986 */ /* 0x0003e4000c101918 */
[----:B-1----:R-:W-:Y:S02]  /*a2b20*/  IMAD.WIDE R24, R242, 0x4, R64 ;  /* 0x00000004f2187825 */ /* 0x002fe400078e0240 */
[----:B------:R-:W4:Y:S04]  /*a2b30*/  LDL.LU R240, [R1+0x200] ;  /* 0x0002000001f07983 */ /* 0x000f280000300800 */
[----:B------:R1:W-:Y:S01]  /*a2b40*/  @P1 STG.E desc[UR24][R24.64], R146 ;  /* 0x0000009218001986 */ /* 0x0003e2000c101918 */
[----:B------:R-:W-:Y:S01]  /*a2b50*/  LOP3.LUT P1, RZ, R0, 0x20000, RZ, 0xc0, !PT ;  /* 0x0002000000ff7812 */ /* 0x000fe2000782c0ff */
[----:B-1----:R-:W-:-:S02]  /*a2b60*/  IMAD.WIDE R24, R242, 0x4, R62 ;  /* 0x00000004f2187825 */ /* 0x002fc400078e023e */
[----:B------:R-:W4:Y:S10]  /*a2b70*/  LDL.LU R146, [R1+0x4e4] ;  /* 0x0004e40001927983 */ /* 0x000f340000300800 */
[----:B------:R1:W-:Y:S01]  /*a2b80*/  @P1 STG.E desc[UR24][R24.64], R147 ;  /* 0x0000009318001986 */ /* 0x0003e2000c101918 */
[----:B------:R-:W-:-:S03]  /*a2b90*/  LOP3.LUT P1, RZ, R0, 0x10000, RZ, 0xc0, !PT ;  /* 0x0001000000ff7812 */ /* 0x000fc6000782c0ff */
[----:B-1----:R-:W4:Y:S01]  /*a2ba0*/  LDL.LU R147, [R1+0x4d4] ;  /* 0x0004d40001937983 */ /* 0x002f220000300800 */
[----:B------:R-:W-:-:S09]  /*a2bb0*/  IMAD.WIDE R24, R242, 0x4, R60 ;  /* 0x00000004f2187825 */ /* 0x000fd200078e023c */
[----:B--2---:R1:W-:Y:S04]  /*a2bc0*/  @P1 STG.E desc[UR24][R24.64], R27 ;  /* 0x0000001b18001986 */ /* 0x0043e8000c101918 */
[----:B-1----:R-:W2:Y:S01]  /*a2bd0*/  LDL.LU R27, [R1+0x4c4] ;  /* 0x0004c400011b7983 */ /* 0x002ea20000300800 */
[----:B------:R-:W-:Y:S01]  /*a2be0*/  LOP3.LUT P1, RZ, R0, 0x8000, RZ, 0xc0, !PT ;  /* 0x0000800000ff7812 */ /* 0x000fe2000782c0ff */
[----:B------:R-:W-:-:S12]  /*a2bf0*/  IMAD.WIDE R24, R242, 0x4, R58 ;  /* 0x00000004f2187825 */ /* 0x000fd800078e023a */
        /* <DEDUP_REMOVED lines=17> */
[----:B------:R1:W-:Y:S01]  /*a2d10*/  @P1 STG.E desc[UR24][R24.64], R245 ;  /* 0x000000f518001986 */ /* 0x0003e2000c101918 */
[----:B------:R-:W-:Y:S01]  /*a2d20*/  LOP3.LUT P4, RZ, R6, 0x200, RZ, 0xc0, !PT ;  /* 0x0000020006ff7812 */ /* 0x000fe2000788c0ff */
[----:B-1----:R-:W-:-:S05]  /*a2d30*/  IMAD.WIDE R24, R26, 0x4, R62 ;  /* 0x000000041a187825 */ /* 0x002fca00078e023e */
[----:B---3--:R1:W-:Y:S01]  /*a2d40*/  @P2 STG.E desc[UR24][R24.64], R232 ;  /* 0x000000e818002986 */ /* 0x0083e2000c101918 */
[----:B------:R-:W-:Y:S01]  /*a2d50*/  LOP3.LUT P5, RZ, R6, 0x400, RZ, 0xc0, !PT ;  /* 0x0000040006ff7812 */ /* 0x000fe200078ac0ff */
[----:B-1----:R-:W-:-:S05]  /*a2d60*/  IMAD.WIDE R24, R26, 0x4, R60 ;  /* 0x000000041a187825 */ /* 0x002fca00078e023c */
[----:B----4-:R1:W-:Y:S01]  /*a2d70*/  @P3 STG.E desc[UR24][R24.64], R236 ;  /* 0x000000ec18003986 */ /* 0x0103e2000c101918 */
[----:B------:R-:W-:Y:S01]  /*a2d80*/  LOP3.LUT P6, RZ, R6, 0x800, RZ, 0xc0, !PT ;  /* 0x0000080006ff7812 */ /* 0x000fe200078cc0ff */
[----:B-1----:R-:W-:Y:S01]  /*a2d90*/  IMAD.WIDE R24, R26, 0x4, R58 ;  /* 0x000000041a187825 */ /* 0x002fe200078e023a */
[----:B------:R-:W-:Y:S01]  /*a2da0*/  LOP3.LUT P0, RZ, R6, 0x1000, RZ, 0xc0, !PT ;  /* 0x0000100006ff7812 */ /* 0x000fe2000780c0ff */
[----:B------:R-:W3:Y:S04]  /*a2db0*/  LDL.LU R26, [R1+0x20a0] ;  /* 0x0020a000011a7983 */ /* 0x000ee80000300800 */
[----:B------:R1:W-:Y:S02]  /*a2dc0*/  @P4 STG.E desc[UR24][R24.64], R240 ;  /* 0x000000f018004986 */ /* 0x0003e4000c101918 */
[----:B-1----:R-:W-:-:S05]  /*a2dd0*/  IMAD.WIDE R24, R244, 0x4, R72 ;  /* 0x00000004f4187825 */ /* 0x002fca00078e0248 */
[----:B------:R1:W-:Y:S02]  /*a2de0*/  @P5 STG.E desc[UR24][R24.64], R146 ;  /* 0x0000009218005986 */ /* 0x0003e4000c101918 */
[----:B-1----:R-:W-:-:S05]  /*a2df0*/  IMAD.WIDE R24, R244, 0x4, R70 ;  /* 0x00000004f4187825 */ /* 0x002fca00078e0246 */
[----:B------:R1:W-:Y:S02]  /*a2e00*/  @P6 STG.E desc[UR24][R24.64], R147 ;  /* 0x0000009318006986 */ /* 0x0003e4000c101918 */
[----:B-1----:R-:W-:-:S05]  /*a2e10*/  IMAD.WIDE R24, R244, 0x4, R68 ;  /* 0x00000004f4187825 */ /* 0x002fca00078e0244 */
[----:B--2---:R1:W-:Y:S04]  /*a2e20*/  @P0 STG.E desc[UR24][R24.64], R27 ;  /* 0x0000001b18000986 */ /* 0x0043e8000c101918 */
[----:B-1----:R-:W2:Y:S04]  /*a2e30*/  LDL.LU R27, [R1+0x4b4] ;  /* 0x0004b400011b7983 */ /* 0x002ea80000300800 */
[----:B------:R-:W4:Y:S04]  /*a2e40*/  LDL.LU R232, [R1+0x4a4] ;  /* 0x0004a40001e87983 */ /* 0x000f280000300800 */
[----:B------:R-:W3:Y:S04]  /*a2e50*/  LDL.LU R236, [R1+0x494] ;  /* 0x0004940001ec7983 */ /* 0x000ee80000300800 */
[----:B------:R-:W3:Y:S04]  /*a2e60*/  LDL.LU R240, [R1+0x484] ;  /* 0x0004840001f07983 */ /* 0x000ee80000300800 */
[----:B------:R-:W3:Y:S04]  /*a2e70*/  LDL.LU R146, [R1+0x474] ;  /* 0x0004740001927983 */ /* 0x000ee80000300800 */
[----:B------:R-:W3:Y:S04]  /*a2e80*/  LDL.LU R147, [R1+0x434] ;  /* 0x0004340001937983 */ /* 0x000ee80000300800 */
[----:B------:R-:W3:Y:S01]  /*a2e90*/  LDL.LU R245, [R1+0x208c] ;  /* 0x00208c0001f57983 */ /* 0x000ee20000300800 */
[----:B------:R-:W-:Y:S01]  /*a2ea0*/  LOP3.LUT P4, RZ, R6, 0x2000, RZ, 0xc0, !PT ;  /* 0x0000200006ff7812 */ /* 0x000fe2000788c0ff */
[----:B------:R-:W-:Y:S01]  /*a2eb0*/  IMAD.WIDE R24, R244, 0x4, R66 ;  /* 0x00000004f4187825 */ /* 0x000fe200078e0242 */
        /* <DEDUP_REMOVED lines=12> */
[----:B------:R-:W-:Y:S01]  /*a2f80*/  LOP3.LUT P1, RZ, R6, 0x200000, RZ, 0xc0, !PT ;  /* 0x0020000006ff7812 */ /* 0x000fe2000782c0ff */
[----:B--2---:R1:W-:Y:S04]  /*a2f90*/  @P4 STG.E desc[UR24][R24.64], R27 ;  /* 0x0000001b18004986 */ /* 0x0043e8000c101918 */
[----:B-1----:R-:W2:Y:S04]  /*a2fa0*/  LDL.LU R27, [R1+0x424] ;  /* 0x00042400011b7983 */ /* 0x002ea80000300800 */
[----:B------:R-:W2:Y:S01]  /*a2fb0*/  LDL.LU R246, [R1+0x414] ;  /* 0x0004140001f67983 */ /* 0x000ea20000300800 */
[----:B------:R-:W-:-:S03]  /*a2fc0*/  LOP3.LUT R0, R0, 0xffffffbf, RZ, 0xc0, !PT ;  /* 0xffffffbf00007812 */ /* 0x000fc600078ec0ff */
[----:B------:R-:W2:Y:S01]  /*a2fd0*/  LDL.LU R19, [R1+0x404] ;  /* 0x0004040001137983 */ /* 0x000ea20000300800 */
[----:B------:R-:W-:Y:S02]  /*a2fe0*/  @P1 LOP3.LUT R0, R0, 0x40, RZ, 0xfc, !PT ;  /* 0x0000004000001812 */ /* 0x000fe400078efcff */
[----:B------:R-:W-:Y:S01]  /*a2ff0*/  LOP3.LUT P1, RZ, R6, 0x100000, RZ, 0xc0, !PT ;  /* 0x0010000006ff7812 */ /* 0x000fe2000782c0ff */
[----:B------:R-:W2:Y:S01]  /*a3000*/  LDL.LU R233, [R1+0x314] ;  /* 0x0003140001e97983 */ /* 0x000ea20000300800 */
[----:B------:R-:W-:-:S03]  /*a3010*/  LOP3.LUT R0, R0, 0xffffff7f, RZ, 0xc0, !PT ;  /* 0xffffff7f00007812 */ /* 0x000fc600078ec0ff */
[----:B------:R-:W2:Y:S01]  /*a3020*/  LDL.LU R237, [R1+0x304] ;  /* 0x0003040001ed7983 */ /* 0x000ea20000300800 */
[C---:B------:R-:W-:Y:S02]  /*a3030*/  LOP3.LUT P5, RZ, R6.reuse, 0x4000, RZ, 0xc0, !PT ;  /* 0x0000400006ff7812 */ /* 0x040fe400078ac0ff */
[----:B------:R-:W-:Y:S01]  /*a3040*/  LOP3.LUT P6, RZ, R6, 0x8000, RZ, 0xc0, !PT ;  /* 0x0000800006ff7812 */ /* 0x000fe200078cc0ff */
[----:B------:R-:W-:Y:S01]  /*a3050*/  IMAD.WIDE R24, R244, 0x4, R64 ;  /* 0x00000004f4187825 */ /* 0x000fe200078e0240 */
[----:B------:R-:W2:Y:S03]  /*a3060*/  LDL.LU R241, [R1+0x244] ;  /* 0x0002440001f17983 */ /* 0x000ea60000300800 */
[----:B------:R-:W-:Y:S02]  /*a3070*/  @P1 LOP3.LUT R0, R0, 0x80, RZ, 0xfc, !PT ;  /* 0x0000008000001812 */ /* 0x000fe400078efcff */
[----:B------:R-:W-:-:S02]  /*a3080*/  LOP3.LUT P1, RZ, R6, 0x80000, RZ, 0xc0, !PT ;  /* 0x0008000006ff7812 */ /* 0x000fc4000782c0ff */
[----:B------:R-:W-:Y:S02]  /*a3090*/  LOP3.LUT R0, R0, 0xfffffeff, RZ, 0xc0, !PT ;  /* 0xfffffeff00007812 */ /* 0x000fe400078ec0ff */
[----:B------:R-:W-:-:S09]  /*a30a0*/  LOP3.LUT P0, RZ, R6, 0x10000, RZ, 0xc0, !PT ;  /* 0x0001000006ff7812 */ /* 0x000fd2000780c0ff */
[----:B------:R-:W-:Y:S02]  /*a30b0*/  @P1 LOP3.LUT R0, R0, 0x100, RZ, 0xfc, !PT ;  /* 0x0000010000001812 */ /* 0x000fe400078efcff */
[----:B------:R-:W-:Y:S01]  /*a30c0*/  LOP3.LUT P1, RZ, R6, 0x40000, RZ, 0xc0, !PT ;  /* 0x0004000006ff7812 */ /* 0x000fe2000782c0ff */
[----:B----4-:R1:W-:Y:S01]  /*a30d0*/  @P5 STG.E desc[UR24][R24.64], R232 ;  /* 0x000000e818005986 */ /* 0x0103e2000c101918 */
[----:B------:R-:W-:Y:S01]  /*a30e0*/  LOP3.LUT R0, R0, 0xfffffdff, RZ, 0xc0, !PT ;  /* 0xfffffdff00007812 */ /* 0x000fe200078ec0ff */
[----:B-1----:R-:W-:-:S10]  /*a30f0*/  IMAD.WIDE R24, R244, 0x4, R62 ;  /* 0x00000004f4187825 */ /* 0x002fd400078e023e */
[----:B------:R-:W-:Y:S01]  /*a3100*/  @P1 LOP3.LUT R0, R0, 0x200, RZ, 0xfc, !PT ;  /* 0x0000020000001812 */ /* 0x000fe200078efcff */
[----:B------:R-:W4:Y:S01]  /*a3110*/  LDL.LU R232, [R1+0x204] ;  /* 0x0002040001e87983 */ /* 0x000f220000300800 */
[----:B------:R-:W-:-:S03]  /*a3120*/  LOP3.LUT P1, RZ, R6, 0x20000, RZ, 0xc0, !PT ;  /* 0x0002000006ff7812 */ /* 0x000fc6000782c0ff */
[----:B---3--:R1:W-:Y:S02]  /*a3130*/  @P6 STG.E desc[UR24][R24.64], R236 ;  /* 0x000000ec18006986 */ /* 0x0083e4000c101918 */
[C---:B-1----:R-:W-:Y:S02]  /*a3140*/  IMAD.WIDE R24, R244.reuse, 0x4, R60 ;  /* 0x00000004f4187825 */ /* 0x042fe400078e023c */
[----:B------:R-:W3:Y:S04]  /*a3150*/  LDL.LU R236, [R1+0x4e8] ;  /* 0x0004e80001ec7983 */ /* 0x000ee80000300800 */
[----:B------:R1:W-:Y:S02]  /*a3160*/  @P0 STG.E desc[UR24][R24.64], R240 ;  /* 0x000000f018000986 */ /* 0x0003e4000c101918 */
[----:B-1----:R-:W-:-:S02]  /*a3170*/  IMAD.WIDE R24, R244, 0x4, R58 ;  /* 0x00000004f4187825 */ /* 0x002fc400078e023a */
[----:B------:R-:W3:Y:S04]  /*a3180*/  LDL.LU R240, [R1+0x4d8] ;  /* 0x0004d80001f07983 */ /* 0x000ee80000300800 */
[----:B------:R1:W-:Y:S01]  /*a3190*/  @P1 STG.E desc[UR24][R24.64], R146 ;  /* 0x0000009218001986 */ /* 0x0003e2000c101918 */
[----:B------:R-:W-:-:S03]  /*a31a0*/  LOP3.LUT P1, RZ, R0, 0x200, RZ, 0xc0, !PT ;  /* 0x0000020000ff7812 */ /* 0x000fc6000782c0ff */
[----:B------:R-:W3:Y:S01]  /*a31b0*/  LDL.LU R244, [R1+0x4c8] ;  /* 0x0004c80001f47983 */ /* 0x000ee20000300800 */
[----:B-1----:R-:W-:-:S03]  /*a31c0*/  IMAD.WIDE R24, R245, 0x4, R72 ;  /* 0x00000004f5187825 */ /* 0x002fc600078e0248 */
[----:B------:R-:W3:Y:S06]  /*a31d0*/  LDL.LU R146, [R1+0x4b8] ;  /* 0x0004b80001927983 */ /* 0x000eec0000300800 */
[----:B------:R1:W-:Y:S01]  /*a31e0*/  @P1 STG.E desc[UR24][R24.64], R147 ;  /* 0x0000009318001986 */ /* 0x0003e2000c101918 */
[----:B------:R-:W-:-:S03]  /*a31f0*/  LOP3.LUT P1, RZ, R0, 0x100, RZ, 0xc0, !PT ;  /* 0x0000010000ff7812 */ /* 0x000fc6000782c0ff */
[----:B-1----:R-:W3:Y:S01]  /*a3200*/  LDL.LU R147, [R1+0x4a8] ;  /* 0x0004a80001937983 */ /* 0x002ee20000300800 */
        /* <DEDUP_REMOVED lines=22> */
[----:B----4-:R1:W-:Y:S01]  /*a3370*/  @P1 STG.E desc[UR24][R24.64], R232 ;  /* 0x000000e818001986 */ /* 0x0103e2000c101918 */
[----:B------:R-:W-:Y:S01]  /*a3380*/  LOP3.LUT P4, RZ, R6, 0x10000000, RZ, 0xc0, !PT ;  /* 0x1000000006ff7812 */ /* 0x000fe2000788c0ff */
[----:B-1----:R-:W-:-:S05]  /*a3390*/  IMAD.WIDE R24, R26, 0x4, R72 ;  /* 0x000000041a187825 */ /* 0x002fca00078e0248 */
[----:B---3--:R1:W-:Y:S01]  /*a33a0*/  @P2 STG.E desc[UR24][R24.64], R236 ;  /* 0x000000ec18002986 */ /* 0x0083e2000c101918 */
[----:B------:R-:W-:Y:S01]  /*a33b0*/  LOP3.LUT P5, RZ, R6, 0x20000000, RZ, 0xc0, !PT ;  /* 0x2000000006ff7812 */ /* 0x000fe200078ac0ff */
[----:B-1----:R-:W-:-:S05]  /*a33c0*/  IMAD.WIDE R24, R26, 0x4, R70 ;  /* 0x000000041a187825 */ /* 0x002fca00078e0246 */
[----:B------:R1:W-:Y:S01]  /*a33d0*/  @P3 STG.E desc[UR24][R24.64], R240 ;  /* 0x000000f018003986 */ /* 0x0003e2000c101918 */
[----:B------:R-:W-:Y:S01]  /*a33e0*/  LOP3.LUT P6, RZ, R6, 0x40000000, RZ, 0xc0, !PT ;  /* 0x4000000006ff7812 */ /* 0x000fe200078cc0ff */
[----:B-1----:R-:W-:-:S05]  /*a33f0*/  IMAD.WIDE R24, R26, 0x4, R68 ;  /* 0x000000041a187825 */ /* 0x002fca00078e0244 */
[----:B------:R1:W-:Y:S01]  /*a3400*/  @P4 STG.E desc[UR24][R24.64], R244 ;  /* 0x000000f418004986 */ /* 0x0003e2000c101918 */
[----:B------:R-:W-:Y:S01]  /*a3410*/  LOP3.LUT P0, RZ, R6, 0x80000000, RZ, 0xc0, !PT ;  /* 0x8000000006ff7812 */ /* 0x000fe2000780c0ff */
[----:B-1----:R-:W-:-:S05]  /*a3420*/  IMAD.WIDE R24, R26, 0x4, R66 ;  /* 0x000000041a187825 */ /* 0x002fca00078e0242 */
[----:B------:R1:W-:Y:S02]  /*a3430*/  @P5 STG.E desc[UR24][R24.64], R146 ;  /* 0x0000009218005986 */ /* 0x0003e4000c101918 */
[----:B-1----:R-:W-:-:S05]  /*a3440*/  IMAD.WIDE R24, R26, 0x4, R64 ;  /* 0x000000041a187825 */ /* 0x002fca00078e0240 */
[----:B------:R1:W-:Y:S02]  /*a3450*/  @P6 STG.E desc[UR24][R24.64], R147 ;  /* 0x0000009318006986 */ /* 0x0003e4000c101918 */
[----:B-1----:R-:W-:-:S05]  /*a3460*/  IMAD.WIDE R24, R26, 0x4, R62 ;  /* 0x000000041a187825 */ /* 0x002fca00078e023e */
[----:B--2---:R1:W-:Y:S04]  /*a3470*/  @P0 STG.E desc[UR24][R24.64], R27 ;  /* 0x0000001b18000986 */ /* 0x0043e8000c101918 */
[----:B-1----:R-:W2:Y:S04]  /*a3480*/  LDL.LU R27, [R1+0x488] ;  /* 0x00048800011b7983 */ /* 0x002ea80000300800 */
[----:B------:R-:W3:Y:S04]  /*a3490*/  LDL.LU R232, [R1+0x478] ;  /* 0x0004780001e87983 */ /* 0x000ee80000300800 */
[----:B------:R-:W4:Y:S04]  /*a34a0*/  LDL.LU R236, [R1+0x438] ;  /* 0x0004380001ec7983 */ /* 0x000f280000300800 */
[----:B------:R-:W4:Y:S04]  /*a34b0*/  LDL.LU R240, [R1+0x428] ;  /* 0x0004280001f07983 */ /* 0x000f280000300800 */
[----:B------:R-:W4:Y:S04]  /*a34c0*/  LDL.LU R244, [R1+0x418] ;  /* 0x0004180001f47983 */ /* 0x000f280000300800 */
[----:B------:R-:W4:Y:S04]  /*a34d0*/  LDL.LU R147, [R1+0x408] ;  /* 0x0004080001937983 */ /* 0x000f280000300800 */
[----:B------:R-:W4:Y:S01]  /*a34e0*/  LDL.LU R19, [R1+0x20a4] ;  /* 0x0020a40001137983 */ /* 0x000f220000300800 */
[C---:B------:R-:W-:Y:S01]  /*a34f0*/  LOP3.LUT P4, RZ, R7.reuse, 0x1, RZ, 0xc0, !PT ;  /* 0x0000000107ff7812 */ /* 0x040fe2000788c0ff */
        /* <DEDUP_REMOVED lines=17> */
[----:B------:R-:W-:-:S03]  /*a3610*/  IMAD.WIDE R24, R26, 0x4, R58 ;  /* 0x000000041a187825 */ /* 0x000fc600078e023a */
[----:B------:R-:W2:Y:S04]  /*a3620*/  LDL.LU R146, [R1+0x20a8] ;  /* 0x0020a80001927983 */ /* 0x000ea80000300800 */
        /* <DEDUP_REMOVED lines=8> */
[----:B------:R-:W-:Y:S02]  /*a36b0*/  LOP3.LUT R0, R0, 0xfffffffe, RZ, 0xc0, !PT ;  /* 0xfffffffe00007812 */ /* 0x000fe400078ec0ff */
[C---:B------:R-:W-:Y:S01]  /*a36c0*/  LOP3.LUT P5, RZ, R7.reuse, 0x2, RZ, 0xc0, !PT ;  /* 0x0000000207ff7812 */ /* 0x040fe200078ac0ff */
[----:B------:R-:W2:Y:S04]  /*a36d0*/  LDL.LU R241, [R1+0x4dc] ;  /* 0x0004dc0001f17983 */ /* 0x000ea80000300800 */
[----:B------:R-:W-:Y:S01]  /*a36e0*/  @P1 LOP3.LUT R4, R4, 0x80000000, RZ, 0xfc, !PT ;  /* 0x8000000004041812 */ /* 0x000fe200078efcff */
[----:B------:R-:W2:Y:S01]  /*a36f0*/  LDL.LU R245, [R1+0x4cc] ;  /* 0x0004cc0001f57983 */ /* 0x000ea20000300800 */
[----:B------:R-:W-:-:S02]  /*a3700*/  LOP3.LUT P1, RZ, R7, 0x40, RZ, 0xc0, !PT ;  /* 0x0000004007ff7812 */ /* 0x000fc4000782c0ff */
[C---:B------:R-:W-:Y:S02]  /*a3710*/  LOP3.LUT P6, RZ, R7.reuse, 0x4, RZ, 0xc0, !PT ;  /* 0x0000000407ff7812 */ /* 0x040fe400078cc0ff */
[----:B------:R-:W-:-:S09]  /*a3720*/  LOP3.LUT P0, RZ, R7, 0x8, RZ, 0xc0, !PT ;  /* 0x0000000807ff7812 */ /* 0x000fd2000780c0ff */
[----:B------:R-:W-:Y:S02]  /*a3730*/  @P1 LOP3.LUT R0, R0, 0x1, RZ, 0xfc, !PT ;  /* 0x0000000100001812 */ /* 0x000fe400078efcff */
[----:B------:R-:W-:Y:S01]  /*a3740*/  LOP3.LUT P1, RZ, R7, 0x20, RZ, 0xc0, !PT ;  /* 0x0000002007ff7812 */ /* 0x000fe2000782c0ff */
[----:B---3--:R4:W-:Y:S01]  /*a3750*/  @P5 STG.E desc[UR24][R24.64], R232 ;  /* 0x000000e818005986 */ /* 0x0089e2000c101918 */
[----:B------:R-:W-:Y:S01]  /*a3760*/  LOP3.LUT R0, R0, 0xfffffffd, RZ, 0xc0, !PT ;  /* 0xfffffffd00007812 */ /* 0x000fe200078ec0ff */
[----:B----4-:R-:W-:-:S10]  /*a3770*/  IMAD.WIDE R24, R19, 0x4, R72 ;  /* 0x0000000413187825 */ /* 0x010fd400078e0248 */
[----:B------:R-:W-:Y:S01]  /*a3780*/  @P1 LOP3.LUT R0, R0, 0x2, RZ, 0xfc, !PT ;  /* 0x0000000200001812 */ /* 0x000fe200078efcff */
[----:B------:R-:W3:Y:S01]  /*a3790*/  LDL.LU R232, [R1+0x4bc] ;  /* 0x0004bc0001e87983 */ /* 0x000ee20000300800 */
[----:B------:R-:W-:-:S03]  /*a37a0*/  LOP3.LUT P1, RZ, R7, 0x10, RZ, 0xc0, !PT ;  /* 0x0000001007ff7812 */ /* 0x000fc6000782c0ff */
[----:B------:R1:W-:Y:S02]  /*a37b0*/  @P6 STG.E desc[UR24][R24.64], R236 ;  /* 0x000000ec18006986 */ /* 0x0003e4000c101918 */
[C---:B-1----:R-:W-:Y:S02]  /*a37c0*/  IMAD.WIDE R24, R19.reuse, 0x4, R70 ;  /* 0x0000000413187825 */ /* 0x042fe400078e0246 */
[----:B------:R-:W4:Y:S04]  /*a37d0*/  LDL.LU R236, [R1+0x4ac] ;  /* 0x0004ac0001ec7983 */ /* 0x000f280000300800 */
[----:B------:R1:W-:Y:S02]  /*a37e0*/  @P0 STG.E desc[UR24][R24.64], R240 ;  /* 0x000000f018000986 */ /* 0x0003e4000c101918 */
[----:B-1----:R-:W-:-:S02]  /*a37f0*/  IMAD.WIDE R24, R19, 0x4, R68 ;  /* 0x0000000413187825 */ /* 0x002fc400078e0244 */
[----:B------:R-:W4:Y:S04]  /*a3800*/  LDL.LU R240, [R1+0x49c] ;  /* 0x00049c0001f07983 */ /* 0x000f280000300800 */
[----:B------:R1:W-:Y:S01]  /*a3810*/  @P1 STG.E desc[UR24][R24.64], R244 ;  /* 0x000000f418001986 */ /* 0x0003e2000c101918 */
[C---:B------:R-:W-:Y:S01]  /*a3820*/  LOP3.LUT P1, RZ, R0.reuse, 0x2, RZ, 0xc0, !PT ;  /* 0x0000000200ff7812 */ /* 0x040fe2000782c0ff */
[----:B-1----:R-:W-:Y:S02]  /*a3830*/  IMAD.WIDE R24, R19, 0x4, R66 ;  /* 0x0000000413187825 */ /* 0x002fe400078e0242 */
        /* <DEDUP_REMOVED lines=47> */
[----:B------:R-:W4:Y:S01]  /*a3b30*/  LDL.LU R244, [R1+0x30c] ;  /* 0x00030c0001f47983 */ /* 0x000f220000300800 */
[----:B------:R-:W-:-:S03]  /*a3b40*/  LOP3.LUT P4, RZ, R7, 0x80000, RZ, 0xc0, !PT ;  /* 0x0008000007ff7812 */ /* 0x000fc6000788c0ff */
[----:B------:R-:W4:Y:S01]  /*a3b50*/  LDL.LU R147, [R1+0x24c] ;  /* 0x00024c0001937983 */ /* 0x000f220000300800 */
[----:B------:R-:W-:-:S03]  /*a3b60*/  IMAD.WIDE R24, R26, 0x4, R70 ;  /* 0x000000041a187825 */ /* 0x000fc600078e0246 */
[----:B------:R-:W4:Y:S01]  /*a3b70*/  LDL.LU R146, [R1+0x20b0] ;  /* 0x0020b00001927983 */ /* 0x000f220000300800 */
        /* <DEDUP_REMOVED lines=14> */
[----:B--2---:R1:W-:Y:S04]  /*a3c60*/  @P4 STG.E desc[UR24][R24.64], R27 ;  /* 0x0000001b18004986 */ /* 0x0043e8000c101918 */
[----:B-1----:R-:W2:Y:S04]  /*a3c70*/  LDL.LU R27, [R1+0x20c] ;  /* 0x00020c00011b7983 */ /* 0x002ea80000300800 */
[----:B------:R-:W2:Y:S04]  /*a3c80*/  LDL.LU R246, [R1+0x570] ;  /* 0x0005700001f67983 */ /* 0x000ea80000300800 */
[----:B------:R-:W2:Y:S01]  /*a3c90*/  LDL.LU R19, [R1+0x560] ;  /* 0x0005600001137983 */ /* 0x000ea20000300800 */
[----:B------:R-:W-:-:S02]  /*a3ca0*/  @P1 LOP3.LUT R4, R4, 0x400000, RZ, 0xfc, !PT ;  /* 0x0040000004041812 */ /* 0x000fc400078efcff */
[----:B------:R-:W-:Y:S01]  /*a3cb0*/  LOP3.LUT P1, RZ, R7, 0x4000000, RZ, 0xc0, !PT ;  /* 0x0400000007ff7812 */ /* 0x000fe2000782c0ff */
[----:B------:R-:W2:Y:S01]  /*a3cc0*/  LDL.LU R233, [R1+0x5c0] ;  /* 0x0005c00001e97983 */ /* 0x000ea20000300800 */
[----:B------:R-:W-:-:S03]  /*a3cd0*/  LOP3.LUT R4, R4, 0xff7fffff, RZ, 0xc0, !PT ;  /* 0xff7fffff04047812 */ /* 0x000fc600078ec0ff */
[----:B------:R-:W2:Y:S01]  /*a3ce0*/  LDL.LU R237, [R1+0x5b0] ;  /* 0x0005b00001ed7983 */ /* 0x000ea20000300800 */
[C---:B------:R-:W-:Y:S02]  /*a3cf0*/  LOP3.LUT P5, RZ, R7.reuse, 0x100000, RZ, 0xc0, !PT ;  /* 0x0010000007ff7812 */ /* 0x040fe400078ac0ff */
[C---:B------:R-:W-:Y:S01]  /*a3d00*/  LOP3.LUT P6, RZ, R7.reuse, 0x200000, RZ, 0xc0, !PT ;  /* 0x0020000007ff7812 */ /* 0x040fe200078cc0ff */
[----:B------:R-:W-:Y:S01]  /*a3d10*/  IMAD.WIDE R24, R26, 0x4, R68 ;  /* 0x000000041a187825 */ /* 0x000fe200078e0244 */
[----:B------:R-:W2:Y:S03]  /*a3d20*/  LDL.LU R241, [R1+0x5a0] ;  /* 0x0005a00001f17983 */ /* 0x000ea60000300800 */
[----:B------:R-:W-:Y:S01]  /*a3d30*/  @P1 LOP3.LUT R4, R4, 0x800000, RZ, 0xfc, !PT ;  /* 0x0080000004041812 */ /* 0x000fe200078efcff */
[----:B------:R-:W2:Y:S01]  /*a3d40*/  LDL.LU R245, [R1+0x590] ;  /* 0x0005900001f57983 */ /* 0x000ea20000300800 */
[----:B------:R-:W-:-:S02]  /*a3d50*/  LOP3.LUT P1, RZ, R7, 0x2000000, RZ, 0xc0, !PT ;  /* 0x0200000007ff7812 */ /* 0x000fc4000782c0ff */
[----:B------:R-:W-:Y:S02]  /*a3d60*/  LOP3.LUT R4, R4, 0xfeffffff, RZ, 0xc0, !PT ;  /* 0xfeffffff04047812 */ /* 0x000fe400078ec0ff */
[----:B------:R-:W-:-:S09]  /*a3d70*/  LOP3.LUT P0, RZ, R7, 0x400000, RZ, 0xc0, !PT ;  /* 0x0040000007ff7812 */ /* 0x000fd2000780c0ff */
[----:B------:R-:W-:Y:S02]  /*a3d80*/  @P1 LOP3.LUT R4, R4, 0x1000000, RZ, 0xfc, !PT ;  /* 0x0100000004041812 */ /* 0x000fe400078efcff */
[----:B------:R-:W-:Y:S01]  /*a3d90*/  LOP3.LUT P1, RZ, R7, 0x1000000, RZ, 0xc0, !PT ;  /* 0x0100000007ff7812 */ /* 0x000fe2000782c0ff */
[----:B---3--:R1:W-:Y:S01]  /*a3da0*/  @P5 STG.E desc[UR24][R24.64], R232 ;  /* 0x000000e818005986 */ /* 0x0083e2000c101918 */
[----:B------:R-:W-:Y:S01]  /*a3db0*/  LOP3.LUT R4, R4, 0xfdffffff, RZ, 0xc0, !PT ;  /* 0xfdffffff04047812 */ /* 0x000fe200078ec0ff */
[----:B-1----:R-:W-:-:S10]  /*a3dc0*/  IMAD.WIDE R24, R26, 0x4, R66 ;  /* 0x000000041a187825 */ /* 0x002fd400078e0242 */
[----:B------:R-:W-:Y:S02]  /*a3dd0*/  @P1 LOP3.LUT R4, R4, 0x2000000, RZ, 0xfc, !PT ;  /* 0x0200000004041812 */ /* 0x000fe400078efcff */
[----:B------:R-:W-:Y:S01]  /*a3de0*/  LOP3.LUT P1, RZ, R7, 0x800000, RZ, 0xc0, !PT ;  /* 0x0080000007ff7812 */ /* 0x000fe2000782c0ff */
[----:B----4-:R1:W-:Y:S02]  /*a3df0*/  @P6 STG.E desc[UR24][R24.64], R236 ;  /* 0x000000ec18006986 */ /* 0x0103e4000c101918 */
[----:B-1----:R-:W-:-:S05]  /*a3e00*/  IMAD.WIDE R24, R26, 0x4, R64 ;  /* 0x000000041a187825 */ /* 0x002fca00078e0240 */
[----:B------:R1:W-:Y:S02]  /*a3e10*/  @P0 STG.E desc[UR24][R24.64], R240 ;  /* 0x000000f018000986 */ /* 0x0003e4000c101918 */
[----:B-1----:R-:W-:Y:S02]  /*a3e20*/  IMAD.WIDE R24, R26, 0x4, R62 ;  /* 0x000000041a187825 */ /* 0x002fe400078e023e */
[----:B------:R-:W3:Y:S04]  /*a3e30*/  LDL.LU R240, [R1+0x20b4] ;  /* 0x0020b40001f07983 */ /* 0x000ee80000300800 */
[----:B------:R-:W4:Y:S04]  /*a3e40*/  LDL.LU R232, [R1+0x580] ;  /* 0x0005800001e87983 */ /* 0x000f280000300800 */
        /* <DEDUP_REMOVED lines=8> */
[----:B------:R-:W-:-:S03]  /*a3ed0*/  IMAD.WIDE R24, R26, 0x4, R58 ;  /* 0x000000041a187825 */ /* 0x000fc600078e023a */
[----:B------:R-:W3:Y:S06]  /*a3ee0*/  LDL.LU R26, [R1+0x520] ;  /* 0x00052000011a7983 */ /* 0x000eec0000300800 */
        /* <DEDUP_REMOVED lines=24> */
[----:B----4-:R1:W-:Y:S01]  /*a4070*/  @P2 STG.E desc[UR24][R24.64], R232 ;  /* 0x000000e818002986 */ /* 0x0103e2000c101918 */
[----:B------:R-:W-:Y:S01]  /*a4080*/  LOP3.LUT P5, RZ, R8, 0x8, RZ, 0xc0, !PT ;  /* 0x0000000808ff7812 */ /* 0x000fe200078ac0ff */
[----:B-1----:R-:W-:Y:S01]  /*a4090*/  IMAD.WIDE R24, R146, 0x4, R58 ;  /* 0x0000000492187825 */ /* 0x002fe200078e023a */
[C---:B------:R-:W-:Y:S01]  /*a40a0*/  LOP3.LUT P6, RZ, R8.reuse, 0x10, RZ, 0xc0, !PT ;  /* 0x0000001008ff7812 */ /* 0x040fe200078cc0ff */
[----:B------:R-:W4:Y:S04]  /*a40b0*/  LDL.LU R146, [R1+0x20bc] ;  /* 0x0020bc0001927983 */ /* 0x000f280000300800 */
[----:B---3--:R1:W-:Y:S01]  /*a40c0*/  @P3 STG.E desc[UR24][R24.64], R236 ;  /* 0x000000ec18003986 */ /* 0x0083e2000c101918 */
[----:B------:R-:W-:Y:S01]  /*a40d0*/  LOP3.LUT P0, RZ, R8, 0x20, RZ, 0xc0, !PT ;  /* 0x0000002008ff7812 */ /* 0x000fe2000780c0ff */
[----:B-1----:R-:W-:-:S05]  /*a40e0*/  IMAD.WIDE R24, R240, 0x4, R72 ;  /* 0x00000004f0187825 */ /* 0x002fca00078e0248 */
        /* <DEDUP_REMOVED lines=52> */
[----:B------:R-:W-:Y:S01]  /*a4430*/  @P1 LOP3.LUT R4, R4, 0x20000, RZ, 0xfc, !PT ;  /* 0x0002000004041812 */ /* 0x000fe200078efcff */
[----:B------:R-:W3:Y:S01]  /*a4440*/  LDL.LU R232, [R1+0x544] ;  /* 0x0005440001e87983 */ /* 0x000ee20000300800 */
[----:B------:R-:W-:-:S03]  /*a4450*/  LOP3.LUT P1, RZ, R8, 0x400, RZ, 0xc0, !PT ;  /* 0x0000040008ff7812 */ /* 0x000fc6000782c0ff */
[----:B----4-:R1:W-:Y:S02]  /*a4460*/  @P6 STG.E desc[UR24][R24.64], R236 ;  /* 0x000000ec18006986 */ /* 0x0103e4000c101918 */
[----:B-1----:R-:W-:Y:S02]  /*a4470*/  IMAD.WIDE R24, R240, 0x4, R58 ;  /* 0x00000004f0187825 */ /* 0x002fe400078e023a */
[----:B------:R-:W4:Y:S04]  /*a4480*/  LDL.LU R236, [R1+0x534] ;  /* 0x0005340001ec7983 */ /* 0x000f280000300800 */
[----:B------:R1:W-:Y:S04]  /*a4490*/  @P0 STG.E desc[UR24][R24.64], R244 ;  /* 0x000000f418000986 */ /* 0x0003e8000c101918 */
[----:B------:R-:W4:Y:S01]  /*a44a0*/  LDL.LU R240, [R1+0x524] ;  /* 0x0005240001f07983 */ /* 0x000f220000300800 */
[----:B-1----:R-:W-:-:S03]  /*a44b0*/  IMAD.WIDE R24, R241, 0x4, R72 ;  /* 0x00000004f1187825 */ /* 0x002fc600078e0248 */
        /* <DEDUP_REMOVED lines=53> */
[----:B------:R-:W3:Y:S01]  /*a4810*/  LDL.LU R246, [R1+0x20d0] ;  /* 0x0020d00001f67983 */ /* 0x000ee20000300800 */
[----:B------:R-:W-:Y:S01]  /*a4820*/  LOP3.LUT P4, RZ, R8, 0x2000000, RZ, 0xc0, !PT ;  /* 0x0200000008ff7812 */ /* 0x000fe2000788c0ff */
[----:B------:R-:W-:-:S02]  /*a4830*/  IMAD.WIDE R24, R146, 0x4, R58 ;  /* 0x0000000492187825 */ /* 0x000fc400078e023a */
        /* <DEDUP_REMOVED lines=27> */
[----:B---3--:R-:W-:Y:S01]  /*a49f0*/  IMAD.WIDE R24, R246, 0x4, R72 ;  /* 0x00000004f6187825 */ /* 0x008fe200078e0248 */
[----:B------:R-:W3:Y:S03]  /*a4a00*/  LDL.LU R241, [R1+0x528] ;  /* 0x0005280001f17983 */ /* 0x000ee60000300800 */
[----:B------:R-:W-:Y:S01]  /*a4a10*/  @P1 LOP3.LUT R4, R4, 0x80, RZ, 0xfc, !PT ;  /* 0x0000008004041812 */ /* 0x000fe200078efcff */
[----:B------:R-:W3:Y:S01]  /*a4a20*/  LDL.LU R245, [R1+0x518] ;  /* 0x0005180001f57983 */ /* 0x000ee20000300800 */
[----:B------:R-:W-:-:S02]  /*a4a30*/  LOP3.LUT P1, RZ, R8, 0x80000000, RZ, 0xc0, !PT ;  /* 0x8000000008ff7812 */ /* 0x000fc4000782c0ff */
[----:B------:R-:W-:Y:S02]  /*a4a40*/  LOP3.LUT R4, R4, 0xfffffeff, RZ, 0xc0, !PT ;  /* 0xfffffeff04047812 */ /* 0x000fe400078ec0ff */
[----:B------:R-:W-:-:S09]  /*a4a50*/  LOP3.LUT P0, RZ, R8, 0x10000000, RZ, 0xc0, !PT ;  /* 0x1000000008ff7812 */ /* 0x000fd2000780c0ff */
[----:B------:R-:W-:Y:S02]  /*a4a60*/  @P1 LOP3.LUT R4, R4, 0x100, RZ, 0xfc, !PT ;  /* 0x0000010004041812 */ /* 0x000fe400078efcff */
[----:B------:R-:W-:Y:S01]  /*a4a70*/  LOP3.LUT P1, RZ, R8, 0x40000000, RZ, 0xc0, !PT ;  /* 0x4000000008ff7812 */ /* 0x000fe2000782c0ff */
[----:B------:R1:W-:Y:S01]  /*a4a80*/  @P5 STG.E desc[UR24][R24.64], R232 ;  /* 0x000000e818005986 */ /* 0x0003e2000c101918 */
[----:B------:R-:W-:Y:S01]  /*a4a90*/  LOP3.LUT R4, R4, 0xfffffdff, RZ, 0xc0, !PT ;  /* 0xfffffdff04047812 */ /* 0x000fe200078ec0ff */
[----:B-1----:R-:W-:-:S10]  /*a4aa0*/  IMAD.WIDE R24, R246, 0x4, R70 ;  /* 0x00000004f6187825 */ /* 0x002fd400078e0246 */
[----:B------:R-:W-:Y:S01]  /*a4ab0*/  @P1 LOP3.LUT R4, R4, 0x200, RZ, 0xfc, !PT ;  /* 0x0000020004041812 */ /* 0x000fe200078efcff */
[----:B------:R-:W3:Y:S01]  /*a4ac0*/  LDL.LU R232, [R1+0x508] ;  /* 0x0005080001e87983 */ /* 0x000ee20000300800 */
[----:B------:R-:W-:-:S03]  /*a4ad0*/  LOP3.LUT P1, RZ, R8, 0x20000000, RZ, 0xc0, !PT ;  /* 0x2000000008ff7812 */ /* 0x000fc6000782c0ff */
[----:B----4-:R1:W-:Y:S02]  /*a4ae0*/  @P6 STG.E desc[UR24][R24.64], R236 ;  /* 0x000000ec18006986 */ /* 0x0103e4000c101918 */
[C---:B-1----:R-:W-:Y:S02]  /*a4af0*/  IMAD.WIDE R24, R246.reuse, 0x4, R68 ;  /* 0x00000004f6187825 */ /* 0x042fe400078e0244 */
[----:B------:R-:W4:Y:S04]  /*a4b00*/  LDL.LU R236, [R1+0x4f8] ;  /* 0x0004f80001ec7983 */ /* 0x000f280000300800 */
[----:B------:R1:W-:Y:S02]  /*a4b10*/  @P0 STG.E desc[UR24][R24.64], R240 ;  /* 0x000000f018000986 */ /* 0x0003e4000c101918 */
[----:B-1----:R-:W-:-:S02]  /*a4b20*/  IMAD.WIDE R24, R246, 0x4, R66 ;  /* 0x00000004f6187825 */ /* 0x002fc400078e0242 */
[----:B------:R-:W4:Y:S04]  /*a4b30*/  LDL.LU R240, [R1+0x2f8] ;  /* 0x0002f80001f07983 */ /* 0x000f280000300800 */
[----:B------:R1:W-:Y:S01]  /*a4b40*/  @P1 STG.E desc[UR24][R24.64], R147 ;  /* 0x0000009318001986 */ /* 0x0003e2000c101918 */
[----:B------:R-:W-:Y:S01]  /*a4b50*/  LOP3.LUT P1, RZ, R4, 0x200, RZ, 0xc0, !PT ;  /* 0x0000020004ff7812 */ /* 0x000fe2000782c0ff */
        /* <DEDUP_REMOVED lines=22> */
[----:B---3--:R1:W-:Y:S01]  /*a4cc0*/  @P1 STG.E desc[UR24][R24.64], R241 ;  /* 0x000000f118001986 */ /* 0x0083e2000c101918 */
[----:B------:R-:W-:Y:S02]  /*a4cd0*/  LOP3.LUT P1, RZ, R4, 0x4, RZ, 0xc0, !PT ;  /* 0x0000000404ff7812 */ /* 0x000fe4000782c0ff */
[C---:B------:R-:W-:Y:S02]  /*a4ce0*/  LOP3.LUT P2, RZ, R9.reuse, 0x40, RZ, 0xc0, !PT ;  /* 0x0000004009ff7812 */ /* 0x040fe4000784c0ff */
[----:B------:R-:W-:Y:S01]  /*a4cf0*/  LOP3.LUT P3, RZ, R9, 0x80, RZ, 0xc0, !PT ;  /* 0x0000008009ff7812 */ /* 0x000fe2000786c0ff */
[----:B-1----:R-:W-:-:S08]  /*a4d00*/  IMAD.WIDE R24, R244, 0x4, R66 ;  /* 0x00000004f4187825 */ /* 0x002fd000078e0242 */
[----:B------:R1:W-:Y:S01]  /*a4d10*/  @P1 STG.E desc[UR24][R24.64], R245 ;  /* 0x000000f518001986 */ /* 0x0003e2000c101918 */
[----:B------:R-:W-:Y:S01]  /*a4d20*/  LOP3.LUT P4, RZ, R9, 0x100, RZ, 0xc0, !PT ;  /* 0x0000010009ff7812 */ /* 0x000fe2000788c0ff */
[----:B-1----:R-:W-:-:S05]  /*a4d30*/  IMAD.WIDE R24, R244, 0x4, R64 ;  /* 0x00000004f4187825 */ /* 0x002fca00078e0240 */
[----:B------:R1:W-:Y:S01]  /*a4d40*/  @P2 STG.E desc[UR24][R24.64], R232 ;  /* 0x000000e818002986 */ /* 0x0003e2000c101918 */
        /* <DEDUP_REMOVED lines=43> */
[----:B------:R-:W-:Y:S02]  /*a5000*/  LOP3.LUT R5, R5, 0x7fffffff, RZ, 0xc0, !PT ;  /* 0x7fffffff05057812 */ /* 0x000fe400078ec0ff */
[----:B------:R-:W-:Y:S01]  /*a5010*/  LOP3.LUT R4, R4, 0xfffffffe, RZ, 0xc0, !PT ;  /* 0xfffffffe04047812 */ /* 0x000fe200078ec0ff */
[----:B------:R-:W2:Y:S01]  /*a5020*/  LDL.LU R237, [R1+0x50c] ;  /* 0x00050c0001ed7983 */ /* 0x000ea20000300800 */
[C---:B------:R-:W-:Y:S02]  /*a5030*/  LOP3.LUT P5, RZ, R9.reuse, 0x2000, RZ, 0xc0, !PT ;  /* 0x0000200009ff7812 */ /* 0x040fe400078ac0ff */
[C---:B------:R-:W-:Y:S01]  /*a5040*/  LOP3.LUT P6, RZ, R9.reuse, 0x4000, RZ, 0xc0, !PT ;  /* 0x0000400009ff7812 */ /* 0x040fe200078cc0ff */
[----:B------:R-:W-:Y:S01]  /*a5050*/  IMAD.WIDE R24, R146, 0x4, R66 ;  /* 0x0000000492187825 */ /* 0x000fe200078e0242 */
[----:B------:R-:W-:Y:S01]  /*a5060*/  LOP3.LUT P0, RZ, R9, 0x8000, RZ, 0xc0, !PT ;  /* 0x0000800009ff7812 */ /* 0x000fe2000780c0ff */
[----:B------:R-:W2:Y:S02]  /*a5070*/  LDL.LU R241, [R1+0x4fc] ;  /* 0x0004fc0001f17983 */ /* 0x000ea40000300800 */
[----:B------:R-:W-:-:S02]  /*a5080*/  @P1 LOP3.LUT R5, R5, 0x80000000, RZ, 0xfc, !PT ;  /* 0x8000000005051812 */ /* 0x000fc400078efcff */
[----:B------:R-:W-:Y:S01]  /*a5090*/  LOP3.LUT P1, RZ, R9, 0x40000, RZ, 0xc0, !PT ;  /* 0x0004000009ff7812 */ /* 0x000fe2000782c0ff */
[----:B------:R-:W2:-:S12]  /*a50a0*/  LDL.LU R245, [R1+0x2fc] ;  /* 0x0002fc0001f57983 */ /* 0x000e980000300800 */
        /* <DEDUP_REMOVED lines=9> */
[----:B-1----:R-:W-:-:S05]  /*a5140*/  IMAD.WIDE R24, R146, 0x4, R62 ;  /* 0x0000000492187825 */ /* 0x002fca00078e023e */
[----:B------:R1:W-:Y:S02]  /*a5150*/  @P0 STG.E desc[UR24][R24.64], R244 ;  /* 0x000000f418000986 */ /* 0x0003e4000c101918 */
[----:B-1----:R-:W-:-:S05]  /*a5160*/  IMAD.WIDE R24, R146, 0x4, R60 ;  /* 0x0000000492187825 */ /* 0x002fca00078e023c */
[----:B------:R1:W-:Y:S01]  /*a5170*/  @P1 STG.E desc[UR24][R24.64], R26 ;  /* 0x0000001a18001986 */ /* 0x0003e2000c101918 */
[----:B------:R-:W-:-:S03]  /*a5180*/  LOP3.LUT P1, RZ, R4, 0x2, RZ, 0xc0, !PT ;  /* 0x0000000204ff7812 */ /* 0x000fc6000782c0ff */
[----:B-1----:R-:W4:Y:S04]  /*a5190*/  LDL.LU R26, [R1+0x23c] ;  /* 0x00023c00011a7983 */ /* 0x002f280000300800 */
[----:B------:R-:W3:Y:S01]  /*a51a0*/  LDL.LU R240, [R1+0x6a0] ;  /* 0x0006a00001f07983 */ /* 0x000ee20000300800 */
[----:B------:R-:W-:-:S03]  /*a51b0*/  IMAD.WIDE R24, R146, 0x4, R58 ;  /* 0x0000000492187825 */ /* 0x000fc600078e023a */
[----:B------:R-:W3:Y:S04]  /*a51c0*/  LDL.LU R244, [R1+0x690] ;  /* 0x0006900001f47983 */ /* 0x000ee80000300800 */
[----:B------:R1:W-:Y:S01]  /*a51d0*/  @P1 STG.E desc[UR24][R24.64], R147 ;  /* 0x0000009318001986 */ /* 0x0003e2000c101918 */
[----:B------:R-:W-:-:S03]  /*a51e0*/  LOP3.LUT P1, RZ, R4, 0x1, RZ, 0xc0, !PT ;  /* 0x0000000104ff7812 */ /* 0x000fc6000782c0ff */
[----:B------:R-:W3:Y:S04]  /*a51f0*/  LDL.LU R146, [R1+0x680] ;  /* 0x0006800001927983 */ /* 0x000ee80000300800 */
[----:B-1----:R-:W3:Y:S01]  /*a5200*/  LDL.LU R147, [R1+0x670] ;  /* 0x0006700001937983 */ /* 0x002ee20000300800 */
[----:B------:R-:W-:-:S05]  /*a5210*/  IMAD.WIDE R24, R232, 0x4, R72 ;  /* 0x00000004e8187825 */ /* 0x000fca00078e0248 */
        /* <DEDUP_REMOVED lines=25> */
[C---:B------:R-:W-:Y:S01]  /*a53b0*/  LOP3.LUT P5, RZ, R9.reuse, 0x10000000, RZ, 0xc0, !PT ;  /* 0x1000000009ff7812 */ /* 0x040fe200078ac0ff */
[C---:B---3--:R-:W-:Y:S01]  /*a53c0*/  IMAD.WIDE R24, R236.reuse, 0x4, R72 ;  /* 0x00000004ec187825 */ /* 0x048fe200078e0248 */
[C---:B------:R-:W-:Y:S01]  /*a53d0*/  LOP3.LUT P6, RZ, R9.reuse, 0x20000000, RZ, 0xc0, !PT ;  /* 0x2000000009ff7812 */ /* 0x040fe200078cc0ff */
[----:B------:R-:W3:Y:S04]  /*a53e0*/  LDL.LU R26, [R1+0x20e8] ;  /* 0x0020e800011a7983 */ /* 0x000ee80000300800 */
[----:B------:R1:W-:Y:S01]  /*a53f0*/  @P3 STG.E desc[UR24][R24.64], R240 ;  /* 0x000000f018003986 */ /* 0x0003e2000c101918 */
        /* <DEDUP_REMOVED lines=57> */
[----:B---3--:R1:W-:Y:S04]  /*a5790*/  @P6 STG.E desc[UR24][R24.64], R240 ;  /* 0x000000f018006986 */ /* 0x0083e8000c101918 */
[----:B------:R-:W3:Y:S01]  /*a57a0*/  LDL.LU R236, [R1+0x684] ;  /* 0x0006840001ec7983 */ /* 0x000ee20000300800 */
[----:B-1----:R-:W-:-:S03]  /*a57b0*/  IMAD.WIDE R24, R237, 0x4, R72 ;  /* 0x00000004ed187825 */ /* 0x002fc600078e0248 */
[----:B------:R-:W3:Y:S04]  /*a57c0*/  LDL.LU R240, [R1+0x674] ;  /* 0x0006740001f07983 */ /* 0x000ee80000300800 */
[----:B------:R1:W-:Y:S02]  /*a57d0*/  @P0 STG.E desc[UR24][R24.64], R244 ;  /* 0x000000f418000986 */ /* 0x0003e4000c101918 */
[----:B-1----:R-:W-:Y:S02]  /*a57e0*/  IMAD.WIDE R24, R237, 0x4, R70 ;  /* 0x00000004ed187825 */ /* 0x002fe400078e0246 */
[----:B------:R-:W3:Y:S04]  /*a57f0*/  LDL.LU R244, [R1+0x664] ;  /* 0x0006640001f47983 */ /* 0x000ee80000300800 */
[----:B------:R1:W-:Y:S01]  /*a5800*/  @P1 STG.E desc[UR24][R24.64], R146 ;  /* 0x0000009218001986 */ /* 0x0003e2000c101918 */
[----:B------:R-:W-:Y:S01]  /*a5810*/  LOP3.LUT P1, RZ, R5, 0x2000000, RZ, 0xc0, !PT ;  /* 0x0200000005ff7812 */ /* 0x000fe2000782c0ff */
[----:B-1----:R-:W-:-:S02]  /*a5820*/  IMAD.WIDE R24, R237, 0x4, R68 ;  /* 0x00000004ed187825 */ /* 0x002fc400078e0244 */
[----:B------:R-:W3:Y:S10]  /*a5830*/  LDL.LU R146, [R1+0x654] ;  /* 0x0006540001927983 */ /* 0x000ef40000300800 */
[----:B------:R1:W-:Y:S01]  /*a5840*/  @P1 STG.E desc[UR24][R24.64], R147 ;  /* 0x0000009318001986 */ /* 0x0003e2000c101918 */
[----:B------:R-:W-:-:S03]  /*a5850*/  LOP3.LUT P1, RZ, R5, 0x1000000, RZ, 0xc0, !PT ;  /* 0x0100000005ff7812 */ /* 0x000fc6000782c0ff */
[----:B-1----:R-:W3:Y:S01]  /*a5860*/  LDL.LU R147, [R1+0x644] ;  /* 0x0006440001937983 */ /* 0x002ee20000300800 */
[----:B------:R-:W-:-:S09]  /*a5870*/  IMAD.WIDE R24, R237, 0x4, R66 ;  /* 0x00000004ed187825 */ /* 0x000fd200078e0242 */
[----:B--2---:R1:W-:Y:S04]  /*a5880*/  @P1 STG.E desc[UR24][R24.64], R27 ;  /* 0x0000001b18001986 */ /* 0x0043e8000c101918 */
[----:B-1----:R-:W2:Y:S01]  /*a5890*/  LDL.LU R27, [R1+0x634] ;  /* 0x00063400011b7983 */ /* 0x002ea20000300800 */
[----:B------:R-:W-:Y:S01]  /*a58a0*/  LOP3.LUT P1, RZ, R5, 0x800000, RZ, 0xc0, !PT ;  /* 0x0080000005ff7812 */ /* 0x000fe2000782c0ff */
[----:B------:R-:W-:Y:S01]  /*a58b0*/  IMAD.WIDE R24, R237, 0x4, R64 ;  /* 0x00000004ed187825 */ /* 0x000fe200078e0240 */
[----:B------:R-:W-:Y:S01]  /*a58c0*/  LOP3.LUT P2, RZ, R10, 0x1000, RZ, 0xc0, !PT ;  /* 0x000010000aff7812 */ /* 0x000fe2000784c0ff */
[----:B------:R-:W2:Y:S10]  /*a58d0*/  LDL.LU R242, [R1+0x20ec] ;  /* 0x0020ec0001f27983 */ /* 0x000eb40000300800 */
        /* <DEDUP_REMOVED lines=14> */
[----:B------:R-:W-:Y:S01]  /*a59c0*/  LOP3.LUT P3, RZ, R10, 0x2000, RZ, 0xc0, !PT ;  /* 0x000020000aff7812 */ /* 0x000fe2000786c0ff */
[----:B-1----:R-:W-:-:S10]  /*a59d0*/  IMAD.WIDE R24, R26, 0x4, R70 ;  /* 0x000000041a187825 */ /* 0x002fd400078e0246 */
        /* <DEDUP_REMOVED lines=11> */
[C---:B-1----:R-:W-:Y:S02]  /*a5a90*/  IMAD.WIDE R24, R26.reuse, 0x4, R62 ;  /* 0x000000041a187825 */ /* 0x042fe400078e023e */
[----:B------:R-:W3:Y:S04]  /*a5aa0*/  LDL.LU R244, [R1+0x2104] ;  /* 0x0021040001f47983 */ /* 0x000ee80000300800 */
        /* <DEDUP_REMOVED lines=9> */
[----:B------:R-:W3:Y:S01]  /*a5b40*/  LDL.LU R147, [R1+0x5e4] ;  /* 0x0005e40001937983 */ /* 0x000ee20000300800 */
[----:B------:R-:W-:-:S03]  /*a5b50*/  LOP3.LUT P4, RZ, R10, 0x40000, RZ, 0xc0, !PT ;  /* 0x000400000aff7812 */ /* 0x000fc6000788c0ff */
[----:B------:R-:W3:Y:S01]  /*a5b60*/  LDL.LU R26, [R1+0x5d4] ;  /* 0x0005d400011a7983 */ /* 0x000ee20000300800 */
[----:B------:R-:W-:-:S03]  /*a5b70*/  IMAD.WIDE R24, R242, 0x4, R72 ;  /* 0x00000004f2187825 */ /* 0x000fc600078e0248 */
[----:B------:R-:W3:Y:S01]  /*a5b80*/  LDL.LU R146, [R1+0x2100] ;  /* 0x0021000001927983 */ /* 0x000ee20000300800 */
        /* <DEDUP_REMOVED lines=47> */
[C---:B------:R-:W-:Y:S01]  /*a5e80*/  LOP3.LUT P1, RZ, R5.reuse, 0x20000, RZ, 0xc0, !PT ;  /* 0x0002000005ff7812 */ /* 0x040fe2000782c0ff */
[----:B-1----:R-:W-:Y:S02]  /*a5e90*/  IMAD.WIDE R24, R242, 0x4, R62 ;  /* 0x00000004f2187825 */ /* 0x002fe400078e023e */
        /* <DEDUP_REMOVED lines=23> */
[----:B------:R-:W-:Y:S02]  /*a6010*/  LOP3.LUT P2, RZ, R10, 0x80000000, RZ, 0xc0, !PT ;  /* 0x800000000aff7812 */ /* 0x000fe4000784c0ff */
[----:B------:R-:W-:Y:S01]  /*a6020*/  LOP3.LUT P3, RZ, R11, 0x1, RZ, 0xc0, !PT ;  /* 0x000000010bff7812 */ /* 0x000fe2000786c0ff */
[----:B-1----:R-:W-:-:S08]  /*a6030*/  IMAD.WIDE R24, R146, 0x4, R64 ;  /* 0x0000000492187825 */ /* 0x002fd000078e0240 */
[----:B------:R1:W-:Y:S01]  /*a6040*/  @P1 STG.E desc[UR24][R24.64], R245 ;  /* 0x000000f518001986 */ /* 0x0003e2000c101918 */
[----:B------:R-:W-:Y:S01]  /*a6050*/  LOP3.LUT P4, RZ, R11, 0x2, RZ, 0xc0, !PT ;  /* 0x000000020bff7812 */ /* 0x000fe2000788c0ff */
[----:B-1----:R-:W-:-:S05]  /*a6060*/  IMAD.WIDE R24, R146, 0x4, R62 ;  /* 0x0000000492187825 */ /* 0x002fca00078e023e */
[----:B----4-:R1:W-:Y:S01]  /*a6070*/  @P2 STG.E desc[UR24][R24.64], R232 ;  /* 0x000000e818002986 */ /* 0x0103e2000c101918 */
[----:B------:R-:W-:Y:S01]  /*a6080*/  LOP3.LUT P5, RZ, R11, 0x4, RZ, 0xc0, !PT ;  /* 0x000000040bff7812 */ /* 0x000fe200078ac0ff */
[----:B-1----:R-:W-:-:S05]  /*a6090*/  IMAD.WIDE R24, R146, 0x4, R60 ;  /* 0x0000000492187825 */ /* 0x002fca00078e023c */
[----:B---3--:R1:W-:Y:S01]  /*a60a0*/  @P3 STG.E desc[UR24][R24.64], R236 ;  /* 0x000000ec18003986 */ /* 0x0083e2000c101918 */
[C---:B------:R-:W-:Y:S01]  /*a60b0*/  LOP3.LUT P6, RZ, R11.reuse, 0x8, RZ, 0xc0, !PT ;  /* 0x000000080bff7812 */ /* 0x040fe200078cc0ff */
        /* <DEDUP_REMOVED lines=134> */
[----:B-1----:R-:W2:Y:S01]  /*a6920*/  LDL.LU R27, [R1+0x720] ;  /* 0x00072000011b7983 */ /* 0x002ea20000300800 */
[----:B------:R-:W-:-:S03]  /*a6930*/  IMAD.WIDE R24, R146, 0x4, R58 ;  /* 0x0000000492187825 */ /* 0x000fc600078e023a */
[----:B------:R-:W2:Y:S04]  /*a6940*/  LDL.LU R146, [R1+0x2114] ;  /* 0x0021140001927983 */ /* 0x000ea80000300800 */
[----:B------:R-:W2:Y:S01]  /*a6950*/  LDL.LU R242, [R1+0x710] ;  /* 0x0007100001f27983 */ /* 0x000ea20000300800 */
[----:B------:R-:W-:-:S03]  /*a6960*/  LOP3.LUT R6, R6, 0xbfffffff, RZ, 0xc0, !PT ;  /* 0xbfffffff06067812 */ /* 0x000fc600078ec0ff */
[----:B------:R-:W2:Y:S01]  /*a6970*/  LDL.LU R246, [R1+0x700] ;  /* 0x0007000001f67983 */ /* 0x000ea20000300800 */
[----:B------:R-:W-:Y:S02]  /*a6980*/  @P1 LOP3.LUT R6, R6, 0x40000000, RZ, 0xfc, !PT ;  /* 0x4000000006061812 */ /* 0x000fe400078efcff */
[C---:B------:R-:W-:Y:S01]  /*a6990*/  LOP3.LUT P1, RZ, R11.reuse, 0x80000000, RZ, 0xc0, !PT ;  /* 0x800000000bff7812 */ /* 0x040fe2000782c0ff */
[----:B------:R-:W2:Y:S01]  /*a69a0*/  LDL.LU R233, [R1+0x6f0] ;  /* 0x0006f00001e97983 */ /* 0x000ea20000300800 */
[----:B------:R-:W-:Y:S02]  /*a69b0*/  LOP3.LUT P5, RZ, R11, 0x2000000, RZ, 0xc0, !PT ;  /* 0x020000000bff7812 */ /* 0x000fe400078ac0ff */
[----:B------:R-:W-:-:S09]  /*a69c0*/  LOP3.LUT R6, R6, 0x7fffffff, RZ, 0xc0, !PT ;  /* 0x7fffffff06067812 */ /* 0x000fd200078ec0ff */
[----:B------:R-:W-:Y:S02]  /*a69d0*/  @P1 LOP3.LUT R6, R6, 0x80000000, RZ, 0xfc, !PT ;  /* 0x8000000006061812 */ /* 0x000fe400078efcff */
[----:B------:R-:W-:Y:S01]  /*a69e0*/  LOP3.LUT P1, RZ, R11, 0x40000000, RZ, 0xc0, !PT ;  /* 0x400000000bff7812 */ /* 0x000fe2000782c0ff */
[----:B---3--:R1:W-:Y:S01]  /*a69f0*/  @P5 STG.E desc[UR24][R24.64], R26 ;  /* 0x0000001a18005986 */ /* 0x0083e2000c101918 */
[----:B------:R-:W-:-:S03]  /*a6a00*/  LOP3.LUT R5, R5, 0xfffffffe, RZ, 0xc0, !PT ;  /* 0xfffffffe05057812 */ /* 0x000fc600078ec0ff */
[----:B-1----:R-:W3:Y:S04]  /*a6a10*/  LDL.LU R26, [R1+0x2118] ;  /* 0x00211800011a7983 */ /* 0x002ee80000300800 */
[----:B------:R-:W3:Y:S04]  /*a6a20*/  LDL.LU R237, [R1+0x6e0] ;  /* 0x0006e00001ed7983 */ /* 0x000ee80000300800 */
[----:B------:R-:W-:Y:S02]  /*a6a30*/  @P1 LOP3.LUT R5, R5, 0x1, RZ, 0xfc, !PT ;  /* 0x0000000105051812 */ /* 0x000fe400078efcff */
[C---:B------:R-:W-:Y:S01]  /*a6a40*/  LOP3.LUT P1, RZ, R11.reuse, 0x20000000, RZ, 0xc0, !PT ;  /* 0x200000000bff7812 */ /* 0x040fe2000782c0ff */
[----:B------:R-:W3:Y:S01]  /*a6a50*/  LDL.LU R241, [R1+0x6d0] ;  /* 0x0006d00001f17983 */ /* 0x000ee20000300800 */
[----:B------:R-:W-:-:S02]  /*a6a60*/  LOP3.LUT P6, RZ, R11, 0x4000000, RZ, 0xc0, !PT ;  /* 0x040000000bff7812 */ /* 0x000fc400078cc0ff */
[----:B------:R-:W-:Y:S01]  /*a6a70*/  LOP3.LUT P0, RZ, R11, 0x8000000, RZ, 0xc0, !PT ;  /* 0x080000000bff7812 */ /* 0x000fe2000780c0ff */
[----:B----4-:R-:W-:Y:S01]  /*a6a80*/  IMAD.WIDE R24, R19, 0x4, R72 ;  /* 0x0000000413187825 */ /* 0x010fe200078e0248 */
[----:B------:R-:W-:Y:S01]  /*a6a90*/  LOP3.LUT R5, R5, 0xfffffffd, RZ, 0xc0, !PT ;  /* 0xfffffffd05057812 */ /* 0x000fe200078ec0ff */
[----:B------:R-:W4:Y:S04]  /*a6aa0*/  LDL.LU R245, [R1+0x6c0] ;  /* 0x0006c00001f57983 */ /* 0x000f280000300800 */
[----:B------:R-:W4:Y:S02]  /*a6ab0*/  LDL.LU R232, [R1+0x6b0] ;  /* 0x0006b00001e87983 */ /* 0x000f240000300800 */
[----:B------:R-:W-:Y:S02]  /*a6ac0*/  @P1 LOP3.LUT R5, R5, 0x2, RZ, 0xfc, !PT ;  /* 0x0000000205051812 */ /* 0x000fe400078efcff */
[----:B------:R-:W-:Y:S01]  /*a6ad0*/  LOP3.LUT P1, RZ, R11, 0x10000000, RZ, 0xc0, !PT ;  /* 0x100000000bff7812 */ /* 0x000fe2000782c0ff */
[----:B------:R1:W-:Y:S02]  /*a6ae0*/  @P6 STG.E desc[UR24][R24.64], R236 ;  /* 0x000000ec18006986 */ /* 0x0003e4000c101918 */
[----:B-1----:R-:W-:-:S02]  /*a6af0*/  IMAD.WIDE R24, R19, 0x4, R70 ;  /* 0x0000000413187825 */ /* 0x002fc400078e0246 */
        /* <DEDUP_REMOVED lines=9> */
[----:B------:R-:W-:Y:S01]  /*a6b90*/  LOP3.LUT P1, RZ, R5, 0x1, RZ, 0xc0, !PT ;  /* 0x0000000105ff7812 */ /* 0x000fe2000782c0ff */
[----:B------:R-:W-:-:S02]  /*a6ba0*/  IMAD.WIDE R4, R19, 0x4, R64 ;  /* 0x0000000413047825 */ /* 0x000fc400078e0240 */
[----:B-1----:R-:W4:Y:S10]  /*a6bb0*/  LDL.LU R147, [R1+0x20] ;  /* 0x0000200001937983 */ /* 0x002f340000300800 */
        /* <DEDUP_REMOVED lines=94> */
[----:B------:R-:W-:Y:S01]  /*a71a0*/  LOP3.LUT P1, RZ, R6, 0x2000000, RZ, 0xc0, !PT ;  /* 0x0200000006ff7812 */ /* 0x000fe2000782c0ff */
[----:B-1----:R-:W-:Y:S02]  /*a71b0*/  IMAD.WIDE R4, R26, 0x4, R60 ;  /* 0x000000041a047825 */ /* 0x002fe400078e023c */
[----:B------:R-:W3:Y:S10]  /*a71c0*/  LDL.LU R146, [R1+0x768] ;  /* 0x0007680001927983 */ /* 0x000ef40000300800 */
        /* <DEDUP_REMOVED lines=31> */
[----:B-1----:R-:W-:Y:S01]  /*a73c0*/  IMAD.WIDE R4, R244, 0x4, R58 ;  /* 0x00000004f4047825 */ /* 0x002fe200078e023a */
        /* <DEDUP_REMOVED lines=44> */
[----:B------:R-:W-:Y:S02]  /*a7690*/  LOP3.LUT P5, RZ, R12, 0x80000000, RZ, 0xc0, !PT ;  /* 0x800000000cff7812 */ /* 0x000fe400078ac0ff */
[C---:B------:R-:W-:Y:S01]  /*a76a0*/  LOP3.LUT P6, RZ, R13.reuse, 0x1, RZ, 0xc0, !PT ;  /* 0x000000010dff7812 */ /* 0x040fe200078cc0ff */
        /* <DEDUP_REMOVED lines=15> */
[----:B-1----:R-:W-:Y:S02]  /*a77a0*/  IMAD.WIDE R4, R240, 0x4, R58 ;  /* 0x00000004f0047825 */ /* 0x002fe400078e023a */
[----:B------:R-:W3:Y:S04]  /*a77b0*/  LDL.LU R236, [R1+0x75c] ;  /* 0x00075c0001ec7983 */ /* 0x000ee80000300800 */
[----:B------:R1:W-:Y:S04]  /*a77c0*/  @P0 STG.E desc[UR24][R4.64], R146 ;  /* 0x0000009204000986 */ /* 0x0003e8000c101918 */
[----:B------:R-:W3:Y:S01]  /*a77d0*/  LDL.LU R240, [R1+0x74c] ;  /* 0x00074c0001f07983 */ /* 0x000ee20000300800 */
[----:B-1----:R-:W-:-:S03]  /*a77e0*/  IMAD.WIDE R4, R241, 0x4, R72 ;  /* 0x00000004f1047825 */ /* 0x002fc600078e0248 */
        /* <DEDUP_REMOVED lines=81> */
[C---:B------:R-:W-:Y:S01]  /*a7d00*/  LOP3.LUT P6, RZ, R13.reuse, 0x80000, RZ, 0xc0, !PT ;  /* 0x000800000dff7812 */ /* 0x040fe200078cc0ff */
[----:B---3--:R-:W-:Y:S01]  /*a7d10*/  IMAD.WIDE R4, R246, 0x4, R72 ;  /* 0x00000004f6047825 */ /* 0x008fe200078e0248 */
[----:B------:R-:W3:Y:S03]  /*a7d20*/  LDL.LU R241, [R1+0x820] ;  /* 0x0008200001f17983 */ /* 0x000ee60000300800 */
[----:B------:R-:W-:Y:S01]  /*a7d30*/  @P1 LOP3.LUT R6, R6, 0x80, RZ, 0xfc, !PT ;  /* 0x0000008006061812 */ /* 0x000fe200078efcff */
[----:B------:R-:W3:Y:S01]  /*a7d40*/  LDL.LU R245, [R1+0x810] ;  /* 0x0008100001f57983 */ /* 0x000ee20000300800 */
[----:B------:R-:W-:-:S02]  /*a7d50*/  LOP3.LUT P1, RZ, R13, 0x800000, RZ, 0xc0, !PT ;  /* 0x008000000dff7812 */ /* 0x000fc4000782c0ff */
[----:B------:R-:W-:Y:S01]  /*a7d60*/  LOP3.LUT R6, R6, 0xfffffeff, RZ, 0xc0, !PT ;  /* 0xfffffeff06067812 */ /* 0x000fe200078ec0ff */
[----:B------:R-:W3:Y:S01]  /*a7d70*/  LDL.LU R232, [R1+0x800] ;  /* 0x0008000001e87983 */ /* 0x000ee20000300800 */
        /* <DEDUP_REMOVED lines=13> */
[----:B-1----:R-:W-:-:S05]  /*a7e50*/  IMAD.WIDE R4, R246, 0x4, R66 ;  /* 0x00000004f6047825 */ /* 0x002fca00078e0242 */
[----:B------:R1:W-:Y:S01]  /*a7e60*/  @P1 STG.E desc[UR24][R4.64], R147 ;  /* 0x0000009304001986 */ /* 0x0003e2000c101918 */
[----:B------:R-:W-:Y:S01]  /*a7e70*/  LOP3.LUT P1, RZ, R6, 0x200, RZ, 0xc0, !PT ;  /* 0x0000020006ff7812 */ /* 0x000fe2000782c0ff */
[----:B-1----:R-:W-:Y:S02]  /*a7e80*/  IMAD.WIDE R4, R246, 0x4, R64 ;  /* 0x00000004f6047825 */ /* 0x002fe400078e0240 */
[----:B------:R-:W4:Y:S10]  /*a7e90*/  LDL.LU R147, [R1+0x7d0] ;  /* 0x0007d00001937983 */ /* 0x000f340000300800 */
[----:B------:R1:W-:Y:S01]  /*a7ea0*/  @P1 STG.E desc[UR24][R4.64], R26 ;  /* 0x0000001a04001986 */ /* 0x0003e2000c101918 */
[----:B------:R-:W-:-:S03]  /*a7eb0*/  LOP3.LUT P1, RZ, R6, 0x100, RZ, 0xc0, !PT ;  /* 0x0000010006ff7812 */ /* 0x000fc6000782c0ff */
[----:B-1----:R-:W4:Y:S04]  /*a7ec0*/  LDL.LU R26, [R1+0x7c0] ;  /* 0x0007c000011a7983 */ /* 0x002f280000300800 */
[----:B------:R-:W4:Y:S01]  /*a7ed0*/  LDL.LU R146, [R1+0x2134] ;  /* 0x0021340001927983 */ /* 0x000f220000300800 */
        /* <DEDUP_REMOVED lines=30> */
[----:B-1----:R-:W-:Y:S01]  /*a80c0*/  IMAD.WIDE R4, R244, 0x4, R60 ;  /* 0x00000004f4047825 */ /* 0x002fe200078e023c */
[----:B------:R-:W-:Y:S01]  /*a80d0*/  LOP3.LUT P0, RZ, R14, 0x8, RZ, 0xc0, !PT ;  /* 0x000000080eff7812 */ /* 0x000fe2000780c0ff */
[----:B------:R-:W3:Y:S04]  /*a80e0*/  LDL.LU R236, [R1+0x213c] ;  /* 0x00213c0001ec7983 */ /* 0x000ee80000300800 */
[----:B----4-:R1:W-:Y:S02]  /*a80f0*/  @P4 STG.E desc[UR24][R4.64], R240 ;  /* 0x000000f004004986 */ /* 0x0103e4000c101918 */
        /* <DEDUP_REMOVED lines=38> */
[----:B------:R-:W-:Y:S02]  /*a8360*/  LOP3.LUT R6, R6, 0xfffffffe, RZ, 0xc0, !PT ;  /* 0xfffffffe06067812 */ /* 0x000fe400078ec0ff */
[C---:B------:R-:W-:Y:S02]  /*a8370*/  LOP3.LUT P5, RZ, R14.reuse, 0x20, RZ, 0xc0, !PT ;  /* 0x000000200eff7812 */ /* 0x040fe400078ac0ff */
[----:B------:R-:W-:Y:S01]  /*a8380*/  LOP3.LUT P6, RZ, R14, 0x40, RZ, 0xc0, !PT ;  /* 0x000000400eff7812 */ /* 0x000fe200078cc0ff */
[----:B------:R-:W-:Y:S01]  /*a8390*/  IMAD.WIDE R4, R146, 0x4, R66 ;  /* 0x0000000492047825 */ /* 0x000fe200078e0242 */
[----:B------:R-:W2:Y:S01]  /*a83a0*/  LDL.LU R241, [R1+0x7f4] ;  /* 0x0007f40001f17983 */ /* 0x000ea20000300800 */
[----:B------:R-:W-:Y:S02]  /*a83b0*/  @P1 LOP3.LUT R7, R7, 0x80000000, RZ, 0xfc, !PT ;  /* 0x8000000007071812 */ /* 0x000fe400078efcff */
[----:B------:R-:W-:-:S02]  /*a83c0*/  LOP3.LUT P1, RZ, R14, 0x400, RZ, 0xc0, !PT ;  /* 0x000004000eff7812 */ /* 0x000fc4000782c0ff */
[----:B------:R-:W-:-:S11]  /*a83d0*/  LOP3.LUT P0, RZ, R14, 0x80, RZ, 0xc0, !PT ;  /* 0x000000800eff7812 */ /* 0x000fd6000780c0ff */
        /* <DEDUP_REMOVED lines=110> */
[----:B----4-:R1:W-:Y:S04]  /*a8ac0*/  @P6 STG.E desc[UR24][R4.64], R240 ;  /* 0x000000f004006986 */ /* 0x0103e8000c101918 */
        /* <DEDUP_REMOVED lines=92> */
[----:B------:R-:W-:Y:S01]  /*a9090*/  LOP3.LUT R7, R7, 0xfffeffff, RZ, 0xc0, !PT ;  /* 0xfffeffff07077812 */ /* 0x000fe200078ec0ff */
[----:B------:R-:W2:Y:S01]  /*a90a0*/  LDL.LU R232, [R1+0x77c] ;  /* 0x00077c0001e87983 */ /* 0x000ea20000300800 */
        /* <DEDUP_REMOVED lines=14> */
[C---:B------:R-:W-:Y:S01]  /*a9190*/  LOP3.LUT P1, RZ, R7.reuse, 0x20000, RZ, 0xc0, !PT ;  /* 0x0002000007ff7812 */ /* 0x040fe2000782c0ff */
[----:B-1----:R-:W-:Y:S02]  /*a91a0*/  IMAD.WIDE R4, R242, 0x4, R62 ;  /* 0x00000004f2047825 */ /* 0x002fe400078e023e */
[----:B------:R-:W4:Y:S04]  /*a91b0*/  LDL.LU R147, [R1+0x1ec] ;  /* 0x0001ec0001937983 */ /* 0x000f280000300800 */
[----:B------:R-:W4:Y:S06]  /*a91c0*/  LDL.LU R244, [R1+0x2150] ;  /* 0x0021500001f47983 */ /* 0x000f2c0000300800 */
[----:B------:R1:W-:Y:S01]  /*a91d0*/  @P1 STG.E desc[UR24][R4.64], R26 ;  /* 0x0000001a04001986 */ /* 0x0003e2000c101918 */
[----:B------:R-:W-:-:S03]  /*a91e0*/  LOP3.LUT P1, RZ, R7, 0x10000, RZ, 0xc0, !PT ;  /* 0x0001000007ff7812 */ /* 0x000fc6000782c0ff */
[----:B------:R-:W4:Y:S04]  /*a91f0*/  LDL.LU R146, [R1+0x900] ;  /* 0x0009000001927983 */ /* 0x000f280000300800 */
[----:B-1----:R-:W4:Y:S01]  /*a9200*/  LDL.LU R26, [R1+0x8f0] ;  /* 0x0008f000011a7983 */ /* 0x002f220000300800 */
        /* <DEDUP_REMOVED lines=177> */
[----:B------:R-:W-:Y:S01]  /*a9d20*/  LOP3.LUT P5, RZ, R16, 0x20000, RZ, 0xc0, !PT ;  /* 0x0002000010ff7812 */ /* 0x000fe200078ac0ff */
        /* <DEDUP_REMOVED lines=196> */
[C---:B------:R-:W-:Y:S01]  /*aa970*/  LOP3.LUT P1, RZ, R17.reuse, 0x20000000, RZ, 0xc0, !PT ;  /* 0x2000000011ff7812 */ /* 0x040fe2000782c0ff */
[----:B------:R-:W2:Y:S01]  /*aa980*/  LDL.LU R233, [R1+0x960] ;  /* 0x0009600001e97983 */ /* 0x000ea20000300800 */
[----:B------:R-:W-:Y:S02]  /*aa990*/  LOP3.LUT P5, RZ, R17, 0x800000, RZ, 0xc0, !PT ;  /* 0x0080000011ff7812 */ /* 0x000fe400078ac0ff */
[----:B------:R-:W-:Y:S01]  /*aa9a0*/  LOP3.LUT R8, R8, 0xffff7fff, RZ, 0xc0, !PT ;  /* 0xffff7fff08087812 */ /* 0x000fe200078ec0ff */
[----:B------:R-:W-:-:S08]  /*aa9b0*/  IMAD.WIDE R4, R240, 0x4, R62 ;  /* 0x00000004f0047825 */ /* 0x000fd000078e023e */
        /* <DEDUP_REMOVED lines=10> */
[C---:B------:R-:W-:Y:S01]  /*aaa60*/  LOP3.LUT P0, RZ, R17.reuse, 0x2000000, RZ, 0xc0, !PT ;  /* 0x0200000011ff7812 */ /* 0x040fe2000780c0ff */
[----:B------:R-:W-:Y:S01]  /*aaa70*/  IMAD.WIDE R4, R240, 0x4, R60 ;  /* 0x00000004f0047825 */ /* 0x000fe200078e023c */
[----:B------:R-:W-:Y:S01]  /*aaa80*/  LOP3.LUT R8, R8, 0xfffdffff, RZ, 0xc0, !PT ;  /* 0xfffdffff08087812 */ /* 0x000fe200078ec0ff */
[----:B------:R-:W3:Y:S06]  /*aaa90*/  LDL.LU R232, [R1+0x930] ;  /* 0x0009300001e87983 */ /* 0x000eec0000300800 */
[----:B------:R-:W-:Y:S02]  /*aaaa0*/  @P1 LOP3.LUT R8, R8, 0x20000, RZ, 0xfc, !PT ;  /* 0x0002000008081812 */ /* 0x000fe400078efcff */
[----:B------:R-:W-:Y:S01]  /*aaab0*/  LOP3.LUT P1, RZ, R17, 0x4000000, RZ, 0xc0, !PT ;  /* 0x0400000011ff7812 */ /* 0x000fe2000782c0ff */
[----:B----4-:R1:W-:Y:S02]  /*aaac0*/  @P6 STG.E desc[UR24][R4.64], R236 ;  /* 0x000000ec04006986 */ /* 0x0103e4000c101918 */
[----:B-1----:R-:W-:-:S02]  /*aaad0*/  IMAD.WIDE R4, R240, 0x4, R58 ;  /* 0x00000004f0047825 */ /* 0x002fc400078e023a */
        /* <DEDUP_REMOVED lines=275> */
[----:B------:R-:W-:Y:S02]  /*abc10*/  LOP3.LUT R9, R9, 0xffdfffff, RZ, 0xc0, !PT ;  /* 0xffdfffff09097812 */ /* 0x000fe400078ec0ff */
[----:B------:R-:W-:-:S09]  /*abc20*/  LOP3.LUT P5, RZ, R3, 0x10000, RZ, 0xc0, !PT ;  /* 0x0001000003ff7812 */ /* 0x000fd200078ac0ff */
[----:B------:R-:W-:Y:S02]  /*abc30*/  @P1 LOP3.LUT R9, R9, 0x200000, RZ, 0xfc, !PT ;  /* 0x0020000009091812 */ /* 0x000fe400078efcff */
[----:B------:R-:W-:Y:S01]  /*abc40*/  LOP3.LUT P1, RZ, R3, 0x800000, RZ, 0xc0, !PT ;  /* 0x0080000003ff7812 */ /* 0x000fe2000782c0ff */
[----:B--2---:R1:W-:Y:S04]  /*abc50*/  @P4 STG.E desc[UR24][R4.64], R27 ;  /* 0x0000001b04004986 */ /* 0x0043e8000c101918 */
[----:B-1----:R-:W2:Y:S04]  /*abc60*/  LDL.LU R27, [R1+0x2bc] ;  /* 0x0002bc00011b7983 */ /* 0x002ea80000300800 */
[----:B------:R-:W2:Y:S01]  /*abc70*/  LDL.LU R246, [R1+0x2ac] ;  /* 0x0002ac0001f67983 */ /* 0x000ea20000300800 */
[----:B------:R-:W-:-:S03]  /*abc80*/  LOP3.LUT R9, R9, 0xffbfffff, RZ, 0xc0, !PT ;  /* 0xffbfffff09097812 */ /* 0x000fc600078ec0ff */
[----:B------:R-:W2:Y:S01]  /*abc90*/  LDL.LU R19, [R1+0x25c] ;  /* 0x00025c0001137983 */ /* 0x000ea20000300800 */
[----:B------:R-:W-:Y:S01]  /*abca0*/  @P1 LOP3.LUT R9, R9, 0x400000, RZ, 0xfc, !PT ;  /* 0x0040000009091812 */ /* 0x000fe200078efcff */
[----:B------:R-:W-:Y:S01]  /*abcb0*/  IMAD.WIDE R4, R236, 0x4, R60 ;  /* 0x00000004ec047825 */ /* 0x000fe200078e023c */
[----:B------:R-:W-:-:S04]  /*abcc0*/  LOP3.LUT P1, RZ, R3, 0x400000, RZ, 0xc0, !PT ;  /* 0x0040000003ff7812 */ /* 0x000fc8000782c0ff */
[----:B---3--:R1:W-:Y:S01]  /*abcd0*/  @P5 STG.E desc[UR24][R4.64], R26 ;  /* 0x0000001a04005986 */ /* 0x0083e2000c101918 */
[----:B------:R-:W-:-:S03]  /*abce0*/  LOP3.LUT R9, R9, 0xff7fffff, RZ, 0xc0, !PT ;  /* 0xff7fffff09097812 */ /* 0x000fc600078ec0ff */
[----:B-1----:R-:W3:Y:S04]  /*abcf0*/  LDL.LU R26, [R1+0x2294] ;  /* 0x00229400011a7983 */ /* 0x002ee80000300800 */
[----:B------:R-:W3:Y:S01]  /*abd00*/  LDL.LU R233, [R1+0x9c] ;  /* 0x00009c0001e97983 */ /* 0x000ee20000300800 */
[----:B------:R-:W-:Y:S02]  /*abd10*/  @P1 LOP3.LUT R9, R9, 0x800000, RZ, 0xfc, !PT ;  /* 0x0080000009091812 */ /* 0x000fe400078efcff */
[----:B------:R-:W-:Y:S01]  /*abd20*/  LOP3.LUT P1, RZ, R3, 0x200000, RZ, 0xc0, !PT ;  /* 0x0020000003ff7812 */ /* 0x000fe2000782c0ff */
[----:B------:R-:W3:Y:S01]  /*abd30*/  LDL.LU R241, [R1+0x7c] ;  /* 0x00007c0001f17983 */ /* 0x000ee20000300800 */
[----:B------:R-:W-:Y:S02]  /*abd40*/  LOP3.LUT R9, R9, 0xfeffffff, RZ, 0xc0, !PT ;  /* 0xfeffffff09097812 */ /* 0x000fe400078ec0ff */
[C---:B------:R-:W-:Y:S01]  /*abd50*/  LOP3.LUT P6, RZ, R3.reuse, 0x20000, RZ, 0xc0, !PT ;  /* 0x0002000003ff7812 */ /* 0x040fe200078cc0ff */
[----:B------:R-:W3:Y:S01]  /*abd60*/  LDL.LU R245, [R1+0xa70] ;  /* 0x000a700001f57983 */ /* 0x000ee20000300800 */
[----:B------:R-:W-:Y:S01]  /*abd70*/  LOP3.LUT P0, RZ, R3, 0x40000, RZ, 0xc0, !PT ;  /* 0x0004000003ff7812 */ /* 0x000fe2000780c0ff */
[----:B------:R-:W-:-:S02]  /*abd80*/  IMAD.WIDE R4, R236, 0x4, R58 ;  /* 0x00000004ec047825 */ /* 0x000fc400078e023a */
[----:B------:R-:W3:Y:S04]  /*abd90*/  LDL.LU R232, [R1+0xa60] ;  /* 0x000a600001e87983 */ /* 0x000ee80000300800 */
[----:B------:R-:W-:Y:S01]  /*abda0*/  @P1 LOP3.LUT R9, R9, 0x1000000, RZ, 0xfc, !PT ;  /* 0x0100000009091812 */ /* 0x000fe200078efcff */
[----:B------:R-:W3:Y:S01]  /*abdb0*/  LDL.LU R236, [R1+0xa50] ;  /* 0x000a500001ec7983 */ /* 0x000ee20000300800 */
[----:B------:R-:W-:Y:S02]  /*abdc0*/  LOP3.LUT P1, RZ, R3, 0x100000, RZ, 0xc0, !PT ;  /* 0x0010000003ff7812 */ /* 0x000fe4000782c0ff */
[----:B------:R-:W-:Y:S01]  /*abdd0*/  LOP3.LUT R9, R9, 0xfdffffff, RZ, 0xc0, !PT ;  /* 0xfdffffff09097812 */ /* 0x000fe200078ec0ff */
[----:B----4-:R1:W-:Y:S10]  /*abde0*/  @P6 STG.E desc[UR24][R4.64], R240 ;  /* 0x000000f004006986 */ /* 0x0103f4000c101918 */
        /* <DEDUP_REMOVED lines=290> */
[----:B------:R-:W-:Y:S02]  /*ad010*/  LOP3.LUT R10, R10, 0x7fffffff, RZ, 0xc0, !PT ;  /* 0x7fffffff0a0a7812 */ /* 0x000fe400078ec0ff */
[----:B------:R-:W-:Y:S01]  /*ad020*/  LOP3.LUT R9, R9, 0xfffffffe, RZ, 0xc0, !PT ;  /* 0xfffffffe09097812 */ /* 0x000fe200078ec0ff */
[----:B------:R-:W2:Y:S01]  /*ad030*/  LDL.LU R237, [R1+0x9fc] ;  /* 0x0009fc0001ed7983 */ /* 0x000ea20000300800 */
[C---:B------:R-:W-:Y:S02]  /*ad040*/  LOP3.LUT P5, RZ, R46.reuse, 0x800, RZ, 0xc0, !PT ;  /* 0x000008002eff7812 */ /* 0x040fe400078ac0ff */
[----:B------:R-:W-:Y:S01]  /*ad050*/  LOP3.LUT P6, RZ, R46, 0x1000, RZ, 0xc0, !PT ;  /* 0x000010002eff7812 */ /* 0x000fe200078cc0ff */
[----:B------:R-:W2:Y:S04]  /*ad060*/  LDL.LU R241, [R1+0x9ec] ;  /* 0x0009ec0001f17983 */ /* 0x000ea80000300800 */
[----:B------:R-:W-:Y:S01]  /*ad070*/  @P1 LOP3.LUT R10, R10, 0x80000000, RZ, 0xfc, !PT ;  /* 0x800000000a0a1812 */ /* 0x000fe200078efcff */
[----:B------:R-:W2:Y:S01]  /*ad080*/  LDL.LU R245, [R1+0x9dc] ;  /* 0x0009dc0001f57983 */ /* 0x000ea20000300800 */
[----:B------:R-:W-:-:S02]  /*ad090*/  LOP3.LUT P1, RZ, R46, 0x10000, RZ, 0xc0, !PT ;  /* 0x000100002eff7812 */ /* 0x000fc4000782c0ff */
[----:B------:R-:W-:Y:S01]  /*ad0a0*/  LOP3.LUT P0, RZ, R46, 0x2000, RZ, 0xc0, !PT ;  /* 0x000020002eff7812 */ /* 0x000fe2000780c0ff */
[----:B------:R-:W2:Y:S10]  /*ad0b0*/  LDL.LU R232, [R1+0x9cc] ;  /* 0x0009cc0001e87983 */ /* 0x000eb40000300800 */
[----:B------:R-:W-:-:S02]  /*ad0c0*/  @P1 LOP3.LUT R9, R9, 0x1, RZ, 0xfc, !PT ;  /* 0x0000000109091812 */ /* 0x000fc400078efcff */
        /* <DEDUP_REMOVED lines=18> */
[----:B------:R-:W-:Y:S01]  /*ad1f0*/  LOP3.LUT P1, RZ, R9, 0x1, RZ, 0xc0, !PT ;  /* 0x0000000109ff7812 */ /* 0x000fe2000782c0ff */
[----:B-1----:R-:W-:-:S12]  /*ad200*/  IMAD.WIDE R4, R19, 0x4, R64 ;  /* 0x0000000413047825 */ /* 0x002fd800078e0240 */
[----:B--2---:R1:W-:Y:S04]  /*ad210*/  @P1 STG.E desc[UR24][R4.64], R27 ;  /* 0x0000001b04001986 */ /* 0x0043e8000c101918 */
[----:B-1----:R-:W2:Y:S04]  /*ad220*/  LDL.LU R27, [R1+0xb20] ;  /* 0x000b2000011b7983 */ /* 0x002ea80000300800 */
[----:B------:R-:W2:Y:S01]  /*ad230*/  LDL.LU R26, [R1+0x23e4] ;  /* 0x0023e400011a7983 */ /* 0x000ea20000300800 */
        /* <DEDUP_REMOVED lines=35> */
[----:B--2---:R-:W-:-:S05]  /*ad470*/  IMAD.WIDE R4, R26, 0x4, R72 ;  /* 0x000000041a047825 */ /* 0x004fca00078e0248 */
[----:B------:R1:W-:Y:S04]  /*ad480*/  @P0 STG.E desc[UR24][R4.64], R27 ;  /* 0x0000001b04000986 */ /* 0x0003e8000c101918 */
        /* <DEDUP_REMOVED lines=88> */
[C---:B------:R-:W-:Y:S01]  /*ada10*/  LOP3.LUT P5, RZ, R47.reuse, 0x2000, RZ, 0xc0, !PT ;  /* 0x000020002fff7812 */ /* 0x040fe200078ac0ff */
        /* <DEDUP_REMOVED lines=255> */
[C---:B------:R-:W-:Y:S01]  /*aea10*/  LOP3.LUT P1, RZ, R48.reuse, 0x10000000, RZ, 0xc0, !PT ;  /* 0x1000000030ff7812 */ /* 0x040fe2000782c0ff */
[----:B------:R-:W2:Y:S01]  /*aea20*/  LDL.LU R245, [R1+0xb70] ;  /* 0x000b700001f57983 */ /* 0x000ea20000300800 */
[----:B------:R-:W-:-:S11]  /*aea30*/  LOP3.LUT P0, RZ, R48, 0x2000000, RZ, 0xc0, !PT ;  /* 0x0200000030ff7812 */ /* 0x000fd6000780c0ff */
        /* <DEDUP_REMOVED lines=8> */
[C---:B-1----:R-:W-:Y:S02]  /*aeac0*/  IMAD.WIDE R4, R146.reuse, 0x4, R62 ;  /* 0x0000000492047825 */ /* 0x042fe400078e023e */
[----:B------:R-:W3:Y:S04]  /*aead0*/  LDL.LU R236, [R1+0x2408] ;  /* 0x0024080001ec7983 */ /* 0x000ee80000300800 */
[----:B------:R1:W-:Y:S04]  /*aeae0*/  @P0 STG.E desc[UR24][R4.64], R240 ;  /* 0x000000f004000986 */ /* 0x0003e8000c101918 */
[----:B------:R-:W4:Y:S01]  /*aeaf0*/  LDL.LU R232, [R1+0xb60] ;  /* 0x000b600001e87983 */ /* 0x000f220000300800 */
[----:B-1----:R-:W-:-:S03]  /*aeb00*/  IMAD.WIDE R4, R146, 0x4, R60 ;  /* 0x0000000492047825 */ /* 0x002fc600078e023c */
        /* <DEDUP_REMOVED lines=32> */
[C---:B------:R-:W-:Y:S01]  /*aed10*/  LOP3.LUT P4, RZ, R49.reuse, 0x20, RZ, 0xc0, !PT ;  /* 0x0000002031ff7812 */ /* 0x040fe2000788c0ff */
[----:B-1----:R-:W-:Y:S01]  /*aed20*/  IMAD.WIDE R4, R26, 0x4, R58 ;  /* 0x000000041a047825 */ /* 0x002fe200078e023a */
[C---:B------:R-:W-:Y:S01]  /*aed30*/  LOP3.LUT P5, RZ, R49.reuse, 0x40, RZ, 0xc0, !PT ;  /* 0x0000004031ff7812 */ /* 0x040fe200078ac0ff */
[----:B------:R-:W2:Y:S04]  /*aed40*/  LDL.LU R26, [R1+0x2530] ;  /* 0x00253000011a7983 */ /* 0x000ea80000300800 */
[----:B----4-:R3:W-:Y:S01]  /*aed50*/  @P2 STG.E desc[UR24][R4.64], R232 ;  /* 0x000000e804002986 */ /* 0x0107e2000c101918 */
[----:B------:R-:W-:Y:S01]  /*aed60*/  LOP3.LUT P6, RZ, R49, 0x80, RZ, 0xc0, !PT ;  /* 0x0000008031ff7812 */ /* 0x000fe200078cc0ff */
[----:B---3--:R-:W-:-:S05]  /*aed70*/  IMAD.WIDE R4, R236, 0x4, R72 ;  /* 0x00000004ec047825 */ /* 0x008fca00078e0248 */
        /* <DEDUP_REMOVED lines=244> */
[----:B------:R-:W-:Y:S02]  /*afcc0*/  LOP3.LUT R11, R11, 0xffffff7f, RZ, 0xc0, !PT ;  /* 0xffffff7f0b0b7812 */ /* 0x000fe400078ec0ff */
[C---:B------:R-:W-:Y:S01]  /*afcd0*/  LOP3.LUT P5, RZ, R50.reuse, 0x10000, RZ, 0xc0, !PT ;  /* 0x0001000032ff7812 */ /* 0x040fe200078ac0ff */
[----:B------:R-:W2:Y:S01]  /*afce0*/  LDL.LU R237, [R1+0x18c] ;  /* 0x00018c0001ed7983 */ /* 0x000ea20000300800 */
[----:B------:R-:W-:-:S07]  /*afcf0*/  LOP3.LUT P6, RZ, R50, 0x20000, RZ, 0xc0, !PT ;  /* 0x0002000032ff7812 */ /* 0x000fce00078cc0ff */
[----:B------:R-:W-:Y:S02]  /*afd00*/  @P1 LOP3.LUT R11, R11, 0x80, RZ, 0xfc, !PT ;  /* 0x000000800b0b1812 */ /* 0x000fe400078efcff */
[----:B------:R-:W-:Y:S01]  /*afd10*/  LOP3.LUT P1, RZ, R50, 0x200000, RZ, 0xc0, !PT ;  /* 0x0020000032ff7812 */ /* 0x000fe2000782c0ff */
[----:B------:R-:W-:Y:S01]  /*afd20*/  IMAD.WIDE R4, R244, 0x4, R64 ;  /* 0x00000004f4047825 */ /* 0x000fe200078e0240 */
[----:B------:R-:W-:-:S04]  /*afd30*/  LOP3.LUT R11, R11, 0xfffffeff, RZ, 0xc0, !PT ;  /* 0xfffffeff0b0b7812 */ /* 0x000fc800078ec0ff */
[----:B---3--:R1:W-:Y:S07]  /*afd40*/  @P5 STG.E desc[UR24][R4.64], R236 ;  /* 0x000000ec04005986 */ /* 0x0083ee000c101918 */
[----:B------:R-:W-:Y:S02]  /*afd50*/  @P1 LOP3.LUT R11, R11, 0x100, RZ, 0xfc, !PT ;  /* 0x000001000b0b1812 */ /* 0x000fe400078efcff */
[----:B------:R-:W-:Y:S01]  /*afd60*/  LOP3.LUT P1, RZ, R50, 0x100000, RZ, 0xc0, !PT ;  /* 0x0010000032ff7812 */ /* 0x000fe2000782c0ff */
[----:B-1----:R-:W-:Y:S01]  /*afd70*/  IMAD.WIDE R4, R244, 0x4, R62 ;  /* 0x00000004f4047825 */ /* 0x002fe200078e023e */
[----:B------:R-:W-:-:S04]  /*afd80*/  LOP3.LUT P0, RZ, R50, 0x40000, RZ, 0xc0, !PT ;  /* 0x0004000032ff7812 */ /* 0x000fc8000780c0ff */
[----:B----4-:R1:W-:Y:S01]  /*afd90*/  @P6 STG.E desc[UR24][R4.64], R26 ;  /* 0x0000001a04006986 */ /* 0x0103e2000c101918 */
[----:B------:R-:W-:-:S03]  /*afda0*/  LOP3.LUT R11, R11, 0xfffffdff, RZ, 0xc0, !PT ;  /* 0xfffffdff0b0b7812 */ /* 0x000fc600078ec0ff */
[----:B-1----:R-:W3:Y:S04]  /*afdb0*/  LDL.LU R26, [R1+0x2554] ;  /* 0x00255400011a7983 */ /* 0x002ee80000300800 */
[----:B------:R-:W4:Y:S01]  /*afdc0*/  LDL.LU R241, [R1+0x16c] ;  /* 0x00016c0001f17983 */ /* 0x000f220000300800 */
[----:B------:R-:W-:Y:S02]  /*afdd0*/  @P1 LOP3.LUT R11, R11, 0x200, RZ, 0xfc, !PT ;  /* 0x000002000b0b1812 */ /* 0x000fe400078efcff */
[----:B------:R-:W-:Y:S01]  /*afde0*/  LOP3.LUT P1, RZ, R50, 0x80000, RZ, 0xc0, !PT ;  /* 0x0008000032ff7812 */ /* 0x000fe2000782c0ff */
[C---:B------:R-:W-:Y:S01]  /*afdf0*/  IMAD.WIDE R4, R244.reuse, 0x4, R60 ;  /* 0x00000004f4047825 */ /* 0x040fe200078e023c */
[----:B------:R-:W3:Y:S04]  /*afe00*/  LDL.LU R232, [R1+0x13c] ;  /* 0x00013c0001e87983 */ /* 0x000ee80000300800 */
[----:B------:R1:W-:Y:S04]  /*afe10*/  @P0 STG.E desc[UR24][R4.64], R240 ;  /* 0x000000f004000986 */ /* 0x0003e8000c101918 */
[----:B------:R-:W3:Y:S01]  /*afe20*/  LDL.LU R236, [R1+0xdc0] ;  /* 0x000dc00001ec7983 */ /* 0x000ee20000300800 */
[----:B-1----:R-:W-:-:S03]  /*afe30*/  IMAD.WIDE R4, R244, 0x4, R58 ;  /* 0x00000004f4047825 */ /* 0x002fc600078e023a */
        /* <DEDUP_REMOVED lines=26> */
[----:B----4-:R1:W-:Y:S01]  /*affe0*/  @P1 STG.E desc[UR24][R4.64], R241 ;  /* 0x000000f104001986 */ /* 0x0103e2000c101918 */
[----:B------:R-:W-:Y:S02]  /*afff0*/  LOP3.LUT P1, RZ, R11, 0x4, RZ, 0xc0, !PT ;  /* 0x000000040bff7812 */ /* 0x000fe4000782c0ff */
[C---:B------:R-:W-:Y:S02]  /*b0000*/  LOP3.LUT P2, RZ, R50.reuse, 0x10000000, RZ, 0xc0, !PT ;  /* 0x1000000032ff7812 */ /* 0x040fe4000784c0ff */
[----:B------:R-:W-:Y:S01]  /*b0010*/  LOP3.LUT P3, RZ, R50, 0x20000000, RZ, 0xc0, !PT ;  /* 0x2000000032ff7812 */ /* 0x000fe2000786c0ff */
[----:B-1----:R-:W-:-:S08]  /*b0020*/  IMAD.WIDE R4, R245, 0x4, R58 ;  /* 0x00000004f5047825 */ /* 0x002fd000078e023a */
        /* <DEDUP_REMOVED lines=417> */
[C---:B------:R-:W-:Y:S01]  /*b1a40*/  LOP3.LUT P6, RZ, R53.reuse, 0x1000, RZ, 0xc0, !PT ;  /* 0x0000100035ff7812 */ /* 0x040fe200078cc0ff */
[C---:B-1----:R-:W-:Y:S01]  /*b1a50*/  IMAD.WIDE R4, R244.reuse, 0x4, R60 ;  /* 0x00000004f4047825 */ /* 0x042fe200078e023c */
        /* <DEDUP_REMOVED lines=94> */
[C---:B------:R-:W-:Y:S01]  /*b2040*/  LOP3.LUT P4, RZ, R53.reuse, 0x20000000, RZ, 0xc0, !PT ;  /* 0x2000000035ff7812 */ /* 0x040fe2000788c0ff */
        /* <DEDUP_REMOVED lines=171> */
[----:B-1----:R-:W-:Y:S02]  /*b2b00*/  IMAD.WIDE R4, R242, 0x4, R64 ;  /* 0x00000004f2047825 */ /* 0x002fe400078e0240 */
[----:B------:R-:W4:Y:S04]  /*b2b10*/  LDL.LU R244, [R1+0x26c8] ;  /* 0x0026c80001f47983 */ /* 0x000f280000300800 */
[----:B------:R1:W-:Y:S01]  /*b2b20*/  @P1 STG.E desc[UR24][R4.64], R146 ;  /* 0x0000009204001986 */ /* 0x0003e2000c101918 */
[----:B------:R-:W-:-:S03]  /*b2b30*/  LOP3.LUT P1, RZ, R13, 0x20000, RZ, 0xc0, !PT ;  /* 0x000200000dff7812 */ /* 0x000fc6000782c0ff */
[----:B------:R-:W4:Y:S01]  /*b2b40*/  LDL.LU R240, [R1+0x1040] ;  /* 0x0010400001f07983 */ /* 0x000f220000300800 */
[----:B-1----:R-:W-:-:S03]  /*b2b50*/  IMAD.WIDE R4, R242, 0x4, R62 ;  /* 0x00000004f2047825 */ /* 0x002fc600078e023e */
[----:B------:R-:W4:Y:S06]  /*b2b60*/  LDL.LU R146, [R1+0x1030] ;  /* 0x0010300001927983 */ /* 0x000f2c0000300800 */
        /* <DEDUP_REMOVED lines=32> */
[C---:B------:R-:W-:Y:S01]  /*b2d70*/  LOP3.LUT P6, RZ, R55.reuse, 0x20, RZ, 0xc0, !PT ;  /* 0x0000002037ff7812 */ /* 0x040fe200078cc0ff */
        /* <DEDUP_REMOVED lines=267> */
[----:B-1----:R-:W-:-:S05]  /*b3e30*/  IMAD.WIDE R4, R26, 0x4, R62 ;  /* 0x000000041a047825 */ /* 0x002fca00078e023e */
[----:B------:R1:W-:Y:S01]  /*b3e40*/  @P1 STG.E desc[UR24][R4.64], R147 ;  /* 0x0000009304001986 */ /* 0x0003e2000c101918 */
[----:B------:R-:W-:-:S03]  /*b3e50*/  LOP3.LUT P1, RZ, R14, 0x2000000, RZ, 0xc0, !PT ;  /* 0x020000000eff7812 */ /* 0x000fc6000782c0ff */
[----:B-1----:R-:W3:Y:S01]  /*b3e60*/  LDL.LU R147, [R1+0xd5c] ;  /* 0x000d5c0001937983 */ /* 0x002ee20000300800 */
[----:B------:R-:W-:-:S03]  /*b3e70*/  IMAD.WIDE R4, R26, 0x4, R60 ;  /* 0x000000041a047825 */ /* 0x000fc600078e023c */
        /* <DEDUP_REMOVED lines=284> */
[C---:B------:R-:W-:Y:S01]  /*b5040*/  LOP3.LUT P6, RZ, R74.reuse, 0x100, RZ, 0xc0, !PT ;  /* 0x000001004aff7812 */ /* 0x040fe200078cc0ff */
        /* <DEDUP_REMOVED lines=102> */
[C---:B------:R-:W-:Y:S01]  /*b56b0*/  LOP3.LUT P1, RZ, R74.reuse, 0x80000000, RZ, 0xc0, !PT ;  /* 0x800000004aff7812 */ /* 0x040fe2000782c0ff */
        /* <DEDUP_REMOVED lines=714> */
[----:B------:R-:W-:Y:S02]  /*b8360*/  LOP3.LUT P5, RZ, R130, 0x80000000, RZ, 0xc0, !PT ;  /* 0x8000000082ff7812 */ /* 0x000fe400078ac0ff */
        /* <DEDUP_REMOVED lines=994> */
[----:B------:R-:W2:Y:S01]  /*bc190*/  LDL.LU R242, [R1+0x2968] ;  /* 0x0029680001f27983 */ /* 0x000ea20000300800 */
[----:B------:R-:W-:-:S03]  /*bc1a0*/  LOP3.LUT P4, RZ, R136, 0x10000000, RZ, 0xc0, !PT ;  /* 0x1000000088ff7812 */ /* 0x000fc6000788c0ff */
[----:B------:R-:W4:Y:S04]  /*bc1b0*/  LDL.LU R26, [R1+0x296c] ;  /* 0x00296c00011a7983 */ /* 0x000f280000300800 */
        /* <DEDUP_REMOVED lines=640> */
[----:B------:R-:W-:Y:S01]  /*be9c0*/  LOP3.LUT P6, RZ, R140, 0x10000, RZ, 0xc0, !PT ;  /* 0x000100008cff7812 */ /* 0x000fe200078cc0ff */
        /* <DEDUP_REMOVED lines=55> */
[----:B---3--:R-:W-:Y:S01]  /*bed40*/  IMAD.WIDE R4, R236, 0x4, R72 ;  /* 0x00000004ec047825 */ /* 0x008fe200078e0248 */
[----:B------:R-:W-:Y:S01]  /*bed50*/  LOP3.LUT P6, RZ, R140, 0x80000000, RZ, 0xc0, !PT ;  /* 0x800000008cff7812 */ /* 0x000fe200078cc0ff */
        /* <DEDUP_REMOVED lines=109> */
[C---:B-1----:R-:W-:Y:S02]  /*bf430*/  IMAD.WIDE R4, R26.reuse, 0x4, R60 ;  /* 0x000000041a047825 */ /* 0x042fe400078e023c */
[----:B------:R-:W3:Y:S04]  /*bf440*/  LDL.LU R146, [R1+0x29bc] ;  /* 0x0029bc0001927983 */ /* 0x000ee80000300800 */
        /* <DEDUP_REMOVED lines=213> */
[----:B------:R-:W-:-:S02]  /*c01a0*/  LOP3.LUT P1, RZ, R143, 0x40, RZ, 0xc0, !PT ;  /* 0x000000408fff7812 */ /* 0x000fc4000782c0ff */
[----:B------:R-:W-:Y:S02]  /*c01b0*/  LOP3.LUT P4, RZ, R142, 0x4000000, RZ, 0xc0, !PT ;  /* 0x040000008eff7812 */ /* 0x000fe4000788c0ff */
[----:B------:R-:W-:Y:S01]  /*c01c0*/  LOP3.LUT R44, R44, 0xfbffffff, RZ, 0xc0, !PT ;  /* 0xfbffffff2c2c7812 */ /* 0x000fe200078ec0ff */
[----:B------:R-:W-:-:S08]  /*c01d0*/  IMAD.WIDE R4, R236, 0x4, R60 ;  /* 0x00000004ec047825 */ /* 0x000fd000078e023c */
        /* <DEDUP_REMOVED lines=21> */
[C---:B------:R-:W-:Y:S02]  /*c0330*/  LOP3.LUT P1, RZ, R142.reuse, 0x80000000, RZ, 0xc0, !PT ;  /* 0x800000008eff7812 */ /* 0x040fe4000782c0ff */
[----:B------:R-:W-:Y:S02]  /*c0340*/  LOP3.LUT P0, RZ, R142, 0x20000000, RZ, 0xc0, !PT ;  /* 0x200000008eff7812 */ /* 0x000fe4000780c0ff */
[----:B------:R-:W-:-:S09]  /*c0350*/  LOP3.LUT R47, R47, 0xfffffffd, RZ, 0xc0, !PT ;  /* 0xfffffffd2f2f7812 */ /* 0x000fd200078ec0ff */
[----:B------:R-:W-:Y:S02]  /*c0360*/  @P1 LOP3.LUT R47, R47, 0x2, RZ, 0xfc, !PT ;  /* 0x000000022f2f1812 */ /* 0x000fe400078efcff */
[----:B------:R-:W-:Y:S01]  /*c0370*/  LOP3.LUT P1, RZ, R142, 0x40000000, RZ, 0xc0, !PT ;  /* 0x400000008eff7812 */ /* 0x000fe2000782c0ff */
[----:B--2---:R1:W-:Y:S04]  /*c0380*/  @P4 STG.E desc[UR24][R4.64], R27 ;  /* 0x0000001b04004986 */ /* 0x0043e8000c101918 */
[----:B-1----:R-:W2:Y:S04]  /*c0390*/  LDL.LU R27, [R1+0x1b40] ;  /* 0x001b4000011b7983 */ /* 0x002ea80000300800 */
[----:B------:R-:W2:Y:S04]  /*c03a0*/  LDL.LU R26, [R1+0x29cc] ;  /* 0x0029cc00011a7983 */ /* 0x000ea80000300800 */
[----:B------:R-:W2:Y:S04]  /*c03b0*/  LDL.LU R246, [R1+0x1b30] ;  /* 0x001b300001f67983 */ /* 0x000ea80000300800 */
[----:B------:R-:W2:Y:S04]  /*c03c0*/  LDL.LU R19, [R1+0x1b20] ;  /* 0x001b200001137983 */ /* 0x000ea80000300800 */
[----:B------:R-:W2:Y:S01]  /*c03d0*/  LDL.LU R237, [R1+0x1b10] ;  /* 0x001b100001ed7983 */ /* 0x000ea20000300800 */
[----:B------:R-:W-:-:S05]  /*c03e0*/  IMAD.WIDE R4, R236, 0x4, R58 ;  /* 0x00000004ec047825 */ /* 0x000fca00078e023a */
[----:B---3--:R1:W-:Y:S04]  /*c03f0*/  @P5 STG.E desc[UR24][R4.64], R147 ;  /* 0x0000009304005986 */ /* 0x0083e8000c101918 */
[----:B-1----:R-:W3:Y:S04]  /*c0400*/  LDL.LU R147, [R1+0x29d0] ;  /* 0x0029d00001937983 */ /* 0x002ee80000300800 */
[----:B------:R-:W3:Y:S04]  /*c0410*/  LDL.LU R241, [R1+0x19d0] ;  /* 0x0019d00001f17983 */ /* 0x000ee80000300800 */
[----:B------:R-:W3:Y:S04]  /*c0420*/  LDL.LU R245, [R1+0x17d0] ;  /* 0x0017d00001f57983 */ /* 0x000ee80000300800 */
[----:B------:R-:W3:Y:S01]  /*c0430*/  LDL.LU R232, [R1+0x1630] ;  /* 0x0016300001e87983 */ /* 0x000ee20000300800 */
[----:B----4-:R-:W-:-:S03]  /*c0440*/  IMAD.WIDE R4, R233, 0x4, R72 ;  /* 0x00000004e9047825 */ /* 0x010fc600078e0248 */
[----:B------:R-:W4:Y:S04]  /*c0450*/  LDL.LU R236, [R1+0x1400] ;  /* 0x0014000001ec7983 */ /* 0x000f280000300800 */
[----:B------:R1:W-:Y:S02]  /*c0460*/  @P6 STG.E desc[UR24][R4.64], R240 ;  /* 0x000000f004006986 */ /* 0x0003e4000c101918 */
[C---:B-1----:R-:W-:Y:S02]  /*c0470*/  IMAD.WIDE R4, R233.reuse, 0x4, R70 ;  /* 0x00000004e9047825 */ /* 0x042fe400078e0246 */
[----:B------:R-:W4:Y:S04]  /*c0480*/  LDL.LU R240, [R1+0x1190] ;  /* 0x0011900001f07983 */ /* 0x000f280000300800 */
[----:B------:R1:W-:Y:S02]  /*c0490*/  @P0 STG.E desc[UR24][R4.64], R244 ;  /* 0x000000f404000986 */ /* 0x0003e4000c101918 */
[----:B-1----:R-:W-:-:S02]  /*c04a0*/  IMAD.WIDE R4, R233, 0x4, R68 ;  /* 0x00000004e9047825 */ /* 0x002fc400078e0244 */
[----:B------:R-:W4:Y:S04]  /*c04b0*/  LDL.LU R244, [R1+0xfa0] ;  /* 0x000fa00001f47983 */ /* 0x000f280000300800 */
[----:B------:R1:W-:Y:S04]  /*c04c0*/  @P1 STG.E desc[UR24][R4.64], R146 ;  /* 0x0000009204001986 */ /* 0x0003e8000c101918 */
[----:B-1----:R-:W4:Y:S01]  /*c04d0*/  LDL.LU R146, [R1+0xf90] ;  /* 0x000f900001927983 */ /* 0x002f220000300800 */
[----:B------:R-:W-:Y:S01]  /*c04e0*/  LOP3.LUT P1, RZ, R47, 0x2, RZ, 0xc0, !PT ;  /* 0x000000022fff7812 */ /* 0x000fe2000782c0ff */
[----:B------:R-:W-:-:S12]  /*c04f0*/  IMAD.WIDE R4, R233, 0x4, R66 ;  /* 0x00000004e9047825 */ /* 0x000fd800078e0242 */
[----:B------:R1:W-:Y:S01]  /*c0500*/  @P1 STG.E desc[UR24][R4.64], R242 ;  /* 0x000000f204001986 */ /* 0x0003e2000c101918 */
[----:B------:R-:W-:Y:S01]  /*c0510*/  LOP3.LUT P1, RZ, R47, 0x1, RZ, 0xc0, !PT ;  /* 0x000000012fff7812 */ /* 0x000fe2000782c0ff */
[----:B-1----:R-:W-:Y:S01]  /*c0520*/  IMAD.WIDE R4, R233, 0x4, R64 ;  /* 0x00000004e9047825 */ /* 0x002fe200078e0240 */
[C---:B------:R-:W-:Y:S02]  /*c0530*/  LOP3.LUT P2, RZ, R143.reuse, 0x80, RZ, 0xc0, !PT ;  /* 0x000000808fff7812 */ /* 0x040fe4000784c0ff */
[C---:B------:R-:W-:Y:S02]  /*c0540*/  LOP3.LUT P3, RZ, R143.reuse, 0x100, RZ, 0xc0, !PT ;  /* 0x000001008fff7812 */ /* 0x040fe4000786c0ff */
[C---:B------:R-:W-:Y:S02]  /*c0550*/  LOP3.LUT P4, RZ, R143.reuse, 0x200, RZ, 0xc0, !PT ;  /* 0x000002008fff7812 */ /* 0x040fe4000788c0ff */
[C---:B------:R-:W-:Y:S02]  /*c0560*/  LOP3.LUT P5, RZ, R143.reuse, 0x400, RZ, 0xc0, !PT ;  /* 0x000004008fff7812 */ /* 0x040fe400078ac0ff */
[----:B------:R-:W-:-:S03]  /*c0570*/  LOP3.LUT P6, RZ, R143, 0x800, RZ, 0xc0, !PT ;  /* 0x000008008fff7812 */ /* 0x000fc600078cc0ff */
[----:B--2---:R1:W-:Y:S01]  /*c0580*/  @P1 STG.E desc[UR24][R4.64], R27 ;  /* 0x0000001b04001986 */ /* 0x0043e2000c101918 */
[C---:B------:R-:W-:Y:S01]  /*c0590*/  LOP3.LUT P1, RZ, R44.reuse, 0x80000000, RZ, 0xc0, !PT ;  /* 0x800000002cff7812 */ /* 0x040fe2000782c0ff */
[C---:B-1----:R-:W-:Y:S02]  /*c05a0*/  IMAD.WIDE R4, R233.reuse, 0x4, R62 ;  /* 0x00000004e9047825 */ /* 0x042fe400078e023e */
        /* <DEDUP_REMOVED lines=16> */
[----:B------:R1:W-:Y:S02]  /*c06b0*/  @P1 STG.E desc[UR24][R4.64], R232 ;  /* 0x000000e804001986 */ /* 0x0003e4000c101918 */
[----:B-1----:R-:W-:-:S05]  /*c06c0*/  IMAD.WIDE R4, R26, 0x4, R66 ;  /* 0x000000041a047825 */ /* 0x002fca00078e0242 */
[----:B----4-:R1:W-:Y:S02]  /*c06d0*/  @P2 STG.E desc[UR24][R4.64], R236 ;  /* 0x000000ec04002986 */ /* 0x0103e4000c101918 */
[C---:B-1----:R-:W-:Y:S02]  /*c06e0*/  IMAD.WIDE R4, R26.reuse, 0x4, R64 ;  /* 0x000000041a047825 */ /* 0x042fe400078e0240 */
[----:B------:R-:W3:Y:S04]  /*c06f0*/  LDL.LU R236, [R1+0x29d8] ;  /* 0x0029d80001ec7983 */ /* 0x000ee80000300800 */
[----:B------:R1:W-:Y:S02]  /*c0700*/  @P3 STG.E desc[UR24][R4.64], R240 ;  /* 0x000000f004003986 */ /* 0x0003e4000c101918 */
[----:B-1----:R-:W-:-:S05]  /*c0710*/  IMAD.WIDE R4, R26, 0x4, R62 ;  /* 0x000000041a047825 */ /* 0x002fca00078e023e */
[----:B------:R1:W-:Y:S02]  /*c0720*/  @P4 STG.E desc[UR24][R4.64], R244 ;  /* 0x000000f404004986 */ /* 0x0003e4000c101918 */
[----:B-1----:R-:W-:-:S05]  /*c0730*/  IMAD.WIDE R4, R26, 0x4, R60 ;  /* 0x000000041a047825 */ /* 0x002fca00078e023c */
[----:B------:R1:W-:Y:S02]  /*c0740*/  @P5 STG.E desc[UR24][R4.64], R146 ;  /* 0x0000009204005986 */ /* 0x0003e4000c101918 */
[----:B-1----:R-:W-:-:S05]  /*c0750*/  IMAD.WIDE R4, R26, 0x4, R58 ;  /* 0x000000041a047825 */ /* 0x002fca00078e023a */
[----:B------:R1:W-:Y:S04]  /*c0760*/  @P6 STG.E desc[UR24][R4.64], R144 ;  /* 0x0000009004006986 */ /* 0x0003e8000c101918 */
[----:B-1----:R-:W4:Y:S04]  /*c0770*/  LDL.LU R144, [R1+0x3ab8] ;  /* 0x003ab80001907983 */ /* 0x002f280000300800 */
[----:B------:R-:W3:Y:S04]  /*c0780*/  LDL.LU R241, [R1+0x1b74] ;  /* 0x001b740001f17983 */ /* 0x000ee80000300800 */
[----:B------:R-:W4:Y:S04]  /*c0790*/  LDL.LU R245, [R1+0x1b64] ;  /* 0x001b640001f57983 */ /* 0x000f280000300800 */
[----:B------:R-:W4:Y:S04]  /*c07a0*/  LDL.LU R232, [R1+0x1b54] ;  /* 0x001b540001e87983 */ /* 0x000f280000300800 */
[----:B------:R-:W4:Y:S04]  /*c07b0*/  LDL.LU R240, [R1+0x1b44] ;  /* 0x001b440001f07983 */ /* 0x000f280000300800 */
[----:B------:R-:W4:Y:S04]  /*c07c0*/  LDL.LU R244, [R1+0x1b34] ;  /* 0x001b340001f47983 */ /* 0x000f280000300800 */
[----:B------:R-:W4:Y:S04]  /*c07d0*/  LDL.LU R146, [R1+0x1b24] ;  /* 0x001b240001927983 */ /* 0x000f280000300800 */
[----:B------:R-:W4:Y:S01]  /*c07e0*/  LDL.LU R26, [R1+0x1b14] ;  /* 0x001b1400011a7983 */ /* 0x000f220000300800 */
[----:B------:R-:W-:-:S02]  /*c07f0*/  LOP3.LUT P1, RZ, R143, 0x2000000, RZ, 0xc0, !PT ;  /* 0x020000008fff7812 */ /* 0x000fc4000782c0ff */
[----:B------:R-:W-:-:S11]  /*c0800*/  LOP3.LUT R44, R44, 0xfffbffff, RZ, 0xc0, !PT ;  /* 0xfffbffff2c2c7812 */ /* 0x000fd600078ec0ff */
[----:B------:R-:W-:Y:S02]  /*c0810*/  @P1 LOP3.LUT R44, R44, 0x40000, RZ, 0xfc, !PT ;  /* 0x000400002c2c1812 */ /* 0x000fe400078efcff */
[C---:B------:R-:W-:Y:S02]  /*c0820*/  LOP3.LUT P1, RZ, R143.reuse, 0x1000000, RZ, 0xc0, !PT ;  /* 0x010000008fff7812 */ /* 0x040fe4000782c0ff */
[----:B------:R-:W-:Y:S02]  /*c0830*/  LOP3.LUT R44, R44, 0xfff7ffff, RZ, 0xc0, !PT ;  /* 0xfff7ffff2c2c7812 */ /* 0x000fe400078ec0ff */
[----:B------:R-:W-:Y:S01]  /*c0840*/  LOP3.LUT P0, RZ, R143, 0x1000, RZ, 0xc0, !PT ;  /* 0x000010008fff7812 */ /* 0x000fe2000780c0ff */
        /* <DEDUP_REMOVED lines=13> */
[----:B------:R-:W-:-:S02]  /*c0920*/  LOP3.LUT R44, R44, 0xffbfffff, RZ, 0xc0, !PT ;  /* 0xffbfffff2c2c7812 */ /* 0x000fc400078ec0ff */
[C---:B------:R-:W-:Y:S01]  /*c0930*/  LOP3.LUT P4, RZ, R143.reuse, 0x2000, RZ, 0xc0, !PT ;  /* 0x000020008fff7812 */ /* 0x040fe2000788c0ff */
[----:B------:R-:W2:Y:S01]  /*c0940*/  LDL.LU R237, [R1+0x1634] ;  /* 0x0016340001ed7983 */ /* 0x000ea20000300800 */
[----:B------:R-:W-:Y:S02]  /*c0950*/  @P1 LOP3.LUT R44, R44, 0x400000, RZ, 0xfc, !PT ;  /* 0x004000002c2c1812 */ /* 0x000fe400078efcff */
[----:B------:R-:W-:Y:S02]  /*c0960*/  LOP3.LUT P1, RZ, R143, 0x100000, RZ, 0xc0, !PT ;  /* 0x001000008fff7812 */ /* 0x000fe4000782c0ff */
[----:B------:R-:W-:Y:S01]  /*c0970*/  LOP3.LUT R44, R44, 0xff7fffff, RZ, 0xc0, !PT ;  /* 0xff7fffff2c2c7812 */ /* 0x000fe200078ec0ff */
[----:B------:R-:W-:-:S10]  /*c0980*/  IMAD.WIDE R4, R147, 0x4, R70 ;  /* 0x0000000493047825 */ /* 0x000fd400078e0246 */
[----:B------:R-:W-:Y:S02]  /*c0990*/  @P1 LOP3.LUT R44, R44, 0x800000, RZ, 0xfc, !PT ;  /* 0x008000002c2c1812 */ /* 0x000fe400078efcff */
[C---:B------:R-:W-:Y:S02]  /*c09a0*/  LOP3.LUT P1, RZ, R143.reuse, 0x80000, RZ, 0xc0, !PT ;  /* 0x000800008fff7812 */ /* 0x040fe4000782c0ff */
[----:B------:R-:W-:Y:S02]  /*c09b0*/  LOP3.LUT R44, R44, 0xfeffffff, RZ, 0xc0, !PT ;  /* 0xfeffffff2c2c7812 */ /* 0x000fe400078ec0ff */
[C---:B------:R-:W-:Y:S02]  /*c09c0*/  LOP3.LUT P5, RZ, R143.reuse, 0x4000, RZ, 0xc0, !PT ;  /* 0x000040008fff7812 */ /* 0x040fe400078ac0ff */
[----:B------:R-:W-:-:S07]  /*c09d0*/  LOP3.LUT P6, RZ, R143, 0x8000, RZ, 0xc0, !PT ;  /* 0x000080008fff7812 */ /* 0x000fce00078cc0ff */
[----:B------:R-:W-:Y:S02]  /*c09e0*/  @P1 LOP3.LUT R44, R44, 0x1000000, RZ, 0xfc, !PT ;  /* 0x010000002c2c1812 */ /* 0x000fe400078efcff */
[C---:B------:R-:W-:Y:S02]  /*c09f0*/  LOP3.LUT P1, RZ, R143.reuse, 0x40000, RZ, 0xc0, !PT ;  /* 0x000400008fff7812 */ /* 0x040fe4000782c0ff */
[----:B------:R-:W-:Y:S02]  /*c0a00*/  LOP3.LUT P0, RZ, R143, 0x10000, RZ, 0xc0, !PT ;  /* 0x000100008fff7812 */ /* 0x000fe4000780c0ff */
[----:B------:R-:W-:-:S09]  /*c0a10*/  LOP3.LUT R44, R44, 0xfdffffff, RZ, 0xc0, !PT ;  /* 0xfdffffff2c2c7812 */ /* 0x000fd200078ec0ff */
[----:B------:R-:W-:Y:S02]  /*c0a20*/  @P1 LOP3.LUT R44, R44, 0x2000000, RZ, 0xfc, !PT ;  /* 0x020000002c2c1812 */ /* 0x000fe400078efcff */
[----:B------:R-:W-:Y:S01]  /*c0a30*/  LOP3.LUT P1, RZ, R143, 0x20000, RZ, 0xc0, !PT ;  /* 0x000200008fff7812 */ /* 0x000fe2000782c0ff */
[----:B---3--:R1:W-:Y:S04]  /*c0a40*/  @P4 STG.E desc[UR24][R4.64], R241 ;  /* 0x000000f104004986 */ /* 0x0083e8000c101918 */
[----:B-1----:R-:W3:Y:S01]  /*c0a50*/  LDL.LU R241, [R1+0x1404] ;  /* 0x0014040001f17983 */ /* 0x002ee20000300800 */
[----:B------:R-:W-:-:S05]  /*c0a60*/  IMAD.WIDE R4, R147, 0x4, R68 ;  /* 0x0000000493047825 */ /* 0x000fca00078e0244 */
[----:B----4-:R1:W-:Y:S02]  /*c0a70*/  @P5 STG.E desc[UR24][R4.64], R245 ;  /* 0x000000f504005986 */ /* 0x0103e4000c101918 */
[C---:B-1----:R-:W-:Y:S02]  /*c0a80*/  IMAD.WIDE R4, R147.reuse, 0x4, R66 ;  /* 0x0000000493047825 */ /* 0x042fe400078e0242 */
[----:B------:R-:W4:Y:S04]  /*c0a90*/  LDL.LU R245, [R1+0xfa4] ;  /* 0x000fa40001f57983 */ /* 0x000f280000300800 */
[----:B------:R1:W-:Y:S02]  /*c0aa0*/  @P6 STG.E desc[UR24][R4.64], R232 ;  /* 0x000000e804006986 */ /* 0x0003e4000c101918 */
[----:B-1----:R-:W-:-:S02]  /*c0ab0*/  IMAD.WIDE R4, R147, 0x4, R64 ;  /* 0x0000000493047825 */ /* 0x002fc400078e0240 */
[----:B------:R-:W4:Y:S04]  /*c0ac0*/  LDL.LU R232, [R1+0xf94] ;  /* 0x000f940001e87983 */ /* 0x000f280000300800 */
[----:B------:R1:W-:Y:S02]  /*c0ad0*/  @P0 STG.E desc[UR24][R4.64], R240 ;  /* 0x000000f004000986 */ /* 0x0003e4000c101918 */
[C---:B-1----:R-:W-:Y:S02]  /*c0ae0*/  IMAD.WIDE R4, R147.reuse, 0x4, R62 ;  /* 0x0000000493047825 */ /* 0x042fe400078e023e */
[----:B------:R-:W4:Y:S04]  /*c0af0*/  LDL.LU R240, [R1+0xc74] ;  /* 0x000c740001f07983 */ /* 0x000f280000300800 */
[----:B------:R1:W-:Y:S01]  /*c0b00*/  @P1 STG.E desc[UR24][R4.64], R244 ;  /* 0x000000f404001986 */ /* 0x0003e2000c101918 */
[----:B------:R-:W-:Y:S01]  /*c0b10*/  LOP3.LUT P1, RZ, R44, 0x2000000, RZ, 0xc0, !PT ;  /* 0x020000002cff7812 */ /* 0x000fe2000782c0ff */
[----:B-1----:R-:W-:-:S02]  /*c0b20*/  IMAD.WIDE R4, R147, 0x4, R60 ;  /* 0x0000000493047825 */ /* 0x002fc400078e023c */
[----:B------:R-:W4:Y:S10]  /*c0b30*/  LDL.LU R244, [R1+0x1b98] ;  /* 0x001b980001f47983 */ /* 0x000f340000300800 */
[----:B------:R1:W-:Y:S04]  /*c0b40*/  @P1 STG.E desc[UR24][R4.64], R146 ;  /* 0x0000009204001986 */ /* 0x0003e8000c101918 */
[----:B-1----:R-:W4:Y:S01]  /*c0b50*/  LDL.LU R146, [R1+0x1b78] ;  /* 0x001b780001927983 */ /* 0x002f220000300800 */
[----:B------:R-:W-:-:S03]  /*c0b60*/  IMAD.WIDE R4, R147, 0x4, R58 ;  /* 0x0000000493047825 */ /* 0x000fc600078e023a */
[----:B------:R-:W4:Y:S01]  /*c0b70*/  LDL.LU R147, [R1+0x1b68] ;  /* 0x001b680001937983 */ /* 0x000f220000300800 */
[----:B------:R-:W-:-:S13]  /*c0b80*/  LOP3.LUT P1, RZ, R44, 0x1000000, RZ, 0xc0, !PT ;  /* 0x010000002cff7812 */ /* 0x000fda000782c0ff */
[----:B------:R1:W-:Y:S04]  /*c0b90*/  @P1 STG.E desc[UR24][R4.64], R26 ;  /* 0x0000001a04001986 */ /* 0x0003e8000c101918 */
[----:B-1----:R-:W4:Y:S01]  /*c0ba0*/  LDL.LU R26, [R1+0x1b58] ;  /* 0x001b5800011a7983 */ /* 0x002f220000300800 */
[----:B------:R-:W-:Y:S01]  /*c0bb0*/  LOP3.LUT P1, RZ, R44, 0x800000, RZ, 0xc0, !PT ;  /* 0x008000002cff7812 */ /* 0x000fe2000782c0ff */
[----:B--2---:R-:W-:-:S12]  /*c0bc0*/  IMAD.WIDE R4, R27, 0x4, R72 ;  /* 0x000000041b047825 */ /* 0x004fd800078e0248 */
        /* <DEDUP_REMOVED lines=14> */
[----:B---3--:R1:W-:Y:S01]  /*c0cb0*/  @P1 STG.E desc[UR24][R4.64], R241 ;  /* 0x000000f104001986 */ /* 0x0083e2000c101918 */
[----:B------:R-:W-:Y:S01]  /*c0cc0*/  LOP3.LUT P1, RZ, R44, 0x80000, RZ, 0xc0, !PT ;  /* 0x000800002cff7812 */ /* 0x000fe2000782c0ff */
[----:B-1----:R-:W-:-:S12]  /*c0cd0*/  IMAD.WIDE R4, R27, 0x4, R64 ;  /* 0x000000041b047825 */ /* 0x002fd800078e0240 */
[----:B------:R1:W-:Y:S01]  /*c0ce0*/  @P1 STG.E desc[UR24][R4.64], R144 ;  /* 0x0000009004001986 */ /* 0x0003e2000c101918 */
[----:B------:R-:W-:Y:S01]  /*c0cf0*/  LOP3.LUT P1, RZ, R44, 0x40000, RZ, 0xc0, !PT ;  /* 0x000400002cff7812 */ /* 0x000fe2000782c0ff */
[C---:B-1----:R-:W-:Y:S02]  /*c0d00*/  IMAD.WIDE R4, R27.reuse, 0x4, R62 ;  /* 0x000000041b047825 */ /* 0x042fe400078e023e */
[----:B------:R-:W2:Y:S10]  /*c0d10*/  LDL.LU R144, [R1+0x3ab4] ;  /* 0x003ab40001907983 */ /* 0x000eb40000300800 */
[----:B----4-:R1:W-:Y:S02]  /*c0d20*/  @P1 STG.E desc[UR24][R4.64], R245 ;  /* 0x000000f504001986 */ /* 0x0103e4000c101918 */
[----:B-1----:R-:W-:-:S05]  /*c0d30*/  IMAD.WIDE R4, R27, 0x4, R60 ;  /* 0x000000041b047825 */ /* 0x002fca00078e023c */
[----:B------:R1:W-:Y:S02]  /*c0d40*/  @P2 STG.E desc[UR24][R4.64], R232 ;  /* 0x000000e804002986 */ /* 0x0003e4000c101918 */
[----:B-1----:R-:W-:Y:S02]  /*c0d50*/  IMAD.WIDE R4, R27, 0x4, R58 ;  /* 0x000000041b047825 */ /* 0x002fe400078e023a */
        /* <DEDUP_REMOVED lines=9> */
[----:B------:R-:W3:Y:S01]  /*c0df0*/  LDL.LU R245, [R1+0x1b38] ;  /* 0x001b380001f57983 */ /* 0x000ee20000300800 */
[----:B------:R-:W-:-:S03]  /*c0e00*/  LOP3.LUT P0, RZ, R143, 0x80000000, RZ, 0xc0, !PT ;  /* 0x800000008fff7812 */ /* 0x000fc6000780c0ff */
[----:B------:R-:W3:Y:S01]  /*c0e10*/  LDL.LU R232, [R1+0x1b28] ;  /* 0x001b280001e87983 */ /* 0x000ee20000300800 */
[----:B------:R-:W-:-:S03]  /*c0e20*/  IMAD.WIDE R4, R236, 0x4, R66 ;  /* 0x00000004ec047825 */ /* 0x000fc600078e0242 */
[----:B------:R-:W3:Y:S04]  /*c0e30*/  LDL.LU R240, [R1+0x1b18] ;  /* 0x001b180001f07983 */ /* 0x000ee80000300800 */
[----:B------:R-:W3:Y:S04]  /*c0e40*/  LDL.LU R244, [R1+0x19d8] ;  /* 0x0019d80001f47983 */ /* 0x000ee80000300800 */
[----:B------:R1:W-:Y:S04]  /*c0e50*/  @P0 STG.E desc[UR24][R4.64], R26 ;  /* 0x0000001a04000986 */ /* 0x0003e8000c101918 */
[----:B-1----:R-:W3:Y:S04]  /*c0e60*/  LDL.LU R26, [R1+0x17d8] ;  /* 0x0017d800011a7983 */ /* 0x002ee80000300800 */
[----:B------:R-:W3:Y:S04]  /*c0e70*/  LDL.LU R146, [R1+0x1638] ;  /* 0x0016380001927983 */ /* 0x000ee80000300800 */
[----:B------:R-:W3:Y:S01]  /*c0e80*/  LDL.LU R241, [R1+0x29dc] ;  /* 0x0029dc0001f17983 */ /* 0x000ee20000300800 */
[----:B------:R-:W-:Y:S01]  /*c0e90*/  LOP3.LUT R44, R44, 0xfffff7ff, RZ, 0xc0, !PT ;  /* 0xfffff7ff2c2c7812 */ /* 0x000fe200078ec0ff */
[----:B------:R-:W-:Y:S01]  /*c0ea0*/  IMAD.WIDE R4, R236, 0x4, R64 ;  /* 0x00000004ec047825 */ /* 0x000fe200078e0240 */
[----:B--2---:R-:W-:-:S02]  /*c0eb0*/  LOP3.LUT P1, RZ, R144, 0x1000, RZ, 0xc0, !PT ;  /* 0x0000100090ff7812 */ /* 0x004fc4000782c0ff */
[----:B------:R-:W-:-:S11]  /*c0ec0*/  LOP3.LUT P3, RZ, R144, 0x1, RZ, 0xc0, !PT ;  /* 0x0000000190ff7812 */ /* 0x000fd6000786c0ff */
        /* <DEDUP_REMOVED lines=12> */
[----:B----4-:R1:W-:Y:S04]  /*c0f90*/  @P3 STG.E desc[UR24][R4.64], R147 ;  /* 0x0000009304003986 */ /* 0x0103e8000c101918 */
[----:B-1----:R-:W2:Y:S04]  /*c0fa0*/  LDL.LU R147, [R1+0x1408] ;  /* 0x0014080001937983 */ /* 0x002ea80000300800 */
[----:B------:R-:W4:Y:S04]  /*c0fb0*/  LDL.LU R19, [R1+0x1198] ;  /* 0x0011980001137983 */ /* 0x000f280000300800 */
[----:B------:R-:W4:Y:S04]  /*c0fc0*/  LDL.LU R233, [R1+0xfa8] ;  /* 0x000fa80001e97983 */ /* 0x000f280000300800 */
[----:B------:R-:W4:Y:S01]  /*c0fd0*/  LDL.LU R237, [R1+0xf98] ;  /* 0x000f980001ed7983 */ /* 0x000f220000300800 */
[----:B------:R-:W-:Y:S01]  /*c0fe0*/  LOP3.LUT R44, R44, 0xffff7fff, RZ, 0xc0, !PT ;  /* 0xffff7fff2c2c7812 */ /* 0x000fe200078ec0ff */
[----:B------:R-:W-:-:S03]  /*c0ff0*/  IMAD.WIDE R4, R236, 0x4, R62 ;  /* 0x00000004ec047825 */ /* 0x000fc600078e023e */
[----:B------:R-:W-:Y:S02]  /*c1000*/  @P1 LOP3.LUT R44, R44, 0x8000, RZ, 0xfc, !PT ;  /* 0x000080002c2c1812 */ /* 0x000fe400078efcff */
[C---:B------:R-:W-:Y:S01]  /*c1010*/  LOP3.LUT P1, RZ, R144.reuse, 0x80, RZ, 0xc0, !PT ;  /* 0x0000008090ff7812 */ /* 0x040fe2000782c0ff */
[----:B---3--:R1:W-:Y:S01]  /*c1020*/  @P4 STG.E desc[UR24][R4.64], R245 ;  /* 0x000000f504004986 */ /* 0x0083e2000c101918 */
[----:B------:R-:W-:Y:S02]  /*c1030*/  LOP3.LUT P5, RZ, R144, 0x4, RZ, 0xc0, !PT ;  /* 0x0000000490ff7812 */ /* 0x000fe400078ac0ff */
[----:B------:R-:W-:Y:S01]  /*c1040*/  LOP3.LUT R44, R44, 0xfffeffff, RZ, 0xc0, !PT ;  /* 0xfffeffff2c2c7812 */ /* 0x000fe200078ec0ff */
[----:B-1----:R-:W3:Y:S01]  /*c1050*/  LDL.LU R245, [R1+0xc78] ;  /* 0x000c780001f57983 */ /* 0x002ee20000300800 */
[----:B------:R-:W-:-:S07]  /*c1060*/  IMAD.WIDE R4, R236, 0x4, R60 ;  /* 0x00000004ec047825 */ /* 0x000fce00078e023c */
[----:B------:R-:W-:Y:S02]  /*c1070*/  @P1 LOP3.LUT R44, R44, 0x10000, RZ, 0xfc, !PT ;  /* 0x000100002c2c1812 */ /* 0x000fe400078efcff */
[C---:B------:R-:W-:Y:S02]  /*c1080*/  LOP3.LUT P1, RZ, R144.reuse, 0x40, RZ, 0xc0, !PT ;  /* 0x0000004090ff7812 */ /* 0x040fe4000782c0ff */
[C---:B------:R-:W-:Y:S01]  /*c1090*/  LOP3.LUT P6, RZ, R144.reuse, 0x8, RZ, 0xc0, !PT ;  /* 0x0000000890ff7812 */ /* 0x040fe200078cc0ff */
[----:B------:R1:W-:Y:S01]  /*c10a0*/  @P5 STG.E desc[UR24][R4.64], R232 ;  /* 0x000000e804005986 */ /* 0x0003e2000c101918 */
[----:B------:R-:W-:Y:S02]  /*c10b0*/  LOP3.LUT P0, RZ, R144, 0x10, RZ, 0xc0, !PT ;  /* 0x0000001090ff7812 */ /* 0x000fe4000780c0ff */
[----:B------:R-:W-:Y:S01]  /*c10c0*/  LOP3.LUT R44, R44, 0xfffdffff, RZ, 0xc0, !PT ;  /* 0xfffdffff2c2c7812 */ /* 0x000fe200078ec0ff */
[----:B-1----:R-:W3:Y:S01]  /*c10d0*/  LDL.LU R232, [R1+0x1b9c] ;  /* 0x001b9c0001e87983 */ /* 0x002ee20000300800 */
[----:B------:R-:W-:-:S03]  /*c10e0*/  IMAD.WIDE R4, R236, 0x4, R58 ;  /* 0x00000004ec047825 */ /* 0x000fc600078e023a */
[----:B------:R-:W3:Y:S02]  /*c10f0*/  LDL.LU R236, [R1+0x1b7c] ;  /* 0x001b7c0001ec7983 */ /* 0x000ee40000300800 */
[----:B------:R-:W-:Y:S02]  /*c1100*/  @P1 LOP3.LUT R44, R44, 0x20000, RZ, 0xfc, !PT ;  /* 0x000200002c2c1812 */ /* 0x000fe400078efcff */
[----:B------:R-:W-:Y:S01]  /*c1110*/  LOP3.LUT P1, RZ, R144, 0x20, RZ, 0xc0, !PT ;  /* 0x0000002090ff7812 */ /* 0x000fe2000782c0ff */
[----:B------:R1:W-:Y:S02]  /*c1120*/  @P6 STG.E desc[UR24][R4.64], R240 ;  /* 0x000000f004006986 */ /* 0x0003e4000c101918 */
[C---:B-1----:R-:W-:Y:S02]  /*c1130*/  IMAD.WIDE R4, R241.reuse, 0x4, R72 ;  /* 0x00000004f1047825 */ /* 0x042fe400078e0248 */
[----:B------:R-:W3:Y:S04]  /*c1140*/  LDL.LU R240, [R1+0x1b6c] ;  /* 0x001b6c0001f07983 */ /* 0x000ee80000300800 */
[----:B------:R1:W-:Y:S04]  /*c1150*/  @P0 STG.E desc[UR24][R4.64], R244 ;  /* 0x000000f404000986 */ /* 0x0003e8000c101918 */
[----:B-1----:R-:W3:Y:S01]  /*c1160*/  LDL.LU R244, [R1+0x1b5c] ;  /* 0x001b5c0001f47983 */ /* 0x002ee20000300800 */
[----:B------:R-:W-:-:S05]  /*c1170*/  IMAD.WIDE R4, R241, 0x4, R70 ;  /* 0x00000004f1047825 */ /* 0x000fca00078e0246 */
[----:B------:R1:W-:Y:S04]  /*c1180*/  @P1 STG.E desc[UR24][R4.64], R26 ;  /* 0x0000001a04001986 */ /* 0x0003e8000c101918 */
[----:B-1----:R-:W3:Y:S01]  /*c1190*/  LDL.LU R26, [R1+0x1b4c] ;  /* 0x001b4c00011a7983 */ /* 0x002ee20000300800 */
[----:B------:R-:W-:Y:S01]  /*c11a0*/  LOP3.LUT P1, RZ, R44, 0x20000, RZ, 0xc0, !PT ;  /* 0x000200002cff7812 */ /* 0x000fe2000782c0ff */
[----:B------:R-:W-:-:S12]  /*c11b0*/  IMAD.WIDE R4, R241, 0x4, R68 ;  /* 0x00000004f1047825 */ /* 0x000fd800078e0244 */
[----:B------:R1:W-:Y:S01]  /*c11c0*/  @P1 STG.E desc[UR24][R4.64], R146 ;  /* 0x0000009204001986 */ /* 0x0003e2000c101918 */
[----:B------:R-:W-:Y:S01]  /*c11d0*/  LOP3.LUT P1, RZ, R44, 0x10000, RZ, 0xc0, !PT ;  /* 0x000100002cff7812 */ /* 0x000fe2000782c0ff */
[----:B-1----:R-:W-:Y:S01]  /*c11e0*/  IMAD.WIDE R4, R241, 0x4, R66 ;  /* 0x00000004f1047825 */ /* 0x002fe200078e0242 */
[C---:B------:R-:W-:Y:S01]  /*c11f0*/  LOP3.LUT P2, RZ, R144.reuse, 0x2000, RZ, 0xc0, !PT ;  /* 0x0000200090ff7812 */ /* 0x040fe2000784c0ff */
[----:B------:R-:W3:Y:S01]  /*c1200*/  LDL.LU R146, [R1+0x1b3c] ;  /* 0x001b3c0001927983 */ /* 0x000ee20000300800 */
[C---:B------:R-:W-:Y:S02]  /*c1210*/  LOP3.LUT P3, RZ, R144.reuse, 0x4000, RZ, 0xc0, !PT ;  /* 0x0000400090ff7812 */ /* 0x040fe4000786c0ff */
[C---:B------:R-:W-:Y:S02]  /*c1220*/  LOP3.LUT P4, RZ, R144.reuse, 0x8000, RZ, 0xc0, !PT ;  /* 0x0000800090ff7812 */ /* 0x040fe4000788c0ff */
[----:B------:R-:W-:-:S05]  /*c1230*/  LOP3.LUT P5, RZ, R144, 0x10000, RZ, 0xc0, !PT ;  /* 0x0001000090ff7812 */ /* 0x000fca00078ac0ff */
[----:B--2---:R1:W-:Y:S01]  /*c1240*/  @P1 STG.E desc[UR24][R4.64], R147 ;  /* 0x0000009304001986 */ /* 0x0043e2000c101918 */
[C---:B------:R-:W-:Y:S01]  /*c1250*/  LOP3.LUT P1, RZ, R44.reuse, 0x8000, RZ, 0xc0, !PT ;  /* 0x000080002cff7812 */ /* 0x040fe2000782c0ff */
[C---:B-1----:R-:W-:Y:S02]  /*c1260*/  IMAD.WIDE R4, R241.reuse, 0x4, R64 ;  /* 0x00000004f1047825 */ /* 0x042fe400078e0240 */
        /* <DEDUP_REMOVED lines=24> */
[----:B------:R-:W3:Y:S04]  /*c13f0*/  LDL.LU R245, [R1+0x19dc] ;  /* 0x0019dc0001f57983 */ /* 0x000ee80000300800 */
[----:B------:R-:W3:Y:S04]  /*c1400*/  LDL.LU R232, [R1+0x17dc] ;  /* 0x0017dc0001e87983 */ /* 0x000ee80000300800 */
[----:B------:R-:W3:Y:S04]  /*c1410*/  LDL.LU R236, [R1+0x163c] ;  /* 0x00163c0001ec7983 */ /* 0x000ee80000300800 */
[----:B------:R-:W3:Y:S01]  /*c1420*/  LDL.LU R240, [R1+0x140c] ;  /* 0x00140c0001f07983 */ /* 0x000ee20000300800 */
[----:B------:R-:W-:-:S02]  /*c1430*/  LOP3.LUT P6, RZ, R144, 0x20000, RZ, 0xc0, !PT ;  /* 0x0002000090ff7812 */ /* 0x000fc400078cc0ff */
[----:B------:R-:W-:Y:S01]  /*c1440*/  LOP3.LUT P0, RZ, R144, 0x40000, RZ, 0xc0, !PT ;  /* 0x0004000090ff7812 */ /* 0x000fe2000780c0ff */
[C---:B------:R-:W-:Y:S01]  /*c1450*/  IMAD.WIDE R4, R27.reuse, 0x4, R62 ;  /* 0x000000041b047825 */ /* 0x040fe200078e023e */
[----:B------:R-:W3:Y:S09]  /*c1460*/  LDL.LU R244, [R1+0x119c] ;  /* 0x00119c0001f47983 */ /* 0x000ef20000300800 */
[----:B------:R1:W-:Y:S02]  /*c1470*/  @P6 STG.E desc[UR24][R4.64], R146 ;  /* 0x0000009204006986 */ /* 0x0003e4000c101918 */
[----:B-1----:R-:W-:-:S02]  /*c1480*/  IMAD.WIDE R4, R27, 0x4, R60 ;  /* 0x000000041b047825 */ /* 0x002fc400078e023c */
[----:B------:R-:W3:Y:S01]  /*c1490*/  LDL.LU R146, [R1+0xfac] ;  /* 0x000fac0001927983 */ /* 0x000ee20000300800 */
[C---:B------:R-:W-:Y:S02]  /*c14a0*/  LOP3.LUT P1, RZ, R144.reuse, 0x80000, RZ, 0xc0, !PT ;  /* 0x0008000090ff7812 */ /* 0x040fe4000782c0ff */
[C---:B------:R-:W-:Y:S02]  /*c14b0*/  LOP3.LUT P2, RZ, R144.reuse, 0x100000, RZ, 0xc0, !PT ;  /* 0x0010000090ff7812 */ /* 0x040fe4000784c0ff */
[C---:B------:R-:W-:Y:S02]  /*c14c0*/  LOP3.LUT P3, RZ, R144.reuse, 0x200000, RZ, 0xc0, !PT ;  /* 0x0020000090ff7812 */ /* 0x040fe4000786c0ff */
[----:B------:R-:W-:Y:S01]  /*c14d0*/  LOP3.LUT P4, RZ, R144, 0x400000, RZ, 0xc0, !PT ;  /* 0x0040000090ff7812 */ /* 0x000fe2000788c0ff */
[----:B--2---:R1:W-:Y:S04]  /*c14e0*/  @P0 STG.E desc[UR24][R4.64], R147 ;  /* 0x0000009304000986 */ /* 0x0043e8000c101918 */
[----:B-1----:R-:W2:Y:S01]  /*c14f0*/  LDL.LU R147, [R1+0xf9c] ;  /* 0x000f9c0001937983 */ /* 0x002ea20000300800 */
[----:B------:R-:W-:-:S03]  /*c1500*/  IMAD.WIDE R4, R27, 0x4, R58 ;  /* 0x000000041b047825 */ /* 0x000fc600078e023a */
[----:B------:R-:W2:Y:S04]  /*c1510*/  LDL.LU R27, [R1+0xc7c] ;  /* 0x000c7c00011b7983 */ /* 0x000ea80000300800 */
[----:B------:R-:W2:Y:S04]  /*c1520*/  LDL.LU R243, [R1+0x29e8] ;  /* 0x0029e80001f37983 */ /* 0x000ea80000300800 */
[----:B------:R-:W2:Y:S04]  /*c1530*/  LDL.LU R242, [R1+0x1c70] ;  /* 0x001c700001f27983 */ /* 0x000ea80000300800 */
[----:B----4-:R3:W-:Y:S02]  /*c1540*/  @P1 STG.E desc[UR24][R4.64], R241 ;  /* 0x000000f104001986 */ /* 0x0107e4000c101918 */
[----:B---3--:R-:W-:-:S05]  /*c1550*/  IMAD.WIDE R4, R26, 0x4, R72 ;  /* 0x000000041a047825 */ /* 0x008fca00078e0248 */
[----:B------:R1:W-:Y:S02]  /*c1560*/  @P2 STG.E desc[UR24][R4.64], R245 ;  /* 0x000000f504002986 */ /* 0x0003e4000c101918 */
[----:B-1----:R-:W-:-:S05]  /*c1570*/  IMAD.WIDE R4, R26, 0x4, R70 ;  /* 0x000000041a047825 */ /* 0x002fca00078e0246 */
[----:B------:R1:W-:Y:S02]  /*c1580*/  @P3 STG.E desc[UR24][R4.64], R232 ;  /* 0x000000e804003986 */ /* 0x0003e4000c101918 */
[----:B-1----:R-:W-:-:S05]  /*c1590*/  IMAD.WIDE R4, R26, 0x4, R68 ;  /* 0x000000041a047825 */ /* 0x002fca00078e0244 */
[----:B------:R1:W-:Y:S04]  /*c15a0*/  @P4 STG.E desc[UR24][R4.64], R236 ;  /* 0x000000ec04004986 */ /* 0x0003e8000c101918 */
[----:B-1----:R-:W3:Y:S01]  /*c15b0*/  LDL.LU R236, [R1+0x1c60] ;  /* 0x001c600001ec7983 */ /* 0x002ee20000300800 */
[C---:B------:R-:W-:Y:S02]  /*c15c0*/  LOP3.LUT P5, RZ, R144.reuse, 0x1000000, RZ, 0xc0, !PT ;  /* 0x0100000090ff7812 */ /* 0x040fe400078ac0ff */
[----:B------:R-:W-:Y:S02]  /*c15d0*/  LOP3.LUT P0, RZ, R144, 0x80000000, RZ, 0xc0, !PT ;  /* 0x8000000090ff7812 */ /* 0x000fe4000780c0ff */
[----:B------:R-:W-:Y:S01]  /*c15e0*/  LOP3.LUT R44, R44, 0xfffffbff, RZ, 0xc0, !PT ;  /* 0xfffffbff2c2c7812 */ /* 0x000fe200078ec0ff */
[----:B------:R-:W-:Y:S01]  /*c15f0*/  IMAD.WIDE R4, R26, 0x4, R66 ;  /* 0x000000041a047825 */ /* 0x000fe200078e0242 */
[----:B------:R-:W-:Y:S01]  /*c1600*/  LOP3.LUT P6, RZ, R144, 0x2000000, RZ, 0xc0, !PT ;  /* 0x0200000090ff7812 */ /* 0x000fe200078cc0ff */
[----:B------:R-:W4:Y:S04]  /*c1610*/  LDL.LU R247, [R1+0x1c90] ;  /* 0x001c900001f77983 */ /* 0x000f280000300800 */
[----:B------:R-:W4:Y:S04]  /*c1620*/  LDL R232, [R1+0x2e6c] ;  /* 0x002e6c0001e87983 */ /* 0x000f280000100800 */
[----:B------:R-:W4:Y:S04]  /*c1630*/  LDL.LU R145, [R1+0x1c50] ;  /* 0x001c500001917983 */ /* 0x000f280000300800 */
[----:B------:R-:W4:Y:S01]  /*c1640*/  LDL.LU R246, [R1+0x1c30] ;  /* 0x001c300001f67983 */ /* 0x000f220000300800 */
[----:B------:R-:W-:-:S04]  /*c1650*/  @P5 LOP3.LUT R44, R44, 0x400, RZ, 0xfc, !PT ;  /* 0x000004002c2c5812 */ /* 0x000fc800078efcff */
[----:B------:R-:W-:-:S04]  /*c1660*/  LOP3.LUT R44, R44, 0xffffffdf, RZ, 0xc0, !PT ;  /* 0xffffffdf2c2c7812 */ /* 0x000fc800078ec0ff */
        /* <DEDUP_REMOVED lines=12> */
[----:B------:R-:W-:Y:S01]  /*c1730*/  LOP3.LUT R44, R44, 0xfffffdff, RZ, 0xc0, !PT ;  /* 0xfffffdff2c2c7812 */ /* 0x000fe200078ec0ff */
[----:B------:R1:W-:Y:S10]  /*c1740*/  @P5 STG.E desc[UR24][R4.64], R240 ;  /* 0x000000f004005986 */ /* 0x0003f4000c101918 */
[----:B------:R-:W-:-:S04]  /*c1750*/  @P0 LOP3.LUT R44, R44, 0x200, RZ, 0xfc, !PT ;  /* 0x000002002c2c0812 */ /* 0x000fc800078efcff */
[----:B------:R-:W-:Y:S01]  /*c1760*/  LOP3.LUT P5, RZ, R44, 0x400, RZ, 0xc0, !PT ;  /* 0x000004002cff7812 */ /* 0x000fe200078ac0ff */
[----:B-1----:R-:W-:Y:S01]  /*c1770*/  IMAD.WIDE R4, R26, 0x4, R64 ;  /* 0x000000041a047825 */ /* 0x002fe200078e0240 */
[----:B------:R-:W-:-:S11]  /*c1780*/  LOP3.LUT P0, RZ, R144, 0x4000000, RZ, 0xc0, !PT ;  /* 0x0400000090ff7812 */ /* 0x000fd6000780c0ff */
[----:B------:R1:W-:Y:S02]  /*c1790*/  @P5 STG.E desc[UR24][R4.64], R244 ;  /* 0x000000f404005986 */ /* 0x0003e4000c101918 */
[----:B-1----:R-:W-:-:S05]  /*c17a0*/  IMAD.WIDE R4, R26, 0x4, R62 ;  /* 0x000000041a047825 */ /* 0x002fca00078e023e */
[----:B------:R1:W-:Y:S02]  /*c17b0*/  @P6 STG.E desc[UR24][R4.64], R146 ;  /* 0x0000009204006986 */ /* 0x0003e4000c101918 */
[----:B-1----:R-:W-:-:S05]  /*c17c0*/  IMAD.WIDE R4, R26, 0x4, R60 ;  /* 0x000000041a047825 */ /* 0x002fca00078e023c */
[----:B--2---:R1:W-:Y:S01]  /*c17d0*/  @P0 STG.E desc[UR24][R4.64], R147 ;  /* 0x0000009304000986 */ /* 0x0043e2000c101918 */
[----:B------:R-:W-:Y:S01]  /*c17e0*/  LOP3.LUT P0, RZ, R44, 0x200, RZ, 0xc0, !PT ;  /* 0x000002002cff7812 */ /* 0x000fe2000780c0ff */
[----:B-1----:R-:W-:-:S12]  /*c17f0*/  IMAD.WIDE R4, R26, 0x4, R58 ;  /* 0x000000041a047825 */ /* 0x002fd800078e023a */
[----:B------:R1:W-:Y:S01]  /*c1800*/  @P0 STG.E desc[UR24][R4.64], R27 ;  /* 0x0000001b04000986 */ /* 0x0003e2000c101918 */
[----:B------:R-:W-:Y:S02]  /*c1810*/  LOP3.LUT P0, RZ, R44, 0x100, RZ, 0xc0, !PT ;  /* 0x000001002cff7812 */ /* 0x000fe4000780c0ff */
[C---:B------:R-:W-:Y:S02]  /*c1820*/  LOP3.LUT P5, RZ, R3.reuse, 0x2000000, RZ, 0xc0, !PT ;  /* 0x0200000003ff7812 */ /* 0x040fe400078ac0ff */
[----:B------:R-:W-:Y:S02]  /*c1830*/  LOP3.LUT P6, RZ, R3, 0x4000000, RZ, 0xc0, !PT ;  /* 0x0400000003ff7812 */ /* 0x000fe400078cc0ff */
[----:B------:R-:W2:Y:S04]  /*c1840*/  LDL.LU R3, [R1+0x3aa8] ;  /* 0x003aa80001037983 */ /* 0x000ea80000300800 */
[----:B------:R-:W2:Y:S04]  /*c1850*/  LDL.LU R238, [R1+0x1c80] ;  /* 0x001c800001ee7983 */ /* 0x000ea80000300800 */
[----:B------:R-:W2:Y:S01]  /*c1860*/  LDL.LU R233, [R1+0x1c40] ;  /* 0x001c400001e97983 */ /* 0x000ea20000300800 */
[----:B-1----:R-:W-:-:S03]  /*c1870*/  IMAD.WIDE R4, R243, 0x4, R72 ;  /* 0x00000004f3047825 */ /* 0x002fc600078e0248 */
[----:B------:R-:W2:Y:S04]  /*c1880*/  LDL.LU R27, [R1+0x1c10] ;  /* 0x001c1000011b7983 */ /* 0x000ea80000300800 */
[----:B------:R-:W2:Y:S04]  /*c1890*/  LDL.LU R19, [R1+0x29ec] ;  /* 0x0029ec0001137983 */ /* 0x000ea80000300800 */
[----:B------:R-:W2:Y:S04]  /*c18a0*/  LDL.LU R237, [R1+0x29f0] ;  /* 0x0029f00001ed7983 */ /* 0x000ea80000300800 */
[----:B------:R-:W2:Y:S04]  /*c18b0*/  LDL R241, [R1+0x2e64] ;  /* 0x002e640001f17983 */ /* 0x000ea80000100800 */
[----:B------:R1:W-:Y:S01]  /*c18c0*/  @P0 STG.E desc[UR24][R4.64], R242 ;  /* 0x000000f204000986 */ /* 0x0003e2000c101918 */
[----:B------:R-:W-:-:S03]  /*c18d0*/  LOP3.LUT P0, RZ, R44, 0x80, RZ, 0xc0, !PT ;  /* 0x000000802cff7812 */ /* 0x000fc6000780c0ff */
[----:B------:R-:W2:Y:S04]  /*c18e0*/  LDL R245, [R1+0x2e68] ;  /* 0x002e680001f57983 */ /* 0x000ea80000100800 */
[----:B------:R-:W2:Y:S04]  /*c18f0*/  LDL R240, [R1+0x2e70] ;  /* 0x002e700001f07983 */ /* 0x000ea80000100800 */
[----:B------:R-:W2:Y:S04]  /*c1900*/  LDL R244, [R1+0x2e74] ;  /* 0x002e740001f47983 */ /* 0x000ea80000100800 */
[----:B------:R-:W2:Y:S04]  /*c1910*/  LDL R146, [R1+0x2e78] ;  /* 0x002e780001927983 */ /* 0x000ea80000100800 */
[----:B------:R-:W2:Y:S04]  /*c1920*/  LDL R147, [R1+0x2e80] ;  /* 0x002e800001937983 */ /* 0x000ea80000100800 */
[----:B------:R-:W2:Y:S04]  /*c1930*/  LDL R26, [R1+0x2e7c] ;  /* 0x002e7c00011a7983 */ /* 0x000ea80000100800 */
[----:B------:R-:W2:Y:S01]  /*c1940*/  LDL.LU R234, [R1+0x1c00] ;  /* 0x001c000001ea7983 */ /* 0x000ea20000300800 */
[----:B-1----:R-:W-:-:S03]  /*c1950*/  IMAD.WIDE R4, R243, 0x4, R70 ;  /* 0x00000004f3047825 */ /* 0x002fc600078e0246 */
[----:B------:R-:W2:Y:S04]  /*c1960*/  LDL.LU R242, [R1+0x1990] ;  /* 0x0019900001f27983 */ /* 0x000ea80000300800 */
[----:B---3--:R1:W-:Y:S04]  /*c1970*/  @P0 STG.E desc[UR24][R4.64], R236 ;  /* 0x000000ec04000986 */ /* 0x0083e8000c101918 */
[----:B-1----:R-:W3:Y:S01]  /*c1980*/  LDL.LU R236, [R1+0x1620] ;  /* 0x0016200001ec7983 */ /* 0x002ee20000300800 */
[C---:B------:R-:W-:Y:S01]  /*c1990*/  LOP3.LUT P0, RZ, R44.reuse, 0x40, RZ, 0xc0, !PT ;  /* 0x000000402cff7812 */ /* 0x040fe2000780c0ff */
[----:B------:R-:W-:Y:S01]  /*c19a0*/  IMAD.WIDE R4, R243, 0x4, R68 ;  /* 0x00000004f3047825 */ /* 0x000fe200078e0244 */
[----:B------:R-:W-:-:S02]  /*c19b0*/  LOP3.LUT P1, RZ, R44, 0x1, RZ, 0xc0, !PT ;  /* 0x000000012cff7812 */ /* 0x000fc4000782c0ff */
[C---:B------:R-:W-:Y:S02]  /*c19c0*/  LOP3.LUT P2, RZ, R44.reuse, 0x2, RZ, 0xc0, !PT ;  /* 0x000000022cff7812 */ /* 0x040fe4000784c0ff */
[----:B------:R-:W-:-:S07]  /*c19d0*/  LOP3.LUT P3, RZ, R44, 0x4, RZ, 0xc0, !PT ;  /* 0x000000042cff7812 */ /* 0x000fce000786c0ff */
[----:B----4-:R1:W-:Y:S01]  /*c19e0*/  @P0 STG.E desc[UR24][R4.64], R247 ;  /* 0x000000f704000986 */ /* 0x0103e2000c101918 */
[C---:B------:R-:W-:Y:S01]  /*c19f0*/  LOP3.LUT P0, RZ, R44.reuse, 0x20, RZ, 0xc0, !PT ;  /* 0x000000202cff7812 */ /* 0x040fe2000780c0ff */
[----:B------:R-:W-:Y:S01]  /*c1a00*/  IMAD.WIDE R6, R243, 0x4, R64 ;  /* 0x00000004f3067825 */ /* 0x000fe200078e0240 */
[----:B------:R-:W-:-:S03]  /*c1a10*/  LOP3.LUT P4, RZ, R44, 0x8, RZ, 0xc0, !PT ;  /* 0x000000082cff7812 */ /* 0x000fc6000788c0ff */
[C---:B-1----:R-:W-:Y:S01]  /*c1a20*/  IMAD.WIDE R4, R243.reuse, 0x4, R66 ;  /* 0x00000004f3047825 */ /* 0x042fe200078e0242 */
[----:B------:R-:W4:Y:S07]  /*c1a30*/  LDL.LU R247, [R1+0x13f0] ;  /* 0x0013f00001f77983 */ /* 0x000f2e0000300800 */
[----:B------:R1:W-:Y:S04]  /*c1a40*/  @P0 STG.E desc[UR24][R4.64], R145 ;  /* 0x0000009104000986 */ /* 0x0003e8000c101918 */
[----:B------:R1:W-:Y:S01]  /*c1a50*/  @P1 STG.E desc[UR24][R6.64], R246 ;  /* 0x000000f606001986 */ /* 0x0003e2000c101918 */
[----:B------:R-:W-:Y:S01]  /*c1a60*/  LOP3.LUT P0, RZ, R44, 0x10, RZ, 0xc0, !PT ;  /* 0x000000102cff7812 */ /* 0x000fe2000780c0ff */
[----:B------:R-:W-:-:S04]  /*c1a70*/  IMAD.WIDE R8, R243, 0x4, R58 ;  /* 0x00000004f3087825 */ /* 0x000fc800078e023a */
[----:B-1----:R-:W-:-:S04]  /*c1a80*/  IMAD.WIDE R4, R243, 0x4, R62 ;  /* 0x00000004f3047825 */ /* 0x002fc800078e023e */
[----:B------:R-:W-:Y:S01]  /*c1a90*/  IMAD.WIDE R6, R243, 0x4, R60 ;  /* 0x00000004f3067825 */ /* 0x000fe200078e023c */
[----:B------:R-:W4:Y:S04]  /*c1aa0*/  LDL.LU R145, [R1+0x1180] ;  /* 0x0011800001917983 */ /* 0x000f280000300800 */
[----:B------:R-:W4:Y:S04]  /*c1ab0*/  LDL.LU R246, [R1+0x1170] ;  /* 0x0011700001f67983 */ /* 0x000f280000300800 */
[----:B--2---:R-:W-:Y:S04]  /*c1ac0*/  @P2 STG.E desc[UR24][R4.64], R238 ;  /* 0x000000ee04002986 */ /* 0x004fe8000c101918 */
[----:B------:R1:W-:Y:S01]  /*c1ad0*/  @P3 STG.E desc[UR24][R6.64], R233 ;  /* 0x000000e906003986 */ /* 0x0003e2000c101918 */
[----:B------:R-:W-:-:S03]  /*c1ae0*/  ISETP.LT.AND P1, PT, R232, R3, !P0 ;  /* 0x00000003e800720c */ /* 0x000fc60004721270 */
[----:B-1----:R-:W2:Y:S04]  /*c1af0*/  LDL.LU R233, [R1+0xf80] ;  /* 0x000f800001e97983 */ /* 0x002ea80000300800 */
[----:B------:R1:W-:Y:S01]  /*c1b00*/  @P4 STG.E desc[UR24][R8.64], R27 ;  /* 0x0000001b08004986 */ /* 0x0003e2000c101918 */
[----:B------:R-:W-:-:S04]  /*c1b10*/  IMAD.WIDE R4, R19, 0x4, R72 ;  /* 0x0000000413047825 */ /* 0x000fc800078e0248 */
[C---:B------:R-:W-:Y:S01]  /*c1b20*/  IMAD.WIDE R6, R19.reuse, 0x4, R70 ;  /* 0x0000000413067825 */ /* 0x040fe200078e0246 */
[----:B------:R-:W-:Y:S04]  /*c1b30*/  @P5 STG.E desc[UR24][R4.64], R234 ;  /* 0x000000ea04005986 */ /* 0x000fe8000c101918 */
[----:B-1----:R-:W2:Y:S01]  /*c1b40*/  LDL.LU R27, [R1+0xc60] ;  /* 0x000c6000011b7983 */ /* 0x002ea20000300800 */
[----:B------:R-:W-:-:S03]  /*c1b50*/  IMAD.WIDE R8, R19, 0x4, R68 ;  /* 0x0000000413087825 */ /* 0x000fc600078e0244 */
[----:B------:R-:W2:Y:S04]  /*c1b60*/  LDL.LU R238, [R1+0x1c74] ;  /* 0x001c740001ee7983 */ /* 0x000ea80000300800 */
[----:B------:R-:W-:Y:S04]  /*c1b70*/  @P6 STG.E desc[UR24][R6.64], R242 ;  /* 0x000000f206006986 */ /* 0x000fe8000c101918 */
[----:B---3--:R1:W-:Y:S04]  /*c1b80*/  @P1 STG.E desc[UR24][R8.64], R236 ;  /* 0x000000ec08001986 */ /* 0x0083e8000c101918 */
[----:B-1----:R-:W3:Y:S01]  /*c1b90*/  LDL.LU R236, [R1+0x1c64] ;  /* 0x001c640001ec7983 */ /* 0x002ee20000300800 */
[----:B------:R-:W-:-:S02]  /*c1ba0*/  ISETP.LT.AND P3, PT, R240, UR4, !P0 ;  /* 0x00000004f0007c0c */ /* 0x000fc4000c761270 */
[----:B------:R-:W-:Y:S02]  /*c1bb0*/  ISETP.LT.AND P4, PT, R244, UR4, !P0 ;  /* 0x00000004f4007c0c */ /* 0x000fe4000c781270 */
[----:B------:R-:W-:Y:S02]  /*c1bc0*/  ISETP.LT.AND P5, PT, R146, UR4, !P0 ;  /* 0x0000000492007c0c */ /* 0x000fe4000c7a1270 */
[----:B------:R-:W-:Y:S01]  /*c1bd0*/  ISETP.LT.AND P1, PT, R147, UR4, !P0 ;  /* 0x0000000493007c0c */ /* 0x000fe2000c721270 */
[----:B------:R-:W-:-:S04]  /*c1be0*/  IMAD.WIDE R6, R19, 0x4, R66 ;  /* 0x0000000413067825 */ /* 0x000fc800078e0242 */
[----:B------:R-:W-:Y:S02]  /*c1bf0*/  VIADD R0, R115, 0xc2 ;  /* 0x000000c273007836 */ /* 0x000fe40000000000 */
[C---:B------:R-:W-:Y:S01]  /*c1c00*/  IMAD.WIDE R8, R19.reuse, 0x4, R64 ;  /* 0x0000000413087825 */ /* 0x040fe200078e0240 */
[----:B------:R-:W3:Y:S03]  /*c1c10*/  LDL.LU R234, [R1+0x1c94] ;  /* 0x001c940001ea7983 */ /* 0x000ee60000300800 */
[----:B------:R-:W-:Y:S01]  /*c1c20*/  IMAD.WIDE R4, R19, 0x4, R62 ;  /* 0x0000000413047825 */ /* 0x000fe200078e023e */
[----:B------:R-:W3:Y:S01]  /*c1c30*/  LDL.LU R242, [R1+0x1c54] ;  /* 0x001c540001f27983 */ /* 0x000ee20000300800 */
[----:B------:R-:W-:Y:S02]  /*c1c40*/  ISETP.LT.AND P0, PT, R26, UR4, !P0 ;  /* 0x000000041a007c0c */ /* 0x000fe4000c701270 */
[----:B------:R-:W-:Y:S01]  /*c1c50*/  ISETP.GE.AND P2, PT, R0, UR5, PT ;  /* 0x0000000500007c0c */ /* 0x000fe2000bf46270 */
[----:B----4-:R1:W-:Y:S03]  /*c1c60*/  @P3 STG.E desc[UR24][R6.64], R247 ;  /* 0x000000f706003986 */ /* 0x0103e6000c101918 */
[----:B------:R-:W-:-:S02]  /*c1c70*/  ISETP.LT.AND P6, PT, R241, UR4, !P2 ;  /* 0x00000004f1007c0c */ /* 0x000fc4000d7c1270 */
[----:B------:R-:W-:Y:S01]  /*c1c80*/  ISETP.LT.AND P3, PT, R245, UR4, !P2 ;  /* 0x00000004f5007c0c */ /* 0x000fe2000d761270 */
[C---:B-1----:R-:W-:Y:S01]  /*c1c90*/  IMAD.WIDE R6, R19.reuse, 0x4, R60 ;  /* 0x0000000413067825 */ /* 0x042fe200078e023c */
[----:B------:R-:W-:Y:S04]  /*c1ca0*/  @P4 STG.E desc[UR24][R8.64], R145 ;  /* 0x0000009108004986 */ /* 0x000fe8000c101918 */
[----:B------:R1:W-:Y:S04]  /*c1cb0*/  @P5 STG.E desc[UR24][R4.64], R246 ;  /* 0x000000f604005986 */ /* 0x0003e8000c101918 */
[----:B-1----:R-:W4:Y:S01]  /*c1cc0*/  LDL.LU R246, [R1+0x1c34] ;  /* 0x001c340001f67983 */ /* 0x002f220000300800 */
[----:B------:R-:W-:-:S03]  /*c1cd0*/  IMAD.WIDE R4, R19, 0x4, R58 ;  /* 0x0000000413047825 */ /* 0x000fc600078e023a */
[----:B------:R-:W4:Y:S01]  /*c1ce0*/  LDL.LU R19, [R1+0x1c84] ;  /* 0x001c840001137983 */ /* 0x000f220000300800 */
[----:B------:R-:W-:-:S03]  /*c1cf0*/  IMAD.WIDE R8, R237, 0x4, R72 ;  /* 0x00000004ed087825 */ /* 0x000fc600078e0248 */
[----:B--2---:R1:W-:Y:S04]  /*c1d00*/  @P1 STG.E desc[UR24][R6.64], R233 ;  /* 0x000000e906001986 */ /* 0x0043e8000c101918 */
[----:B-1----:R-:W2:Y:S04]  /*c1d10*/  LDL.LU R233, [R1+0x1c44] ;  /* 0x001c440001e97983 */ /* 0x002ea80000300800 */
[----:B------:R1:W-:Y:S01]  /*c1d20*/  @P0 STG.E desc[UR24][R4.64], R27 ;  /* 0x0000001b04000986 */ /* 0x0003e2000c101918 */
[----:B------:R-:W-:-:S03]  /*c1d30*/  IMAD.WIDE R6, R237, 0x4, R70 ;  /* 0x00000004ed067825 */ /* 0x000fc600078e0246 */
[----:B------:R1:W-:Y:S04]  /*c1d40*/  @P6 STG.E desc[UR24][R8.64], R238 ;  /* 0x000000ee08006986 */ /* 0x0003e8000c101918 */
[----:B-1----:R-:W2:Y:S04]  /*c1d50*/  LDL.LU R27, [R1+0x29f4] ;  /* 0x0029f400011b7983 */ /* 0x002ea80000300800 */
[----:B------:R-:W2:Y:S04]  /*c1d60*/  LDL.LU R145, [R1+0x1c14] ;  /* 0x001c140001917983 */ /* 0x000ea80000300800 */
[----:B------:R-:W2:Y:S04]  /*c1d70*/  LDL.LU R238, [R1+0x1c04] ;  /* 0x001c040001ee7983 */ /* 0x000ea80000300800 */
[----:B---3--:R1:W-:Y:S04]  /*c1d80*/  @P3 STG.E desc[UR24][R6.64], R236 ;  /* 0x000000ec06003986 */ /* 0x0083e8000c101918 */
[----:B-1----:R-:W3:Y:S01]  /*c1d90*/  LDL.LU R236, [R1+0x1994] ;  /* 0x0019940001ec7983 */ /* 0x002ee20000300800 */
[----:B------:R-:W-:-:S02]  /*c1da0*/  ISETP.LT.AND P1, PT, R232, UR4, !P2 ;  /* 0x00000004e8007c0c */ /* 0x000fc4000d721270 */
[----:B------:R-:W-:Y:S02]  /*c1db0*/  ISETP.LT.AND P0, PT, R240, UR4, !P2 ;  /* 0x00000004f0007c0c */ /* 0x000fe4000d701270 */
[----:B------:R-:W-:Y:S02]  /*c1dc0*/  ISETP.LT.AND P4, PT, R244, UR4, !P2 ;  /* 0x00000004f4007c0c */ /* 0x000fe4000d781270 */
[----:B------:R-:W-:Y:S01]  /*c1dd0*/  ISETP.LT.AND P5, PT, R146, UR4, !P2 ;  /* 0x0000000492007c0c */ /* 0x000fe2000d7a1270 */
[----:B------:R-:W-:Y:S01]  /*c1de0*/  IMAD.WIDE R8, R237, 0x4, R68 ;  /* 0x00000004ed087825 */ /* 0x000fe200078e0244 */
[----:B------:R-:W-:-:S03]  /*c1df0*/  ISETP.LT.AND P6, PT, R147, UR4, !P2 ;  /* 0x0000000493007c0c */ /* 0x000fc6000d7c1270 */
[----:B------:R-:W-:-:S04]  /*c1e00*/  IMAD.WIDE R4, R237, 0x4, R66 ;  /* 0x00000004ed047825 */ /* 0x000fc800078e0242 */
[----:B------:R-:W-:Y:S02]  /*c1e10*/  VIADD R0, R115, 0xc3 ;  /* 0x000000c373007836 */ /* 0x000fe40000000000 */
[----:B------:R-:W-:Y:S01]  /*c1e20*/  IMAD.WIDE R6, R237, 0x4, R64 ;  /* 0x00000004ed067825 */ /* 0x000fe200078e0240 */
[----:B------:R-:W3:Y:S04]  /*c1e30*/  LDL.LU R243, [R1+0x1624] ;  /* 0x0016240001f37983 */ /* 0x000ee80000300800 */
[----:B------:R-:W3:Y:S04]  /*c1e40*/  LDL.LU R247, [R1+0x13f4] ;  /* 0x0013f40001f77983 */ /* 0x000ee80000300800 */
[----:B------:R1:W-:Y:S04]  /*c1e50*/  @P1 STG.E desc[UR24][R8.64], R234 ;  /* 0x000000ea08001986 */ /* 0x0003e8000c101918 */
[----:B------:R4:W-:Y:S01]  /*c1e60*/  @P0 STG.E desc[UR24][R4.64], R242 ;  /* 0x000000f204000986 */ /* 0x0009e2000c101918 */
[----:B------:R-:W-:-:S02]  /*c1e70*/  ISETP.GE.AND P3, PT, R0, UR5, PT ;  /* 0x0000000500007c0c */ /* 0x000fc4000bf66270 */
[----:B------:R-:W-:Y:S02]  /*c1e80*/  ISETP.LT.AND P2, PT, R26, UR4, !P2 ;  /* 0x000000041a007c0c */ /* 0x000fe4000d741270 */
[----:B------:R-:W-:Y:S01]  /*c1e90*/  ISETP.LT.AND P0, PT, R241, UR4, !P3 ;  /* 0x00000004f1007c0c */ /* 0x000fe2000df01270 */
[----:B-1----:R-:W-:-:S04]  /*c1ea0*/  IMAD.WIDE R8, R237, 0x4, R60 ;  /* 0x00000004ed087825 */ /* 0x002fc800078e023c */
[----:B----4-:R-:W-:Y:S01]  /*c1eb0*/  IMAD.WIDE R4, R237, 0x4, R62 ;  /* 0x00000004ed047825 */ /* 0x010fe200078e023e */
[----:B------:R-:W4:Y:S04]  /*c1ec0*/  LDL.LU R242, [R1+0x1184] ;  /* 0x0011840001f27983 */ /* 0x000f280000300800 */
[----:B------:R-:W4:Y:S01]  /*c1ed0*/  LDL.LU R234, [R1+0x1174] ;  /* 0x0011740001ea7983 */ /* 0x000f220000300800 */
[----:B------:R-:W-:-:S03]  /*c1ee0*/  ISETP.LT.AND P1, PT, R245, UR4, !P3 ;  /* 0x00000004f5007c0c */ /* 0x000fc6000df21270 */
[----:B------:R1:W-:Y:S04]  /*c1ef0*/  @P4 STG.E desc[UR24][R6.64], R246 ;  /* 0x000000f606004986 */ /* 0x0003e8000c101918 */
[----:B------:R-:W-:Y:S01]  /*c1f00*/  @P5 STG.E desc[UR24][R4.64], R19 ;  /* 0x0000001304005986 */ /* 0x000fe2000c101918 */
[----:B-1----:R-:W-:-:S03]  /*c1f10*/  IMAD.WIDE R6, R237, 0x4, R58 ;  /* 0x00000004ed067825 */ /* 0x002fc600078e023a */
[----:B--2---:R1:W-:Y:S04]  /*c1f20*/  @P6 STG.E desc[UR24][R8.64], R233 ;  /* 0x000000e908006986 */ /* 0x0043e8000c101918 */
[----:B-1----:R-:W2:Y:S04]  /*c1f30*/  LDL.LU R233, [R1+0xf84] ;  /* 0x000f840001e97983 */ /* 0x002ea80000300800 */
[----:B------:R-:W2:Y:S04]  /*c1f40*/  LDL.LU R246, [R1+0xc64] ;  /* 0x000c640001f67983 */ /* 0x000ea80000300800 */
[----:B------:R-:W2:Y:S01]  /*c1f50*/  LDL.LU R19, [R1+0x29f8] ;  /* 0x0029f80001137983 */ /* 0x000ea20000300800 */
[----:B------:R-:W-:-:S04]  /*c1f60*/  IMAD.WIDE R8, R27, 0x4, R72 ;  /* 0x000000041b087825 */ /* 0x000fc800078e0248 */
[----:B------:R-:W-:Y:S01]  /*c1f70*/  IMAD.WIDE R4, R27, 0x4, R70 ;  /* 0x000000041b047825 */ /* 0x000fe200078e0246 */
[----:B------:R-:W2:Y:S04]  /*c1f80*/  LDL.LU R237, [R1+0x29fc] ;  /* 0x0029fc0001ed7983 */ /* 0x000ea80000300800 */
[----:B------:R1:W-:Y:S04]  /*c1f90*/  @P2 STG.E desc[UR24][R6.64], R145 ;  /* 0x0000009106002986 */ /* 0x0003e8000c101918 */
[----:B------:R1:W-:Y:S04]  /*c1fa0*/  @P0 STG.E desc[UR24][R8.64], R238 ;  /* 0x000000ee08000986 */ /* 0x0003e8000c101918 */
[----:B-1----:R-:W2:Y:S04]  /*c1fb0*/  LDL.LU R145, [R1+0x1c78] ;  /* 0x001c780001917983 */ /* 0x002ea80000300800 */
        /* <DEDUP_REMOVED lines=10> */
[----:B------:R-:W-:-:S04]  /*c2060*/  IMAD.WIDE R8, R27, 0x4, R64 ;  /* 0x000000041b087825 */ /* 0x000fc800078e0240 */
[----:B------:R-:W-:Y:S01]  /*c2070*/  VIADD R0, R115, 0xc4 ;  /* 0x000000c473007836 */ /* 0x000fe20000000000 */
[----:B------:R-:W-:Y:S01]  /*c2080*/  ISETP.LT.AND P3, PT, R26, UR4, !P3 ;  /* 0x000000041a007c0c */ /* 0x000fe2000df61270 */
[----:B------:R1:W-:Y:S04]  /*c2090*/  @P4 STG.E desc[UR24][R6.64], R243 ;  /* 0x000000f306004986 */ /* 0x0003e8000c101918 */
[----:B------:R1:W-:Y:S04]  /*c20a0*/  @P5 STG.E desc[UR24][R4.64], R247 ;  /* 0x000000f704005986 */ /* 0x0003e8000c101918 */
[----:B----4-:R4:W-:Y:S01]  /*c20b0*/  @P6 STG.E desc[UR24][R8.64], R242 ;  /* 0x000000f208006986 */ /* 0x0109e2000c101918 */
[----:B------:R-:W-:-:S04]  /*c20c0*/  ISETP.GE.AND P2, PT, R0, UR5, PT ;  /* 0x0000000500007c0c */ /* 0x000fc8000bf46270 */
[----:B------:R-:W-:Y:S01]  /*c20d0*/  ISETP.LT.AND P5, PT, R241, UR4, !P2 ;  /* 0x00000004f1007c0c */ /* 0x000fe2000d7a1270 */
[C---:B-1----:R-:W-:Y:S01]  /*c20e0*/  IMAD.WIDE R6, R27.reuse, 0x4, R60 ;  /* 0x000000041b067825 */ /* 0x042fe200078e023c */
[----:B------:R-:W3:Y:S03]  /*c20f0*/  LDL.LU R247, [R1+0x1c58] ;  /* 0x001c580001f77983 */ /* 0x000ee60000300800 */
[C---:B------:R-:W-:Y:S01]  /*c2100*/  IMAD.WIDE R4, R27.reuse, 0x4, R62 ;  /* 0x000000041b047825 */ /* 0x040fe200078e023e */
[----:B----4-:R-:W4:Y:S03]  /*c2110*/  LDL.LU R242, [R1+0x1c38] ;  /* 0x001c380001f27983 */ /* 0x010f260000300800 */
[----:B------:R-:W-:Y:S02]  /*c2120*/  IMAD.WIDE R8, R27, 0x4, R58 ;  /* 0x000000041b087825 */ /* 0x000fe400078e023a */
[----:B------:R-:W4:Y:S04]  /*c2130*/  LDL.LU R27, [R1+0x1c88] ;  /* 0x001c8800011b7983 */ /* 0x000f280000300800 */
[----:B------:R1:W-:Y:S01]  /*c2140*/  @P0 STG.E desc[UR24][R4.64], R234 ;  /* 0x000000ea04000986 */ /* 0x0003e2000c101918 */
[----:B------:R-:W-:-:S02]  /*c2150*/  ISETP.LT.AND P6, PT, R245, UR4, !P2 ;  /* 0x00000004f5007c0c */ /* 0x000fc4000d7c1270 */
[----:B------:R-:W-:Y:S01]  /*c2160*/  ISETP.LT.AND P4, PT, R232, UR4, !P2 ;  /* 0x00000004e8007c0c */ /* 0x000fe2000d781270 */
[----:B--2---:R2:W-:Y:S04]  /*c2170*/  @P1 STG.E desc[UR24][R6.64], R233 ;  /* 0x000000e906001986 */ /* 0x0045e8000c101918 */
[----:B------:R2:W-:Y:S01]  /*c2180*/  @P3 STG.E desc[UR24][R8.64], R246 ;  /* 0x000000f608003986 */ /* 0x0005e2000c101918 */
[----:B-1----:R-:W-:-:S03]  /*c2190*/  IMAD.WIDE R4, R19, 0x4, R72 ;  /* 0x0000000413047825 */ /* 0x002fc600078e0248 */
[----:B--2---:R-:W2:Y:S04]  /*c21a0*/  LDL.LU R233, [R1+0x1c48] ;  /* 0x001c480001e97983 */ /* 0x004ea80000300800 */
[----:B------:R-:W2:Y:S01]  /*c21b0*/  LDL.LU R234, [R1+0x1c18] ;  /* 0x001c180001ea7983 */ /* 0x000ea20000300800 */
[----:B------:R-:W-:-:S03]  /*c21c0*/  IMAD.WIDE R6, R19, 0x4, R70 ;  /* 0x0000000413067825 */ /* 0x000fc600078e0246 */
[----:B------:R-:W2:Y:S01]  /*c21d0*/  LDL.LU R246, [R1+0x1c08] ;  /* 0x001c080001f67983 */ /* 0x000ea20000300800 */
[----:B------:R-:W-:-:S03]  /*c21e0*/  IMAD.WIDE R8, R19, 0x4, R68 ;  /* 0x0000000413087825 */ /* 0x000fc600078e0244 */
[----:B------:R-:W-:Y:S04]  /*c21f0*/  @P5 STG.E desc[UR24][R4.64], R145 ;  /* 0x0000009104005986 */ /* 0x000fe8000c101918 */
[----:B------:R1:W-:Y:S04]  /*c2200*/  @P6 STG.E desc[UR24][R6.64], R238 ;  /* 0x000000ee06006986 */ /* 0x0003e8000c101918 */
[----:B-1----:R-:W2:Y:S04]  /*c2210*/  LDL.LU R238, [R1+0x1998] ;  /* 0x0019980001ee7983 */ /* 0x002ea80000300800 */
[----:B------:R-:W2:Y:S04]  /*c2220*/  LDL.LU R145, [R1+0x1628] ;  /* 0x0016280001917983 */ /* 0x000ea80000300800 */
[----:B---3--:R1:W-:Y:S04]  /*c2230*/  @P4 STG.E desc[UR24][R8.64], R236 ;  /* 0x000000ec08004986 */ /* 0x0083e8000c101918 */
[----:B-1----:R-:W3:Y:S01]  /*c2240*/  LDL.LU R236, [R1+0x13f8] ;  /* 0x0013f80001ec7983 */ /* 0x002ee20000300800 */
[----:B------:R-:W-:-:S02]  /*c2250*/  ISETP.LT.AND P1, PT, R240, UR4, !P2 ;  /* 0x00000004f0007c0c */ /* 0x000fc4000d721270 */
[----:B------:R-:W-:Y:S02]  /*c2260*/  ISETP.LT.AND P3, PT, R244, UR4, !P2 ;  /* 0x00000004f4007c0c */ /* 0x000fe4000d761270 */
[----:B------:R-:W-:Y:S01]  /*c2270*/  ISETP.LT.AND P5, PT, R146, UR4, !P2 ;  /* 0x0000000492007c0c */ /* 0x000fe2000d7a1270 */
[----:B------:R-:W-:Y:S01]  /*c2280*/  VIADD R0, R115, 0xc5 ;  /* 0x000000c573007836 */ /* 0x000fe20000000000 */
[----:B------:R-:W-:Y:S01]  /*c2290*/  ISETP.LT.AND P4, PT, R147, UR4, !P2 ;  /* 0x0000000493007c0c */ /* 0x000fe2000d781270 */
[----:B------:R-:W-:Y:S01]  /*c22a0*/  IMAD.WIDE R6, R19, 0x4, R66 ;  /* 0x0000000413067825 */ /* 0x000fe200078e0242 */
[----:B------:R-:W-:-:S03]  /*c22b0*/  ISETP.LT.AND P2, PT, R26, UR4, !P2 ;  /* 0x000000041a007c0c */ /* 0x000fc6000d741270 */
[----:B------:R-:W-:-:S04]  /*c22c0*/  IMAD.WIDE R8, R19, 0x4, R64 ;  /* 0x0000000413087825 */ /* 0x000fc800078e0240 */
[----:B------:R-:W-:Y:S01]  /*c22d0*/  IMAD.WIDE R4, R19, 0x4, R62 ;  /* 0x0000000413047825 */ /* 0x000fe200078e023e */
[----:B------:R-:W-:Y:S01]  /*c22e0*/  ISETP.GE.AND P0, PT, R0, UR5, PT ;  /* 0x0000000500007c0c */ /* 0x000fe2000bf06270 */
[----:B------:R1:W-:Y:S04]  /*c22f0*/  @P1 STG.E desc[UR24][R6.64], R247 ;  /* 0x000000f706001986 */ /* 0x0003e8000c101918 */
[----:B----4-:R-:W-:Y:S01]  /*c2300*/  @P3 STG.E desc[UR24][R8.64], R242 ;  /* 0x000000f208003986 */ /* 0x010fe2000c101918 */
[----:B------:R-:W-:-:S03]  /*c2310*/  ISETP.LT.AND P6, PT, R241, UR4, !P0 ;  /* 0x00000004f1007c0c */ /* 0x000fc6000c7c1270 */
[----:B------:R4:W-:Y:S01]  /*c2320*/  @P5 STG.E desc[UR24][R4.64], R27 ;  /* 0x0000001b04005986 */ /* 0x0009e2000c101918 */
[----:B------:R-:W-:Y:S01]  /*c2330*/  ISETP.LT.AND P1, PT, R245, UR4, !P0 ;  /* 0x00000004f5007c0c */ /* 0x000fe2000c721270 */
[----:B-1----:R-:W-:-:S04]  /*c2340*/  IMAD.WIDE R6, R19, 0x4, R60 ;  /* 0x0000000413067825 */ /* 0x002fc800078e023c */
[----:B----4-:R-:W-:Y:S01]  /*c2350*/  IMAD.WIDE R4, R19, 0x4, R58 ;  /* 0x0000000413047825 */ /* 0x010fe200078e023a */
[----:B------:R-:W4:Y:S04]  /*c2360*/  LDL.LU R27, [R1+0x1188] ;  /* 0x00118800011b7983 */ /* 0x000f280000300800 */
[----:B------:R-:W4:Y:S01]  /*c2370*/  LDL.LU R242, [R1+0x1178] ;  /* 0x0011780001f27983 */ /* 0x000f220000300800 */
[----:B------:R-:W-:Y:S01]  /*c2380*/  ISETP.LT.AND P3, PT, R232, UR4, !P0 ;  /* 0x00000004e8007c0c */ /* 0x000fe2000c761270 */
[----:B------:R-:W-:Y:S02]  /*c2390*/  IMAD.WIDE R8, R237, 0x4, R72 ;  /* 0x00000004ed087825 */ /* 0x000fe400078e0248 */
[----:B--2---:R1:W-:Y:S04]  /*c23a0*/  @P4 STG.E desc[UR24][R6.64], R233 ;  /* 0x000000e906004986 */ /* 0x0043e8000c101918 */
[----:B------:R-:W-:Y:S01]  /*c23b0*/  @P2 STG.E desc[UR24][R4.64], R234 ;  /* 0x000000ea04002986 */ /* 0x000fe2000c101918 */
[----:B------:R-:W-:-:S03]  /*c23c0*/  ISETP.LT.AND P2, PT, R240, UR4, !P0 ;  /* 0x00000004f0007c0c */ /* 0x000fc6000c741270 */
[----:B------:R2:W-:Y:S04]  /*c23d0*/  @P6 STG.E desc[UR24][R8.64], R246 ;  /* 0x000000f608006986 */ /* 0x0005e8000c101918 */
[----:B-1----:R-:W4:Y:S01]  /*c23e0*/  LDL.LU R233, [R1+0xf88] ;  /* 0x000f880001e97983 */ /* 0x002f220000300800 */
[----:B------:R-:W-:-:S03]  /*c23f0*/  IMAD.WIDE R6, R237, 0x4, R70 ;  /* 0x00000004ed067825 */ /* 0x000fc600078e0246 */
[----:B------:R-:W4:Y:S01]  /*c2400*/  LDL.LU R19, [R1+0x2a00] ;  /* 0x002a000001137983 */ /* 0x000f220000300800 */
[----:B--2---:R-:W-:-:S03]  /*c2410*/  IMAD.WIDE R8, R237, 0x4, R68 ;  /* 0x00000004ed087825 */ /* 0x004fc600078e0244 */
[----:B------:R-:W2:Y:S01]  /*c2420*/  LDL.LU R246, [R1+0xc68] ;  /* 0x000c680001f67983 */ /* 0x000ea20000300800 */
[----:B------:R-:W-:-:S03]  /*c2430*/  IMAD.WIDE R4, R237, 0x4, R66 ;  /* 0x00000004ed047825 */ /* 0x000fc600078e0242 */
[----:B------:R1:W-:Y:S04]  /*c2440*/  @P1 STG.E desc[UR24][R6.64], R238 ;  /* 0x000000ee06001986 */ /* 0x0003e8000c101918 */
[----:B------:R-:W2:Y:S04]  /*c2450*/  LDL.LU R234, [R1+0x1c7c] ;  /* 0x001c7c0001ea7983 */ /* 0x000ea80000300800 */
[----:B------:R-:W-:Y:S04]  /*c2460*/  @P3 STG.E desc[UR24][R8.64], R145 ;  /* 0x0000009108003986 */ /* 0x000fe8000c101918 */
[----:B-1----:R-:W2:Y:S04]  /*c2470*/  LDL.LU R238, [R1+0x1c6c] ;  /* 0x001c6c0001ee7983 */ /* 0x002ea80000300800 */
[----:B---3--:R1:W-:Y:S04]  /*c2480*/  @P2 STG.E desc[UR24][R4.64], R236 ;  /* 0x000000ec04002986 */ /* 0x0083e8000c101918 */
[----:B-1----:R-:W3:Y:S01]  /*c2490*/  LDL.LU R236, [R1+0x1c9c] ;  /* 0x001c9c0001ec7983 */ /* 0x002ee20000300800 */
[----:B------:R-:W-:-:S02]  /*c24a0*/  ISETP.LT.AND P6, PT, R244, UR4, !P0 ;  /* 0x00000004f4007c0c */ /* 0x000fc4000c7c1270 */
[----:B------:R-:W-:Y:S02]  /*c24b0*/  ISETP.LT.AND P4, PT, R146, UR4, !P0 ;  /* 0x0000000492007c0c */ /* 0x000fe4000c781270 */
[----:B------:R-:W-:Y:S01]  /*c24c0*/  ISETP.LT.AND P5, PT, R147, UR4, !P0 ;  /* 0x0000000493007c0c */ /* 0x000fe2000c7a1270 */
[----:B------:R-:W-:Y:S02]  /*c24d0*/  VIADD R0, R115, 0xc6 ;  /* 0x000000c673007836 */ /* 0x000fe40000000000 */
[----:B------:R-:W-:-:S04]  /*c24e0*/  IMAD.WIDE R6, R237, 0x4, R64 ;  /* 0x00000004ed067825 */ /* 0x000fc800078e0240 */
[----:B------:R-:W-:-:S04]  /*c24f0*/  IMAD.WIDE R4, R237, 0x4, R62 ;  /* 0x00000004ed047825 */ /* 0x000fc800078e023e */
[----:B------:R-:W-:Y:S01]  /*c2500*/  IMAD.WIDE R8, R237, 0x4, R60 ;  /* 0x00000004ed087825 */ /* 0x000fe200078e023c */
[----:B------:R-:W-:Y:S02]  /*c2510*/  ISETP.LT.AND P0, PT, R26, UR4, !P0 ;  /* 0x000000041a007c0c */ /* 0x000fe4000c701270 */
[----:B------:R-:W-:Y:S01]  /*c2520*/  ISETP.GE.AND P1, PT, R0, UR5, PT ;  /* 0x0000000500007c0c */ /* 0x000fe2000bf26270 */
[----:B------:R-:W3:Y:S03]  /*c2530*/  LDL.LU R145, [R1+0x1c5c] ;  /* 0x001c5c0001917983 */ /* 0x000ee60000300800 */
[----:B------:R-:W-:Y:S02]  /*c2540*/  ISETP.LT.AND P2, PT, R241, UR4, !P1 ;  /* 0x00000004f1007c0c */ /* 0x000fe4000cf41270 */
[----:B------:R-:W-:Y:S01]  /*c2550*/  ISETP.LT.AND P3, PT, R245, UR4, !P1 ;  /* 0x00000004f5007c0c */ /* 0x000fe2000cf61270 */
[----:B----4-:R1:W-:Y:S04]  /*c2560*/  @P6 STG.E desc[UR24][R6.64], R27 ;  /* 0x0000001b06006986 */ /* 0x0103e8000c101918 */
[----:B------:R4:W-:Y:S04]  /*c2570*/  @P4 STG.E desc[UR24][R4.64], R242 ;  /* 0x000000f204004986 */ /* 0x0009e8000c101918 */
[----:B-1----:R-:W3:Y:S01]  /*c2580*/  LDL.LU R27, [R1+0x1c3c] ;  /* 0x001c3c00011b7983 */ /* 0x002ee20000300800 */
[----:B----4-:R-:W-:-:S03]  /*c2590*/  IMAD.WIDE R4, R237, 0x4, R58 ;  /* 0x00000004ed047825 */ /* 0x010fc600078e023a */
[----:B------:R-:W4:Y:S04]  /*c25a0*/  LDL.LU R242, [R1+0x1c8c] ;  /* 0x001c8c0001f27983 */ /* 0x000f280000300800 */
[----:B------:R-:W4:Y:S04]  /*c25b0*/  LDL.LU R237, [R1+0x1c4c] ;  /* 0x001c4c0001ed7983 */ /* 0x000f280000300800 */
[----:B------:R1:W-:Y:S01]  /*c25c0*/  @P5 STG.E desc[UR24][R8.64], R233 ;  /* 0x000000e908005986 */ /* 0x0003e2000c101918 */
[----:B------:R-:W-:Y:S01]  /*c25d0*/  ISETP.LT.AND P5, PT, R232, UR4, !P1 ;  /* 0x00000004e8007c0c */ /* 0x000fe2000cfa1270 */
[----:B------:R-:W-:-:S02]  /*c25e0*/  IMAD.WIDE R6, R19, 0x4, R70 ;  /* 0x0000000413067825 */ /* 0x000fc400078e0246 */
[----:B--2---:R2:W-:Y:S02]  /*c25f0*/  @P0 STG.E desc[UR24][R4.64], R246 ;  /* 0x000000f604000986 */ /* 0x0045e4000c101918 */
[C---:B-1----:R-:W-:Y:S02]  /*c2600*/  IMAD.WIDE R8, R19.reuse, 0x4, R72 ;  /* 0x0000000413087825 */ /* 0x042fe400078e0248 */
[----:B------:R-:W4:Y:S04]  /*c2610*/  LDL.LU R233, [R1+0x2a04] ;  /* 0x002a040001e97983 */ /* 0x000f280000300800 */
[----:B--2---:R-:W2:Y:S01]  /*c2620*/  LDL.LU R246, [R1+0x1c1c] ;  /* 0x001c1c0001f67983 */ /* 0x004ea20000300800 */
[----:B------:R-:W-:-:S03]  /*c2630*/  IMAD.WIDE R4, R19, 0x4, R68 ;  /* 0x0000000413047825 */ /* 0x000fc600078e0244 */
[----:B------:R1:W-:Y:S04]  /*c2640*/  @P2 STG.E desc[UR24][R8.64], R234 ;  /* 0x000000ea08002986 */ /* 0x0003e8000c101918 */
[----:B------:R1:W-:Y:S04]  /*c2650*/  @P3 STG.E desc[UR24][R6.64], R238 ;  /* 0x000000ee06003986 */ /* 0x0003e8000c101918 */
[----:B-1----:R-:W2:Y:S04]  /*c2660*/  LDL.LU R234, [R1+0x1c0c] ;  /* 0x001c0c0001ea7983 */ /* 0x002ea80000300800 */
[----:B------:R-:W2:Y:S04]  /*c2670*/  LDL.LU R238, [R1+0x199c] ;  /* 0x00199c0001ee7983 */ /* 0x000ea80000300800 */
[----:B---3--:R1:W-:Y:S04]  /*c2680*/  @P5 STG.E desc[UR24][R4.64], R236 ;  /* 0x000000ec04005986 */ /* 0x0083e8000c101918 */
[----:B-1----:R-:W3:Y:S01]  /*c2690*/  LDL.LU R236, [R1+0x162c] ;  /* 0x00162c0001ec7983 */ /* 0x002ee20000300800 */
[----:B------:R-:W-:-:S02]  /*c26a0*/  ISETP.LT.AND P4, PT, R240, UR4, !P1 ;  /* 0x00000004f0007c0c */ /* 0x000fc4000cf81270 */
[----:B------:R-:W-:Y:S01]  /*c26b0*/  ISETP.LT.AND P6, PT, R244, UR4, !P1 ;  /* 0x00000004f4007c0c */ /* 0x000fe2000cfc1270 */
[----:B------:R-:W-:Y:S02]  /*c26c0*/  VIADD R0, R115, 0xc7 ;  /* 0x000000c773007836 */ /* 0x000fe40000000000 */
[----:B------:R-:W-:-:S04]  /*c26d0*/  IMAD.WIDE R6, R19, 0x4, R66 ;  /* 0x0000000413067825 */ /* 0x000fc800078e0242 */
[----:B------:R-:W-:Y:S01]  /*c26e0*/  IMAD.WIDE R8, R19, 0x4, R64 ;  /* 0x0000000413087825 */ /* 0x000fe200078e0240 */
[----:B------:R-:W-:Y:S02]  /*c26f0*/  ISETP.LT.AND P2, PT, R146, UR4, !P1 ;  /* 0x0000000492007c0c */ /* 0x000fe4000cf41270 */
[----:B------:R-:W-:Y:S02]  /*c2700*/  ISETP.LT.AND P3, PT, R147, UR4, !P1 ;  /* 0x0000000493007c0c */ /* 0x000fe4000cf61270 */
[----:B------:R-:W-:Y:S02]  /*c2710*/  ISETP.GE.AND P0, PT, R0, UR5, PT ;  /* 0x0000000500007c0c */ /* 0x000fe4000bf06270 */
[----:B------:R-:W-:Y:S01]  /*c2720*/  ISETP.LT.AND P1, PT, R26, UR4, !P1 ;  /* 0x000000041a007c0c */ /* 0x000fe2000cf21270 */
[----:B------:R-:W3:Y:S01]  /*c2730*/  LDL.LU R247, [R1+0x13fc] ;  /* 0x0013fc0001f77983 */ /* 0x000ee20000300800 */
[----:B------:R-:W-:-:S03]  /*c2740*/  IMAD.WIDE R4, R19, 0x4, R62 ;  /* 0x0000000413047825 */ /* 0x000fc600078e023e */
[----:B------:R1:W-:Y:S01]  /*c2750*/  @P4 STG.E desc[UR24][R6.64], R145 ;  /* 0x0000009106004986 */ /* 0x0003e2000c101918 */
[----:B------:R-:W-:Y:S02]  /*c2760*/  ISETP.LT.AND P4, PT, R241, UR4, !P0 ;  /* 0x00000004f1007c0c */ /* 0x000fe4000c781270 */
[----:B------:R-:W-:Y:S01]  /*c2770*/  ISETP.LT.AND P5, PT, R232, UR4, !P0 ;  /* 0x00000004e8007c0c */ /* 0x000fe2000c7a1270 */
[----:B------:R1:W-:Y:S01]  /*c2780*/  @P6 STG.E desc[UR24][R8.64], R27 ;  /* 0x0000001b08006986 */ /* 0x0003e2000c101918 */
[----:B------:R-:W-:-:S03]  /*c2790*/  ISETP.LT.AND P6, PT, R245, UR4, !P0 ;  /* 0x00000004f5007c0c */ /* 0x000fc6000c7c1270 */
[----:B-1----:R-:W3:Y:S01]  /*c27a0*/  LDL.LU R145, [R1+0x118c] ;  /* 0x00118c0001917983 */ /* 0x002ee20000300800 */
[----:B------:R-:W-:-:S03]  /*c27b0*/  IMAD.WIDE R6, R19, 0x4, R60 ;  /* 0x0000000413067825 */ /* 0x000fc600078e023c */
[----:B------:R-:W3:Y:S01]  /*c27c0*/  LDL.LU R27, [R1+0x2a08] ;  /* 0x002a0800011b7983 */ /* 0x000ee20000300800 */
[----:B------:R-:W-:-:S03]  /*c27d0*/  IMAD.WIDE R8, R19, 0x4, R58 ;  /* 0x0000000413087825 */ /* 0x000fc600078e023a */
[----:B------:R-:W3:Y:S04]  /*c27e0*/  LDL.LU R19, [R1+0x117c] ;  /* 0x00117c0001137983 */ /* 0x000ee80000300800 */
[----:B----4-:R-:W-:Y:S04]  /*c27f0*/  @P2 STG.E desc[UR24][R4.64], R242 ;  /* 0x000000f204002986 */ /* 0x010fe8000c101918 */
[----:B------:R1:W-:Y:S04]  /*c2800*/  @P3 STG.E desc[UR24][R6.64], R237 ;  /* 0x000000ed06003986 */ /* 0x0003e8000c101918 */
[----:B-1----:R-:W4:Y:S01]  /*c2810*/  LDL.LU R237, [R1+0xf8c] ;  /* 0x000f8c0001ed7983 */ /* 0x002f220000300800 */
[----:B------:R-:W-:-:S03]  /*c2820*/  IMAD.WIDE R4, R233, 0x4, R72 ;  /* 0x00000004e9047825 */ /* 0x000fc600078e0248 */
[----:B--2---:R1:W-:Y:S01]  /*c2830*/  @P1 STG.E desc[UR24][R8.64], R246 ;  /* 0x000000f608001986 */ /* 0x0043e2000c101918 */
[----:B------:R-:W-:-:S03]  /*c2840*/  IMAD.WIDE R6, R233, 0x4, R70 ;  /* 0x00000004e9067825 */ /* 0x000fc600078e0246 */
[----:B-1----:R-:W2:Y:S01]  /*c2850*/  LDL.LU R246, [R1+0xc6c] ;  /* 0x000c6c0001f67983 */ /* 0x002ea20000300800 */
[----:B------:R-:W-:-:S03]  /*c2860*/  IMAD.WIDE R8, R233, 0x4, R68 ;  /* 0x00000004e9087825 */ /* 0x000fc600078e0244 */
[----:B------:R-:W-:Y:S04]  /*c2870*/  @P4 STG.E desc[UR24][R4.64], R234 ;  /* 0x000000ea04004986 */ /* 0x000fe8000c101918 */
[----:B------:R-:W-:Y:S04]  /*c2880*/  @P6 STG.E desc[UR24][R6.64], R238 ;  /* 0x000000ee06006986 */ /* 0x000fe8000c101918 */
[----:B------:R-:W2:Y:S04]  /*c2890*/  LDL.LU R242, [R1+0x1d30] ;  /* 0x001d300001f27983 */ /* 0x000ea80000300800 */
[----:B---3--:R1:W-:Y:S04]  /*c28a0*/  @P5 STG.E desc[UR24][R8.64], R236 ;  /* 0x000000ec08005986 */ /* 0x0083e8000c101918 */
[----:B-1----:R-:W3:Y:S01]  /*c28b0*/  LDL.LU R236, [R1+0x1d80] ;  /* 0x001d800001ec7983 */ /* 0x002ee20000300800 */
[----:B------:R-:W-:-:S02]  /*c28c0*/  ISETP.LT.AND P3, PT, R240, UR4, !P0 ;  /* 0x00000004f0007c0c */ /* 0x000fc4000c761270 */
[----:B------:R-:W-:Y:S02]  /*c28d0*/  ISETP.LT.AND P1, PT, R244, UR4, !P0 ;  /* 0x00000004f4007c0c */ /* 0x000fe4000c721270 */
[----:B------:R-:W-:Y:S01]  /*c28e0*/  ISETP.LT.AND P4, PT, R146, UR4, !P0 ;  /* 0x0000000492007c0c */ /* 0x000fe2000c781270 */
[----:B------:R-:W-:Y:S02]  /*c28f0*/  VIADD R0, R115, 0xc8 ;  /* 0x000000c873007836 */ /* 0x000fe40000000000 */
[----:B------:R-:W-:-:S04]  /*c2900*/  IMAD.WIDE R6, R233, 0x4, R66 ;  /* 0x00000004e9067825 */ /* 0x000fc800078e0242 */
[C---:B------:R-:W-:Y:S01]  /*c2910*/  IMAD.WIDE R8, R233.reuse, 0x4, R64 ;  /* 0x00000004e9087825 */ /* 0x040fe200078e0240 */
[----:B------:R-:W3:Y:S03]  /*c2920*/  LDL.LU R234, [R1+0x1d60] ;  /* 0x001d600001ea7983 */ /* 0x000ee60000300800 */
[----:B------:R-:W-:Y:S01]  /*c2930*/  IMAD.WIDE R4, R233, 0x4, R62 ;  /* 0x00000004e9047825 */ /* 0x000fe200078e023e */
[----:B------:R-:W3:Y:S01]  /*c2940*/  LDL.LU R238, [R1+0x1d50] ;  /* 0x001d500001ee7983 */ /* 0x000ee20000300800 */
[----:B------:R-:W-:Y:S02]  /*c2950*/  ISETP.LT.AND P5, PT, R147, UR4, !P0 ;  /* 0x0000000493007c0c */ /* 0x000fe4000c7a1270 */
[----:B------:R-:W-:Y:S02]  /*c2960*/  ISETP.LT.AND P0, PT, R26, UR4, !P0 ;  /* 0x000000041a007c0c */ /* 0x000fe4000c701270 */
[----:B------:R-:W-:Y:S01]  /*c2970*/  ISETP.GE.AND P2, PT, R0, UR5, PT ;  /* 0x0000000500007c0c */ /* 0x000fe2000bf46270 */
[----:B------:R1:W-:Y:S04]  /*c2980*/  @P3 STG.E desc[UR24][R6.64], R247 ;  /* 0x000000f706003986 */ /* 0x0003e8000c101918 */
[----:B------:R-:W-:Y:S01]  /*c2990*/  @P1 STG.E desc[UR24][R8.64], R145 ;  /* 0x0000009108001986 */ /* 0x000fe2000c101918 */
[----:B------:R-:W-:-:S02]  /*c29a0*/  ISETP.LT.AND P6, PT, R241, UR4, !P2 ;  /* 0x00000004f1007c0c */ /* 0x000fc4000d7c1270 */
[----:B------:R-:W-:Y:S01]  /*c29b0*/  ISETP.LT.AND P1, PT, R245, UR4, !P2 ;  /* 0x00000004f5007c0c */ /* 0x000fe2000d721270 */
[----:B------:R4:W-:Y:S01]  /*c29c0*/  @P4 STG.E desc[UR24][R4.64], R19 ;  /* 0x0000001304004986 */ /* 0x0009e2000c101918 */
[----:B-1----:R-:W-:-:S03]  /*c29d0*/  IMAD.WIDE R6, R233, 0x4, R60 ;  /* 0x00000004e9067825 */ /* 0x002fc600078e023c */
[----:B----4-:R-:W4:Y:S01]  /*c29e0*/  LDL.LU R19, [R1+0x1d70] ;  /* 0x001d700001137983 */ /* 0x010f220000300800 */
[----:B------:R-:W-:-:S03]  /*c29f0*/  IMAD.WIDE R4, R233, 0x4, R58 ;  /* 0x00000004e9047825 */ /* 0x000fc600078e023a */
[----:B------:R-:W4:Y:S04]  /*c2a00*/  LDL.LU R233, [R1+0x1d40] ;  /* 0x001d400001e97983 */ /* 0x000f280000300800 */
[----:B------:R1:W-:Y:S01]  /*c2a10*/  @P5 STG.E desc[UR24][R6.64], R237 ;  /* 0x000000ed06005986 */ /* 0x0003e2000c101918 */
[----:B------:R-:W-:-:S03]  /*c2a20*/  IMAD.WIDE R8, R27, 0x4, R72 ;  /* 0x000000041b087825 */ /* 0x000fc600078e0248 */
[----:B-1----:R-:W4:Y:S01]  /*c2a30*/  LDL.LU R237, [R1+0x1d20] ;  /* 0x001d200001ed7983 */ /* 0x002f220000300800 */
[----:B------:R-:W-:-:S03]  /*c2a40*/  IMAD.WIDE R6, R27, 0x4, R70 ;  /* 0x000000041b067825 */ /* 0x000fc600078e0246 */
[----:B--2---:R1:W-:Y:S04]  /*c2a50*/  @P0 STG.E desc[UR24][R4.64], R246 ;  /* 0x000000f604000986 */ /* 0x0043e8000c101918 */
[----:B------:R2:W-:Y:S04]  /*c2a60*/  @P6 STG.E desc[UR24][R8.64], R242 ;  /* 0x000000f208006986 */ /* 0x0005e8000c101918 */
[----:B-1----:R-:W4:Y:S04]  /*c2a70*/  LDL.LU R246, [R1+0x2a0c] ;  /* 0x002a0c0001f67983 */ /* 0x002f280000300800 */
[----:B------:R-:W4:Y:S04]  /*c2a80*/  LDL.LU R145, [R1+0x1ce0] ;  /* 0x001ce00001917983 */ /* 0x000f280000300800 */
[----:B--2---:R-:W2:Y:S04]  /*c2a90*/  LDL.LU R242, [R1+0x1ca0] ;  /* 0x001ca00001f27983 */ /* 0x004ea80000300800 */
[----:B---3--:R1:W-:Y:S04]  /*c2aa0*/  @P1 STG.E desc[UR24][R6.64], R236 ;  /* 0x000000ec06001986 */ /* 0x0083e8000c101918 */
[----:B-1----:R-:W3:Y:S01]  /*c2ab0*/  LDL.LU R236, [R1+0x1bf0] ;  /* 0x001bf00001ec7983 */ /* 0x002ee20000300800 */
[----:B------:R-:W-:-:S02]  /*c2ac0*/  ISETP.LT.AND P3, PT, R232, UR4, !P2 ;  /* 0x00000004e8007c0c */ /* 0x000fc4000d761270 */
[----:B------:R-:W-:Y:S02]  /*c2ad0*/  ISETP.LT.AND P0, PT, R240, UR4, !P2 ;  /* 0x00000004f0007c0c */ /* 0x000fe4000d701270 */
[----:B------:R-:W-:Y:S02]  /*c2ae0*/  ISETP.LT.AND P5, PT, R244, UR4, !P2 ;  /* 0x00000004f4007c0c */ /* 0x000fe4000d7a1270 */
[----:B------:R-:W-:Y:S01]  /*c2af0*/  ISETP.LT.AND P6, PT, R146, UR4, !P2 ;  /* 0x0000000492007c0c */ /* 0x000fe2000d7c1270 */
[----:B------:R-:W-:-:S04]  /*c2b00*/  IMAD.WIDE R8, R27, 0x4, R68 ;  /* 0x000000041b087825 */ /* 0x000fc800078e0244 */
[----:B------:R-:W-:-:S04]  /*c2b10*/  IMAD.WIDE R4, R27, 0x4, R66 ;  /* 0x000000041b047825 */ /* 0x000fc800078e0242 */
[----:B------:R-:W-:Y:S01]  /*c2b20*/  VIADD R0, R115, 0xc9 ;  /* 0x000000c973007836 */ /* 0x000fe20000000000 */
[----:B------:R-:W3:Y:S01]  /*c2b30*/  LDL.LU R243, [R1+0x1980] ;  /* 0x0019800001f37983 */ /* 0x000ee20000300800 */
[----:B------:R-:W-:-:S03]  /*c2b40*/  IMAD.WIDE R6, R27, 0x4, R64 ;  /* 0x000000041b067825 */ /* 0x000fc600078e0240 */
[----:B------:R-:W3:Y:S01]  /*c2b50*/  LDL.LU R247, [R1+0x1610] ;  /* 0x0016100001f77983 */ /* 0x000ee20000300800 */
[----:B------:R-:W-:-:S03]  /*c2b60*/  ISETP.LT.AND P4, PT, R147, UR4, !P2 ;  /* 0x0000000493007c0c */ /* 0x000fc6000d781270 */
[----:B------:R1:W-:Y:S04]  /*c2b70*/  @P3 STG.E desc[UR24][R8.64], R234 ;  /* 0x000000ea08003986 */ /* 0x0003e8000c101918 */
[----:B------:R1:W-:Y:S01]  /*c2b80*/  @P0 STG.E desc[UR24][R4.64], R238 ;  /* 0x000000ee04000986 */ /* 0x0003e2000c101918 */
[----:B------:R-:W-:Y:S02]  /*c2b90*/  ISETP.GE.AND P1, PT, R0, UR5, PT ;  /* 0x0000000500007c0c */ /* 0x000fe4000bf26270 */
[----:B------:R-:W-:Y:S02]  /*c2ba0*/  ISETP.LT.AND P2, PT, R26, UR4, !P2 ;  /* 0x000000041a007c0c */ /* 0x000fe4000d741270 */
[----:B------:R-:W-:Y:S01]  /*c2bb0*/  ISETP.LT.AND P0, PT, R241, UR4, !P1 ;  /* 0x00000004f1007c0c */ /* 0x000fe2000cf01270 */
[----:B----4-:R4:W-:Y:S04]  /*c2bc0*/  @P5 STG.E desc[UR24][R6.64], R19 ;  /* 0x0000001306005986 */ /* 0x0109e8000c101918 */
[----:B-1----:R-:W3:Y:S04]  /*c2bd0*/  LDL.LU R234, [R1+0x13e0] ;  /* 0x0013e00001ea7983 */ /* 0x002ee80000300800 */
[----:B------:R-:W3:Y:S01]  /*c2be0*/  LDL.LU R238, [R1+0x13d0] ;  /* 0x0013d00001ee7983 */ /* 0x000ee20000300800 */
[----:B------:R-:W-:Y:S01]  /*c2bf0*/  IMAD.WIDE R4, R27, 0x4, R62 ;  /* 0x000000041b047825 */ /* 0x000fe200078e023e */
[----:B------:R-:W-:-:S03]  /*c2c00*/  ISETP.LT.AND P3, PT, R245, UR4, !P1 ;  /* 0x00000004f5007c0c */ /* 0x000fc6000cf61270 */
[C---:B------:R-:W-:Y:S01]  /*c2c10*/  IMAD.WIDE R8, R27.reuse, 0x4, R60 ;  /* 0x000000041b087825 */ /* 0x040fe200078e023c */
[----:B------:R1:W-:Y:S03]  /*c2c20*/  @P6 STG.E desc[UR24][R4.64], R233 ;  /* 0x000000e904006986 */ /* 0x0003e6000c101918 */
[----:B----4-:R-:W-:Y:S01]  /*c2c30*/  IMAD.WIDE R6, R27, 0x4, R58 ;  /* 0x000000041b067825 */ /* 0x010fe200078e023a */
[----:B-1----:R-:W4:Y:S04]  /*c2c40*/  LDL.LU R233, [R1+0x1160] ;  /* 0x0011600001e97983 */ /* 0x002f280000300800 */
[----:B------:R1:W-:Y:S04]  /*c2c50*/  @P4 STG.E desc[UR24][R8.64], R237 ;  /* 0x000000ed08004986 */ /* 0x0003e8000c101918 */
[----:B------:R-:W4:Y:S04]  /*c2c60*/  LDL.LU R27, [R1+0xf20] ;  /* 0x000f2000011b7983 */ /* 0x000f280000300800 */
[----:B------:R-:W4:Y:S04]  /*c2c70*/  LDL.LU R19, [R1+0x2a10] ;  /* 0x002a100001137983 */ /* 0x000f280000300800 */
[----:B-1----:R-:W4:Y:S01]  /*c2c80*/  LDL.LU R237, [R1+0x2a14] ;  /* 0x002a140001ed7983 */ /* 0x002f220000300800 */
[----:B------:R-:W-:-:S04]  /*c2c90*/  IMAD.WIDE R8, R246, 0x4, R72 ;  /* 0x00000004f6087825 */ /* 0x000fc800078e0248 */
[----:B------:R-:W-:Y:S01]  /*c2ca0*/  IMAD.WIDE R4, R246, 0x4, R70 ;  /* 0x00000004f6047825 */ /* 0x000fe200078e0246 */
[----:B------:R1:W-:Y:S04]  /*c2cb0*/  @P2 STG.E desc[UR24][R6.64], R145 ;  /* 0x0000009106002986 */ /* 0x0003e8000c101918 */
[----:B--2---:R2:W-:Y:S04]  /*c2cc0*/  @P0 STG.E desc[UR24][R8.64], R242 ;  /* 0x000000f208000986 */ /* 0x0045e8000c101918 */
[----:B-1----:R-:W4:Y:S04]  /*c2cd0*/  LDL.LU R145, [R1+0x1d34] ;  /* 0x001d340001917983 */ /* 0x002f280000300800 */
[----:B--2---:R-:W2:Y:S04]  /*c2ce0*/  LDL.LU R242, [R1+0x1d84] ;  /* 0x001d840001f27983 */ /* 0x004ea80000300800 */
        /* <DEDUP_REMOVED lines=11> */
[----:B------:R-:W-:Y:S01]  /*c2da0*/  ISETP.LT.AND P1, PT, R26, UR4, !P1 ;  /* 0x000000041a007c0c */ /* 0x000fe2000cf21270 */
[----:B------:R1:W-:Y:S04]  /*c2db0*/  @P5 STG.E desc[UR24][R6.64], R243 ;  /* 0x000000f306005986 */ /* 0x0003e8000c101918 */
[----:B------:R1:W-:Y:S01]  /*c2dc0*/  @P4 STG.E desc[UR24][R4.64], R247 ;  /* 0x000000f704004986 */ /* 0x0003e2000c101918 */
[----:B------:R-:W-:-:S03]  /*c2dd0*/  ISETP.GE.AND P2, PT, R0, UR5, PT ;  /* 0x0000000500007c0c */ /* 0x000fc6000bf46270 */
[----:B------:R1:W-:Y:S01]  /*c2de0*/  @P6 STG.E desc[UR24][R8.64], R234 ;  /* 0x000000ea08006986 */ /* 0x0003e2000c101918 */
[----:B------:R-:W-:Y:S01]  /*c2df0*/  ISETP.LT.AND P4, PT, R241, UR4, !P2 ;  /* 0x00000004f1007c0c */ /* 0x000fe2000d781270 */
[----:B-1----:R-:W-:-:S04]  /*c2e00*/  IMAD.WIDE R6, R246, 0x4, R60 ;  /* 0x00000004f6067825 */ /* 0x002fc800078e023c */
[C---:B------:R-:W-:Y:S01]  /*c2e10*/  IMAD.WIDE R4, R246.reuse, 0x4, R62 ;  /* 0x00000004f6047825 */ /* 0x040fe200078e023e */
[----:B------:R-:W3:Y:S04]  /*c2e20*/  LDL.LU R247, [R1+0x1d54] ;  /* 0x001d540001f77983 */ /* 0x000ee80000300800 */
[----:B------:R-:W3:Y:S01]  /*c2e30*/  LDL.LU R234, [R1+0x1d74] ;  /* 0x001d740001ea7983 */ /* 0x000ee20000300800 */
[----:B------:R-:W-:-:S03]  /*c2e40*/  IMAD.WIDE R8, R246, 0x4, R58 ;  /* 0x00000004f6087825 */ /* 0x000fc600078e023a */
[----:B------:R-:W3:Y:S04]  /*c2e50*/  LDL.LU R246, [R1+0x1d44] ;  /* 0x001d440001f67983 */ /* 0x000ee80000300800 */
[----:B------:R-:W-:Y:S04]  /*c2e60*/  @P0 STG.E desc[UR24][R4.64], R238 ;  /* 0x000000ee04000986 */ /* 0x000fe8000c101918 */
[----:B----4-:R1:W-:Y:S01]  /*c2e70*/  @P3 STG.E desc[UR24][R6.64], R233 ;  /* 0x000000e906003986 */ /* 0x0103e2000c101918 */
[----:B------:R-:W-:Y:S02]  /*c2e80*/  ISETP.LT.AND P6, PT, R245, UR4, !P2 ;  /* 0x00000004f5007c0c */ /* 0x000fe4000d7c1270 */
[----:B------:R-:W-:Y:S01]  /*c2e90*/  ISETP.LT.AND P5, PT, R232, UR4, !P2 ;  /* 0x00000004e8007c0c */ /* 0x000fe2000d7a1270 */
[----:B------:R4:W-:Y:S04]  /*c2ea0*/  @P1 STG.E desc[UR24][R8.64], R27 ;  /* 0x0000001b08001986 */ /* 0x0009e8000c101918 */
[----:B-1----:R-:W3:Y:S01]  /*c2eb0*/  LDL.LU R233, [R1+0x1d24] ;  /* 0x001d240001e97983 */ /* 0x002ee20000300800 */
[----:B------:R-:W-:-:S04]  /*c2ec0*/  IMAD.WIDE R4, R19, 0x4, R72 ;  /* 0x0000000413047825 */ /* 0x000fc800078e0248 */
[C---:B------:R-:W-:Y:S01]  /*c2ed0*/  IMAD.WIDE R6, R19.reuse, 0x4, R70 ;  /* 0x0000000413067825 */ /* 0x040fe200078e0246 */
[----:B----4-:R-:W4:Y:S03]  /*c2ee0*/  LDL.LU R27, [R1+0x1ce4] ;  /* 0x001ce400011b7983 */ /* 0x010f260000300800 */
[----:B------:R-:W-:Y:S01]  /*c2ef0*/  IMAD.WIDE R8, R19, 0x4, R68 ;  /* 0x0000000413087825 */ /* 0x000fe200078e0244 */
[----:B------:R-:W4:Y:S04]  /*c2f00*/  LDL.LU R238, [R1+0x1ca4] ;  /* 0x001ca40001ee7983 */ /* 0x000f280000300800 */
[----:B------:R-:W-:Y:S04]  /*c2f10*/  @P4 STG.E desc[UR24][R4.64], R145 ;  /* 0x0000009104004986 */ /* 0x000fe8000c101918 */
[----:B--2---:R-:W-:Y:S04]  /*c2f20*/  @P6 STG.E desc[UR24][R6.64], R242 ;  /* 0x000000f206006986 */ /* 0x004fe8000c101918 */
[----:B---3--:R1:W-:Y:S04]  /*c2f30*/  @P5 STG.E desc[UR24][R8.64], R236 ;  /* 0x000000ec08005986 */ /* 0x0083e8000c101918 */
[----:B-1----:R-:W2:Y:S01]  /*c2f40*/  LDL.LU R236, [R1+0x1bf4] ;  /* 0x001bf40001ec7983 */ /* 0x002ea20000300800 */
        /* <DEDUP_REMOVED lines=12> */
[----:B------:R1:W-:Y:S04]  /*c3010*/  @P3 STG.E desc[UR24][R6.64], R247 ;  /* 0x000000f706003986 */ /* 0x0003e8000c101918 */
[----:B------:R-:W-:Y:S04]  /*c3020*/  @P1 STG.E desc[UR24][R8.64], R234 ;  /* 0x000000ea08001986 */ /* 0x000fe8000c101918 */
[----:B------:R1:W-:Y:S01]  /*c3030*/  @P4 STG.E desc[UR24][R4.64], R246 ;  /* 0x000000f604004986 */ /* 0x0003e2000c101918 */
[----:B------:R-:W-:Y:S01]  /*c3040*/  ISETP.LT.AND P6, PT, R241, UR4, !P0 ;  /* 0x00000004f1007c0c */ /* 0x000fe2000c7c1270 */
[----:B-1----:R-:W-:Y:S01]  /*c3050*/  IMAD.WIDE R6, R19, 0x4, R60 ;  /* 0x0000000413067825 */ /* 0x002fe200078e023c */
[----:B------:R-:W-:Y:S01]  /*c3060*/  ISETP.LT.AND P1, PT, R245, UR4, !P0 ;  /* 0x00000004f5007c0c */ /* 0x000fe2000c721270 */
[----:B------:R-:W3:Y:S02]  /*c3070*/  LDL.LU R246, [R1+0x13e4] ;  /* 0x0013e40001f67983 */ /* 0x000ee40000300800 */
[----:B------:R-:W-:-:S02]  /*c3080*/  IMAD.WIDE R4, R19, 0x4, R58 ;  /* 0x0000000413047825 */ /* 0x000fc400078e023a */
[----:B------:R-:W3:Y:S04]  /*c3090*/  LDL.LU R19, [R1+0x13d4] ;  /* 0x0013d40001137983 */ /* 0x000ee80000300800 */
[----:B------:R1:W-:Y:S01]  /*c30a0*/  @P5 STG.E desc[UR24][R6.64], R233 ;  /* 0x000000e906005986 */ /* 0x0003e2000c101918 */
[----:B------:R-:W-:-:S03]  /*c30b0*/  IMAD.WIDE R8, R237, 0x4, R72 ;  /* 0x00000004ed087825 */ /* 0x000fc600078e0248 */
[----:B----4-:R4:W-:Y:S04]  /*c30c0*/  @P2 STG.E desc[UR24][R4.64], R27 ;  /* 0x0000001b04002986 */ /* 0x0109e8000c101918 */
[----:B-1----:R-:W3:Y:S04]  /*c30d0*/  LDL.LU R233, [R1+0x1164] ;  /* 0x0011640001e97983 */ /* 0x002ee80000300800 */
[----:B----4-:R-:W4:Y:S01]  /*c30e0*/  LDL.LU R27, [R1+0x2a18] ;  /* 0x002a1800011b7983 */ /* 0x010f220000300800 */
[----:B------:R-:W-:-:S03]  /*c30f0*/  IMAD.WIDE R6, R237, 0x4, R70 ;  /* 0x00000004ed067825 */ /* 0x000fc600078e0246 */
[----:B------:R1:W-:Y:S04]  /*c3100*/  @P6 STG.E desc[UR24][R8.64], R238 ;  /* 0x000000ee08006986 */ /* 0x0003e8000c101918 */
[----:B------:R-:W4:Y:S04]  /*c3110*/  LDL.LU R234, [R1+0xf24] ;  /* 0x000f240001ea7983 */ /* 0x000f280000300800 */
[----:B-1----:R-:W4:Y:S04]  /*c3120*/  LDL.LU R238, [R1+0x1d38] ;  /* 0x001d380001ee7983 */ /* 0x002f280000300800 */
[----:B--2---:R1:W-:Y:S04]  /*c3130*/  @P1 STG.E desc[UR24][R6.64], R236 ;  /* 0x000000ec06001986 */ /* 0x0043e8000c101918 */
[----:B-1----:R-:W2:Y:S01]  /*c3140*/  LDL.LU R236, [R1+0x1d88] ;  /* 0x001d880001ec7983 */ /* 0x002ea20000300800 */
        /* <DEDUP_REMOVED lines=9> */
[----:B------:R-:W2:Y:S04]  /*c31e0*/  LDL.LU R243, [R1+0x1d68] ;  /* 0x001d680001f37983 */ /* 0x000ea80000300800 */
[----:B------:R-:W2:Y:S04]  /*c31f0*/  LDL.LU R247, [R1+0x1d58] ;  /* 0x001d580001f77983 */ /* 0x000ea80000300800 */
[----:B---3--:R1:W-:Y:S04]  /*c3200*/  @P3 STG.E desc[UR24][R8.64], R145 ;  /* 0x0000009108003986 */ /* 0x0083e8000c101918 */
[----:B------:R3:W-:Y:S01]  /*c3210*/  @P2 STG.E desc[UR24][R4.64], R242 ;  /* 0x000000f204002986 */ /* 0x0007e2000c101918 */
[----:B------:R-:W-:-:S02]  /*c3220*/  ISETP.GE.AND P1, PT, R0, UR5, PT ;  /* 0x0000000500007c0c */ /* 0x000fc4000bf26270 */
[----:B------:R-:W-:Y:S01]  /*c3230*/  ISETP.LT.AND P0, PT, R26, UR4, !P0 ;  /* 0x000000041a007c0c */ /* 0x000fe2000c701270 */
[----:B------:R3:W-:Y:S01]  /*c3240*/  @P4 STG.E desc[UR24][R6.64], R246 ;  /* 0x000000f606004986 */ /* 0x0007e2000c101918 */
[----:B-1----:R-:W-:-:S04]  /*c3250*/  IMAD.WIDE R8, R237, 0x4, R60 ;  /* 0x00000004ed087825 */ /* 0x002fc800078e023c */
[----:B---3--:R-:W-:Y:S01]  /*c3260*/  IMAD.WIDE R4, R237, 0x4, R62 ;  /* 0x00000004ed047825 */ /* 0x008fe200078e023e */
[----:B------:R-:W3:Y:S04]  /*c3270*/  LDL.LU R242, [R1+0x1d78] ;  /* 0x001d780001f27983 */ /* 0x000ee80000300800 */
[----:B------:R-:W3:Y:S01]  /*c3280*/  LDL.LU R145, [R1+0x1d48] ;  /* 0x001d480001917983 */ /* 0x000ee20000300800 */
[----:B------:R-:W-:-:S03]  /*c3290*/  ISETP.LT.AND P2, PT, R241, UR4, !P1 ;  /* 0x00000004f1007c0c */ /* 0x000fc6000cf41270 */
[----:B------:R-:W-:Y:S04]  /*c32a0*/  @P5 STG.E desc[UR24][R4.64], R19 ;  /* 0x0000001304005986 */ /* 0x000fe8000c101918 */
[----:B------:R1:W-:Y:S01]  /*c32b0*/  @P6 STG.E desc[UR24][R8.64], R233 ;  /* 0x000000e908006986 */ /* 0x0003e2000c101918 */
[----:B------:R-:W-:Y:S01]  /*c32c0*/  ISETP.LT.AND P3, PT, R245, UR4, !P1 ;  /* 0x00000004f5007c0c */ /* 0x000fe2000cf61270 */
[----:B------:R-:W-:Y:S02]  /*c32d0*/  IMAD.WIDE R6, R237, 0x4, R58 ;  /* 0x00000004ed067825 */ /* 0x000fe400078e023a */
[----:B-1----:R-:W3:Y:S04]  /*c32e0*/  LDL.LU R233, [R1+0x1d28] ;  /* 0x001d280001e97983 */ /* 0x002ee80000300800 */
[----:B------:R-:W3:Y:S04]  /*c32f0*/  LDL.LU R19, [R1+0x1ce8] ;  /* 0x001ce80001137983 */ /* 0x000ee80000300800 */
[----:B------:R-:W3:Y:S01]  /*c3300*/  LDL.LU R246, [R1+0x2a1c] ;  /* 0x002a1c0001f67983 */ /* 0x000ee20000300800 */
[----:B----4-:R-:W-:-:S04]  /*c3310*/  IMAD.WIDE R8, R27, 0x4, R72 ;  /* 0x000000041b087825 */ /* 0x010fc800078e0248 */
[----:B------:R-:W-:Y:S01]  /*c3320*/  IMAD.WIDE R4, R27, 0x4, R70 ;  /* 0x000000041b047825 */ /* 0x000fe200078e0246 */
[----:B------:R-:W4:Y:S04]  /*c3330*/  LDL.LU R237, [R1+0x2a20] ;  /* 0x002a200001ed7983 */ /* 0x000f280000300800 */
[----:B------:R1:W-:Y:S04]  /*c3340*/  @P0 STG.E desc[UR24][R6.64], R234 ;  /* 0x000000ea06000986 */ /* 0x0003e8000c101918 */
[----:B------:R1:W-:Y:S04]  /*c3350*/  @P2 STG.E desc[UR24][R8.64], R238 ;  /* 0x000000ee08002986 */ /* 0x0003e8000c101918 */
[----:B-1----:R-:W4:Y:S04]  /*c3360*/  LDL.LU R234, [R1+0x1ca8] ;  /* 0x001ca80001ea7983 */ /* 0x002f280000300800 */
[----:B------:R-:W4:Y:S04]  /*c3370*/  LDL.LU R238, [R1+0x1bf8] ;  /* 0x001bf80001ee7983 */ /* 0x000f280000300800 */
        /* <DEDUP_REMOVED lines=14> */
[----:B---3--:R3:W-:Y:S01]  /*c3460*/  @P6 STG.E desc[UR24][R8.64], R242 ;  /* 0x000000f208006986 */ /* 0x0087e2000c101918 */
[----:B------:R-:W-:-:S04]  /*c3470*/  ISETP.GE.AND P0, PT, R0, UR5, PT ;  /* 0x0000000500007c0c */ /* 0x000fc8000bf06270 */
[----:B------:R-:W-:Y:S01]  /*c3480*/  ISETP.LT.AND P5, PT, R241, UR4, !P0 ;  /* 0x00000004f1007c0c */ /* 0x000fe2000c7a1270 */
[C---:B-1----:R-:W-:Y:S01]  /*c3490*/  IMAD.WIDE R6, R27.reuse, 0x4, R60 ;  /* 0x000000041b067825 */ /* 0x042fe200078e023c */
[----:B------:R-:W2:Y:S03]  /*c34a0*/  LDL.LU R247, [R1+0x1618] ;  /* 0x0016180001f77983 */ /* 0x000ea60000300800 */
[C---:B------:R-:W-:Y:S01]  /*c34b0*/  IMAD.WIDE R4, R27.reuse, 0x4, R62 ;  /* 0x000000041b047825 */ /* 0x040fe200078e023e */
[----:B---3--:R-:W3:Y:S03]  /*c34c0*/  LDL.LU R242, [R1+0x13e8] ;  /* 0x0013e80001f27983 */ /* 0x008ee60000300800 */
[----:B------:R-:W-:Y:S02]  /*c34d0*/  IMAD.WIDE R8, R27, 0x4, R58 ;  /* 0x000000041b087825 */ /* 0x000fe400078e023a */
[----:B------:R-:W3:Y:S04]  /*c34e0*/  LDL.LU R27, [R1+0x13d8] ;  /* 0x0013d800011b7983 */ /* 0x000ee80000300800 */
[----:B------:R-:W-:Y:S04]  /*c34f0*/  @P2 STG.E desc[UR24][R4.64], R145 ;  /* 0x0000009104002986 */ /* 0x000fe8000c101918 */
[----:B------:R1:W-:Y:S01]  /*c3500*/  @P3 STG.E desc[UR24][R6.64], R233 ;  /* 0x000000e906003986 */ /* 0x0003e2000c101918 */
[----:B------:R-:W-:-:S02]  /*c3510*/  ISETP.LT.AND P6, PT, R245, UR4, !P0 ;  /* 0x00000004f5007c0c */ /* 0x000fc4000c7c1270 */
[----:B------:R-:W-:Y:S01]  /*c3520*/  ISETP.LT.AND P4, PT, R232, UR4, !P0 ;  /* 0x00000004e8007c0c */ /* 0x000fe2000c781270 */
[----:B------:R1:W-:Y:S04]  /*c3530*/  @P1 STG.E desc[UR24][R8.64], R19 ;  /* 0x0000001308001986 */ /* 0x0003e8000c101918 */
[----:B-1----:R-:W3:Y:S04]  /*c3540*/  LDL.LU R233, [R1+0x1168] ;  /* 0x0011680001e97983 */ /* 0x002ee80000300800 */
[----:B------:R-:W3:Y:S01]  /*c3550*/  LDL.LU R145, [R1+0xf28] ;  /* 0x000f280001917983 */ /* 0x000ee20000300800 */
[----:B------:R-:W-:-:S03]  /*c3560*/  IMAD.WIDE R4, R246, 0x4, R72 ;  /* 0x00000004f6047825 */ /* 0x000fc600078e0248 */
[----:B------:R-:W3:Y:S01]  /*c3570*/  LDL.LU R19, [R1+0x1d3c] ;  /* 0x001d3c0001137983 */ /* 0x000ee20000300800 */
[----:B------:R-:W-:-:S04]  /*c3580*/  IMAD.WIDE R6, R246, 0x4, R70 ;  /* 0x00000004f6067825 */ /* 0x000fc800078e0246 */
[----:B------:R-:W-:Y:S01]  /*c3590*/  IMAD.WIDE R8, R246, 0x4, R68 ;  /* 0x00000004f6087825 */ /* 0x000fe200078e0244 */
[----:B----4-:R1:W-:Y:S04]  /*c35a0*/  @P5 STG.E desc[UR24][R4.64], R234 ;  /* 0x000000ea04005986 */ /* 0x0103e8000c101918 */
[----:B------:R4:W-:Y:S04]  /*c35b0*/  @P6 STG.E desc[UR24][R6.64], R238 ;  /* 0x000000ee06006986 */ /* 0x0009e8000c101918 */
[----:B-1----:R-:W3:Y:S04]  /*c35c0*/  LDL.LU R234, [R1+0x1d8c] ;  /* 0x001d8c0001ea7983 */ /* 0x002ee80000300800 */
[----:B----4-:R-:W4:Y:S04]  /*c35d0*/  LDL.LU R238, [R1+0x1d6c] ;  /* 0x001d6c0001ee7983 */ /* 0x010f280000300800 */
[----:B--2---:R1:W-:Y:S04]  /*c35e0*/  @P4 STG.E desc[UR24][R8.64], R236 ;  /* 0x000000ec08004986 */ /* 0x0043e8000c101918 */
[----:B-1----:R-:W2:Y:S01]  /*c35f0*/  LDL.LU R236, [R1+0x1d5c] ;  /* 0x001d5c0001ec7983 */ /* 0x002ea20000300800 */
        /* <DEDUP_REMOVED lines=11> */
[----:B---3--:R-:W-:Y:S01]  /*c36b0*/  @P3 STG.E desc[UR24][R8.64], R242 ;  /* 0x000000f208003986 */ /* 0x008fe2000c101918 */
[----:B------:R-:W-:-:S03]  /*c36c0*/  ISETP.LT.AND P6, PT, R241, UR4, !P2 ;  /* 0x00000004f1007c0c */ /* 0x000fc6000d7c1270 */
[----:B------:R3:W-:Y:S01]  /*c36d0*/  @P5 STG.E desc[UR24][R4.64], R27 ;  /* 0x0000001b04005986 */ /* 0x0007e2000c101918 */
[----:B------:R-:W-:Y:S01]  /*c36e0*/  ISETP.LT.AND P1, PT, R245, UR4, !P2 ;  /* 0x00000004f5007c0c */ /* 0x000fe2000d721270 */
[----:B-1----:R-:W-:-:S04]  /*c36f0*/  IMAD.WIDE R6, R246, 0x4, R60 ;  /* 0x00000004f6067825 */ /* 0x002fc800078e023c */
[----:B---3--:R-:W-:Y:S01]  /*c3700*/  IMAD.WIDE R4, R246, 0x4, R58 ;  /* 0x00000004f6047825 */ /* 0x008fe200078e023a */
[----:B------:R-:W3:Y:S04]  /*c3710*/  LDL.LU R27, [R1+0x1d7c] ;  /* 0x001d7c00011b7983 */ /* 0x000ee80000300800 */
[----:B------:R1:W-:Y:S01]  /*c3720*/  @P4 STG.E desc[UR24][R6.64], R233 ;  /* 0x000000e906004986 */ /* 0x0003e2000c101918 */
[----:B------:R-:W-:-:S03]  /*c3730*/  ISETP.LT.AND P3, PT, R232, UR4, !P2 ;  /* 0x00000004e8007c0c */ /* 0x000fc6000d761270 */
[----:B------:R1:W-:Y:S01]  /*c3740*/  @P0 STG.E desc[UR24][R4.64], R145 ;  /* 0x0000009104000986 */ /* 0x0003e2000c101918 */
[----:B------:R-:W-:Y:S01]  /*c3750*/  ISETP.LT.AND P0, PT, R240, UR4, !P2 ;  /* 0x00000004f0007c0c */ /* 0x000fe2000d701270 */
[C---:B------:R-:W-:Y:S02]  /*c3760*/  IMAD.WIDE R8, R237.reuse, 0x4, R72 ;  /* 0x00000004ed087825 */ /* 0x040fe400078e0248 */
[----:B------:R-:W3:Y:S04]  /*c3770*/  LDL.LU R242, [R1+0x1d4c] ;  /* 0x001d4c0001f27983 */ /* 0x000ee80000300800 */
[----:B------:R4:W-:Y:S04]  /*c3780*/  @P6 STG.E desc[UR24][R8.64], R19 ;  /* 0x0000001308006986 */ /* 0x0009e8000c101918 */
[----:B-1----:R-:W3:Y:S04]  /*c3790*/  LDL.LU R233, [R1+0x1d2c] ;  /* 0x001d2c0001e97983 */ /* 0x002ee80000300800 */
[----:B------:R-:W3:Y:S01]  /*c37a0*/  LDL.LU R246, [R1+0x2a24] ;  /* 0x002a240001f67983 */ /* 0x000ee20000300800 */
[----:B------:R-:W-:-:S04]  /*c37b0*/  IMAD.WIDE R6, R237, 0x4, R70 ;  /* 0x00000004ed067825 */ /* 0x000fc800078e0246 */
[----:B------:R-:W-:-:S04]  /*c37c0*/  IMAD.WIDE R4, R237, 0x4, R66 ;  /* 0x00000004ed047825 */ /* 0x000fc800078e0242 */
[----:B----4-:R-:W-:Y:S01]  /*c37d0*/  IMAD.WIDE R8, R237, 0x4, R68 ;  /* 0x00000004ed087825 */ /* 0x010fe200078e0244 */
[----:B------:R-:W4:Y:S04]  /*c37e0*/  LDL.LU R19, [R1+0x1cec] ;  /* 0x001cec0001137983 */ /* 0x000f280000300800 */
[----:B------:R1:W-:Y:S04]  /*c37f0*/  @P1 STG.E desc[UR24][R6.64], R234 ;  /* 0x000000ea06001986 */ /* 0x0003e8000c101918 */
[----:B------:R-:W4:Y:S04]  /*c3800*/  LDL.LU R145, [R1+0x1cac] ;  /* 0x001cac0001917983 */ /* 0x000f280000300800 */
[----:B------:R-:W-:Y:S04]  /*c3810*/  @P3 STG.E desc[UR24][R8.64], R238 ;  /* 0x000000ee08003986 */ /* 0x000fe8000c101918 */
[----:B-1----:R-:W4:Y:S04]  /*c3820*/  LDL.LU R234, [R1+0x1bfc] ;  /* 0x001bfc0001ea7983 */ /* 0x002f280000300800 */
[----:B--2---:R1:W-:Y:S04]  /*c3830*/  @P0 STG.E desc[UR24][R4.64], R236 ;  /* 0x000000ec04000986 */ /* 0x0043e8000c101918 */
[----:B-1----:R-:W2:Y:S01]  /*c3840*/  LDL.LU R236, [R1+0x198c] ;  /* 0x00198c0001ec7983 */ /* 0x002ea20000300800 */
[----:B------:R-:W-:Y:S01]  /*c3850*/  ISETP.LT.AND P4, PT, R244, UR4, !P2 ;  /* 0x00000004f4007c0c */ /* 0x000fe2000d781270 */
[----:B------:R-:W-:Y:S01]  /*c3860*/  VIADD R0, R115, 0xcf ;  /* 0x000000cf73007836 */ /* 0x000fe20000000000 */
[----:B------:R-:W-:-:S02]  /*c3870*/  ISETP.LT.AND P5, PT, R146, UR4, !P2 ;  /* 0x0000000492007c0c */ /* 0x000fc4000d7a1270 */
[----:B------:R-:W-:Y:S01]  /*c3880*/  ISETP.LT.AND P6, PT, R147, UR4, !P2 ;  /* 0x0000000493007c0c */ /* 0x000fe2000d7c1270 */
[C---:B------:R-:W-:Y:S01]  /*c3890*/  IMAD.WIDE R6, R237.reuse, 0x4, R64 ;  /* 0x00000004ed067825 */ /* 0x040fe200078e0240 */
[----:B------:R-:W-:Y:S02]  /*c38a0*/  ISETP.LT.AND P2, PT, R26, UR4, !P2 ;  /* 0x000000041a007c0c */ /* 0x000fe4000d741270 */
[----:B------:R-:W-:Y:S01]  /*c38b0*/  ISETP.GE.AND P1, PT, R0, UR5, PT ;  /* 0x0000000500007c0c */ /* 0x000fe2000bf26270 */
[----:B------:R-:W-:Y:S01]  /*c38c0*/  IMAD.WIDE R4, R237, 0x4, R62 ;  /* 0x00000004ed047825 */ /* 0x000fe200078e023e */
[----:B------:R-:W2:Y:S02]  /*c38d0*/  LDL.LU R238, [R1+0x161c] ;  /* 0x00161c0001ee7983 */ /* 0x000ea40000300800 */
[----:B------:R-:W-:Y:S02]  /*c38e0*/  ISETP.LT.AND P0, PT, R241, UR4, !P1 ;  /* 0x00000004f1007c0c */ /* 0x000fe4000cf01270 */
[----:B------:R-:W-:Y:S01]  /*c38f0*/  ISETP.LT.AND P3, PT, R245, UR4, !P1 ;  /* 0x00000004f5007c0c */ /* 0x000fe2000cf61270 */
[----:B------:R-:W-:Y:S01]  /*c3900*/  IMAD.WIDE R8, R237, 0x4, R60 ;  /* 0x00000004ed087825 */ /* 0x000fe200078e023c */
[----:B---3--:R1:W-:Y:S01]  /*c3910*/  @P4 STG.E desc[UR24][R6.64], R27 ;  /* 0x0000001b06004986 */ /* 0x0083e2000c101918 */
[----:B------:R-:W-:-:S03]  /*c3920*/  ISETP.LT.AND P4, PT, R232, UR4, !P1 ;  /* 0x00000004e8007c0c */ /* 0x000fc6000cf81270 */
[----:B------:R3:W-:Y:S04]  /*c3930*/  @P5 STG.E desc[UR24][R4.64], R242 ;  /* 0x000000f204005986 */ /* 0x0007e8000c101918 */
[----:B-1----:R-:W2:Y:S01]  /*c3940*/  LDL.LU R27, [R1+0x13ec] ;  /* 0x0013ec00011b7983 */ /* 0x002ea20000300800 */
[----:B------:R-:W-:-:S03]  /*c3950*/  IMAD.WIDE R6, R237, 0x4, R58 ;  /* 0x00000004ed067825 */ /* 0x000fc600078e023a */
[----:B------:R1:W-:Y:S04]  /*c3960*/  @P6 STG.E desc[UR24][R8.64], R233 ;  /* 0x000000e908006986 */ /* 0x0003e8000c101918 */
[----:B---3--:R-:W3:Y:S04]  /*c3970*/  LDL.LU R242, [R1+0x13dc] ;  /* 0x0013dc0001f27983 */ /* 0x008ee80000300800 */
[----:B------:R-:W3:Y:S01]  /*c3980*/  LDL.LU R237, [R1+0x116c] ;  /* 0x00116c0001ed7983 */ /* 0x000ee20000300800 */
[----:B------:R-:W-:-:S03]  /*c3990*/  IMAD.WIDE R4, R246, 0x4, R70 ;  /* 0x00000004f6047825 */ /* 0x000fc600078e0246 */
[----:B----4-:R4:W-:Y:S04]  /*c39a0*/  @P2 STG.E desc[UR24][R6.64], R19 ;  /* 0x0000001306002986 */ /* 0x0109e8000c101918 */
[----:B-1----:R-:W3:Y:S01]  /*c39b0*/  LDL.LU R233, [R1+0x2a28] ;  /* 0x002a280001e97983 */ /* 0x002ee20000300800 */
[----:B------:R-:W-:-:S05]  /*c39c0*/  IMAD.WIDE R8, R246, 0x4, R72 ;  /* 0x00000004f6087825 */ /* 0x000fca00078e0248 */
[----:B------:R1:W-:Y:S04]  /*c39d0*/  @P0 STG.E desc[UR24][R8.64], R145 ;  /* 0x0000009108000986 */ /* 0x0003e8000c101918 */
[----:B----4-:R-:W4:Y:S01]  /*c39e0*/  LDL.LU R19, [R1+0xf2c] ;  /* 0x000f2c0001137983 */ /* 0x010f220000300800 */
[----:B------:R-:W-:-:S03]  /*c39f0*/  IMAD.WIDE R6, R246, 0x4, R68 ;  /* 0x00000004f6067825 */ /* 0x000fc600078e0244 */
[----:B------:R1:W-:Y:S04]  /*c3a00*/  @P3 STG.E desc[UR24][R4.64], R234 ;  /* 0x000000ea04003986 */ /* 0x0003e8000c101918 */
[----:B-1----:R-:W4:Y:S04]  /*c3a10*/  LDL.LU R145, [R1+0x1e10] ;  /* 0x001e100001917983 */ /* 0x002f280000300800 */
[----:B------:R-:W4:Y:S04]  /*c3a20*/  LDL.LU R234, [R1+0x1de0] ;  /* 0x001de00001ea7983 */ /* 0x000f280000300800 */
[----:B--2---:R1:W-:Y:S04]  /*c3a30*/  @P4 STG.E desc[UR24][R6.64], R236 ;  /* 0x000000ec06004986 */ /* 0x0043e8000c101918 */
[----:B-1----:R-:W2:Y:S01]  /*c3a40*/  LDL.LU R236, [R1+0x1db0] ;  /* 0x001db00001ec7983 */ /* 0x002ea20000300800 */
[----:B------:R-:W-:-:S02]  /*c3a50*/  ISETP.LT.AND P5, PT, R240, UR4, !P1 ;  /* 0x00000004f0007c0c */ /* 0x000fc4000cfa1270 */
[----:B------:R-:W-:Y:S01]  /*c3a60*/  ISETP.LT.AND P6, PT, R244, UR4, !P1 ;  /* 0x00000004f4007c0c */ /* 0x000fe2000cfc1270 */
[----:B------:R-:W-:Y:S01]  /*c3a70*/  VIADD R0, R115, 0xd0 ;  /* 0x000000d073007836 */ /* 0x000fe20000000000 */
[----:B------:R-:W-:Y:S02]  /*c3a80*/  ISETP.LT.AND P0, PT, R146, UR4, !P1 ;  /* 0x0000000492007c0c */ /* 0x000fe4000cf01270 */
[----:B------:R-:W-:Y:S01]  /*c3a90*/  ISETP.LT.AND P3, PT, R147, UR4, !P1 ;  /* 0x0000000493007c0c */ /* 0x000fe2000cf61270 */
[----:B------:R-:W-:-:S04]  /*c3aa0*/  IMAD.WIDE R4, R246, 0x4, R66 ;  /* 0x00000004f6047825 */ /* 0x000fc800078e0242 */
[----:B------:R-:W-:Y:S01]  /*c3ab0*/  IMAD.WIDE R8, R246, 0x4, R64 ;  /* 0x00000004f6087825 */ /* 0x000fe200078e0240 */
[----:B------:R-:W-:Y:S02]  /*c3ac0*/  ISETP.GE.AND P2, PT, R0, UR5, PT ;  /* 0x0000000500007c0c */ /* 0x000fe4000bf46270 */
[----:B------:R-:W-:Y:S01]  /*c3ad0*/  ISETP.LT.AND P1, PT, R26, UR4, !P1 ;  /* 0x000000041a007c0c */ /* 0x000fe2000cf21270 */
[----:B------:R-:W2:Y:S01]  /*c3ae0*/  LDL.LU R247, [R1+0x1e00] ;  /* 0x001e000001f77983 */ /* 0x000ea20000300800 */
[----:B------:R-:W-:-:S03]  /*c3af0*/  IMAD.WIDE R6, R246, 0x4, R60 ;  /* 0x00000004f6067825 */ /* 0x000fc600078e023c */
[----:B------:R1:W-:Y:S01]  /*c3b00*/  @P5 STG.E desc[UR24][R4.64], R238 ;  /* 0x000000ee04005986 */ /* 0x0003e2000c101918 */
[----:B------:R-:W-:Y:S02]  /*c3b10*/  ISETP.LT.AND P5, PT, R241, UR4, !P2 ;  /* 0x00000004f1007c0c */ /* 0x000fe4000d7a1270 */
[----:B------:R-:W-:Y:S01]  /*c3b20*/  ISETP.LT.AND P4, PT, R232, UR4, !P2 ;  /* 0x00000004e8007c0c */ /* 0x000fe2000d781270 */
[----:B------:R3:W-:Y:S01]  /*c3b30*/  @P6 STG.E desc[UR24][R8.64], R27 ;  /* 0x0000001b08006986 */ /* 0x0007e2000c101918 */
[----:B------:R-:W-:Y:S01]  /*c3b40*/  ISETP.LT.AND P6, PT, R245, UR4, !P2 ;  /* 0x00000004f5007c0c */ /* 0x000fe2000d7c1270 */
[C---:B-1----:R-:W-:Y:S02]  /*c3b50*/  IMAD.WIDE R4, R246.reuse, 0x4, R62 ;  /* 0x00000004f6047825 */ /* 0x042fe400078e023e */
[----:B------:R-:W2:Y:S04]  /*c3b60*/  LDL.LU R238, [R1+0x1dd0] ;  /* 0x001dd00001ee7983 */ /* 0x000ea80000300800 */
[----:B---3--:R1:W-:Y:S04]  /*c3b70*/  @P0 STG.E desc[UR24][R4.64], R242 ;  /* 0x000000f204000986 */ /* 0x0083e8000c101918 */
[----:B------:R-:W3:Y:S01]  /*c3b80*/  LDL.LU R27, [R1+0x2a2c] ;  /* 0x002a2c00011b7983 */ /* 0x000ee20000300800 */
[----:B------:R-:W-:-:S03]  /*c3b90*/  IMAD.WIDE R8, R246, 0x4, R58 ;  /* 0x00000004f6087825 */ /* 0x000fc600078e023a */
[----:B------:R-:W3:Y:S04]  /*c3ba0*/  LDL.LU R246, [R1+0x1dc0] ;  /* 0x001dc00001f67983 */ /* 0x000ee80000300800 */
[----:B------:R4:W-:Y:S01]  /*c3bb0*/  @P3 STG.E desc[UR24][R6.64], R237 ;  /* 0x000000ed06003986 */ /* 0x0009e2000c101918 */
[----:B-1----:R-:W-:-:S03]  /*c3bc0*/  IMAD.WIDE R4, R233, 0x4, R72 ;  /* 0x00000004e9047825 */ /* 0x002fc600078e0248 */
[----:B----4-:R1:W-:Y:S04]  /*c3bd0*/  @P1 STG.E desc[UR24][R8.64], R19 ;  /* 0x0000001308001986 */ /* 0x0103e8000c101918 */
[----:B------:R-:W4:Y:S01]  /*c3be0*/  LDL.LU R237, [R1+0x1df0] ;  /* 0x001df00001ed7983 */ /* 0x000f220000300800 */
[----:B------:R-:W-:-:S03]  /*c3bf0*/  IMAD.WIDE R6, R233, 0x4, R70 ;  /* 0x00000004e9067825 */ /* 0x000fc600078e0246 */
[----:B------:R-:W-:Y:S04]  /*c3c00*/  @P5 STG.E desc[UR24][R4.64], R145 ;  /* 0x0000009104005986 */ /* 0x000fe8000c101918 */
[----:B-1----:R-:W4:Y:S01]  /*c3c10*/  LDL.LU R19, [R1+0x1da0] ;  /* 0x001da00001137983 */ /* 0x002f220000300800 */
[----:B------:R-:W-:-:S03]  /*c3c20*/  IMAD.WIDE R8, R233, 0x4, R68 ;  /* 0x00000004e9087825 */ /* 0x000fc600078e0244 */
[----:B------:R-:W-:Y:S04]  /*c3c30*/  @P6 STG.E desc[UR24][R6.64], R234 ;  /* 0x000000ea06006986 */ /* 0x000fe8000c101918 */
[----:B------:R-:W4:Y:S04]  /*c3c40*/  LDL.LU R242, [R1+0x1d10] ;  /* 0x001d100001f27983 */ /* 0x000f280000300800 */
        /* <DEDUP_REMOVED lines=9> */
[----:B------:R-:W-:Y:S01]  /*c3ce0*/  IMAD.WIDE R8, R233, 0x4, R64 ;  /* 0x00000004e9087825 */ /* 0x000fe200078e0240 */
[----:B------:R-:W-:-:S03]  /*c3cf0*/  ISETP.GE.AND P0, PT, R0, UR5, PT ;  /* 0x0000000500007c0c */ /* 0x000fc6000bf06270 */
[----:B------:R-:W-:Y:S01]  /*c3d00*/  IMAD.WIDE R4, R233, 0x4, R62 ;  /* 0x00000004e9047825 */ /* 0x000fe200078e023e */
[----:B------:R-:W2:Y:S04]  /*c3d10*/  LDL.LU R145, [R1+0x1970] ;  /* 0x0019700001917983 */ /* 0x000ea80000300800 */
[----:B------:R-:W2:Y:S04]  /*c3d20*/  LDL.LU R234, [R1+0x1600] ;  /* 0x0016000001ea7983 */ /* 0x000ea80000300800 */
[----:B------:R1:W-:Y:S01]  /*c3d30*/  @P1 STG.E desc[UR24][R6.64], R247 ;  /* 0x000000f706001986 */ /* 0x0003e2000c101918 */
[----:B------:R-:W-:-:S03]  /*c3d40*/  ISETP.LT.AND P6, PT, R241, UR4, !P0 ;  /* 0x00000004f1007c0c */ /* 0x000fc6000c7c1270 */
[----:B------:R1:W-:Y:S01]  /*c3d50*/  @P3 STG.E desc[UR24][R8.64], R238 ;  /* 0x000000ee08003986 */ /* 0x0003e2000c101918 */
[----:B------:R-:W-:-:S03]  /*c3d60*/  ISETP.LT.AND P1, PT, R245, UR4, !P0 ;  /* 0x00000004f5007c0c */ /* 0x000fc6000c721270 */
[----:B---3--:R3:W-:Y:S01]  /*c3d70*/  @P5 STG.E desc[UR24][R4.64], R246 ;  /* 0x000000f604005986 */ /* 0x0087e2000c101918 */
[----:B-1----:R-:W-:-:S04]  /*c3d80*/  IMAD.WIDE R6, R233, 0x4, R60 ;  /* 0x00000004e9067825 */ /* 0x002fc800078e023c */
[----:B------:R-:W-:-:S04]  /*c3d90*/  IMAD.WIDE R8, R27, 0x4, R72 ;  /* 0x000000041b087825 */ /* 0x000fc800078e0248 */
[----:B---3--:R-:W-:Y:S01]  /*c3da0*/  IMAD.WIDE R4, R233, 0x4, R58 ;  /* 0x00000004e9047825 */ /* 0x008fe200078e023a */
[----:B------:R-:W3:Y:S04]  /*c3db0*/  LDL.LU R246, [R1+0x15f0] ;  /* 0x0015f00001f67983 */ /* 0x000ee80000300800 */
[----:B------:R-:W3:Y:S04]  /*c3dc0*/  LDL.LU R233, [R1+0x13c0] ;  /* 0x0013c00001e97983 */ /* 0x000ee80000300800 */
[----:B----4-:R1:W-:Y:S04]  /*c3dd0*/  @P4 STG.E desc[UR24][R6.64], R237 ;  /* 0x000000ed06004986 */ /* 0x0103e8000c101918 */
[----:B------:R4:W-:Y:S04]  /*c3de0*/  @P2 STG.E desc[UR24][R4.64], R19 ;  /* 0x0000001304002986 */ /* 0x0009e8000c101918 */
[----:B-1----:R-:W3:Y:S01]  /*c3df0*/  LDL.LU R237, [R1+0xef0] ;  /* 0x000ef00001ed7983 */ /* 0x002ee20000300800 */
[----:B------:R-:W-:-:S03]  /*c3e00*/  IMAD.WIDE R6, R27, 0x4, R70 ;  /* 0x000000041b067825 */ /* 0x000fc600078e0246 */
[----:B------:R1:W-:Y:S04]  /*c3e10*/  @P6 STG.E desc[UR24][R8.64], R242 ;  /* 0x000000f208006986 */ /* 0x0003e8000c101918 */
[----:B----4-:R-:W4:Y:S04]  /*c3e20*/  LDL.LU R19, [R1+0x2a30] ;  /* 0x002a300001137983 */ /* 0x010f280000300800 */
[----:B------:R-:W4:Y:S04]  /*c3e30*/  LDL.LU R238, [R1+0x1140] ;  /* 0x0011400001ee7983 */ /* 0x000f280000300800 */
[----:B-1----:R-:W4:Y:S04]  /*c3e40*/  LDL.LU R242, [R1+0x1e14] ;  /* 0x001e140001f27983 */ /* 0x002f280000300800 */
        /* <DEDUP_REMOVED lines=9> */
[C---:B------:R-:W-:Y:S01]  /*c3ee0*/  IMAD.WIDE R4, R27.reuse, 0x4, R66 ;  /* 0x000000041b047825 */ /* 0x040fe200078e0242 */
[----:B------:R-:W-:Y:S01]  /*c3ef0*/  ISETP.GE.AND P1, PT, R0, UR5, PT ;  /* 0x0000000500007c0c */ /* 0x000fe2000bf26270 */
[----:B------:R-:W2:Y:S04]  /*c3f00*/  LDL.LU R243, [R1+0x1db4] ;  /* 0x001db40001f37983 */ /* 0x000ea80000300800 */
[----:B------:R-:W2:Y:S01]  /*c3f10*/  LDL.LU R247, [R1+0x1e04] ;  /* 0x001e040001f77983 */ /* 0x000ea20000300800 */
[----:B------:R-:W-:-:S03]  /*c3f20*/  IMAD.WIDE R6, R27, 0x4, R64 ;  /* 0x000000041b067825 */ /* 0x000fc600078e0240 */
[----:B------:R1:W-:Y:S04]  /*c3f30*/  @P3 STG.E desc[UR24][R8.64], R145 ;  /* 0x0000009108003986 */ /* 0x0003e8000c101918 */
[----:B------:R1:W-:Y:S01]  /*c3f40*/  @P2 STG.E desc[UR24][R4.64], R234 ;  /* 0x000000ea04002986 */ /* 0x0003e2000c101918 */
[----:B------:R-:W-:Y:S02]  /*c3f50*/  ISETP.LT.AND P0, PT, R26, UR4, !P0 ;  /* 0x000000041a007c0c */ /* 0x000fe4000c701270 */
[----:B------:R-:W-:Y:S02]  /*c3f60*/  ISETP.LT.AND P2, PT, R241, UR4, !P1 ;  /* 0x00000004f1007c0c */ /* 0x000fe4000cf41270 */
[----:B------:R-:W-:Y:S01]  /*c3f70*/  ISETP.LT.AND P3, PT, R245, UR4, !P1 ;  /* 0x00000004f5007c0c */ /* 0x000fe2000cf61270 */
[----:B-1----:R-:W2:Y:S01]  /*c3f80*/  LDL.LU R145, [R1+0x1dd4] ;  /* 0x001dd40001917983 */ /* 0x002ea20000300800 */
[----:B------:R-:W-:-:S04]  /*c3f90*/  IMAD.WIDE R4, R27, 0x4, R62 ;  /* 0x000000041b047825 */ /* 0x000fc800078e023e */
[C---:B------:R-:W-:Y:S01]  /*c3fa0*/  IMAD.WIDE R8, R27.reuse, 0x4, R60 ;  /* 0x000000041b087825 */ /* 0x040fe200078e023c */
[----:B---3--:R1:W-:Y:S04]  /*c3fb0*/  @P6 STG.E desc[UR24][R6.64], R246 ;  /* 0x000000f606006986 */ /* 0x0083e8000c101918 */
[----:B------:R4:W-:Y:S04]  /*c3fc0*/  @P4 STG.E desc[UR24][R4.64], R233 ;  /* 0x000000e904004986 */ /* 0x0009e8000c101918 */
[----:B------:R-:W3:Y:S04]  /*c3fd0*/  LDL.LU R234, [R1+0x1dc4] ;  /* 0x001dc40001ea7983 */ /* 0x000ee80000300800 */
[----:B------:R4:W-:Y:S01]  /*c3fe0*/  @P5 STG.E desc[UR24][R8.64], R237 ;  /* 0x000000ed08005986 */ /* 0x0009e2000c101918 */
[----:B-1----:R-:W-:-:S04]  /*c3ff0*/  IMAD.WIDE R6, R27, 0x4, R58 ;  /* 0x000000041b067825 */ /* 0x002fc800078e023a */
[C---:B----4-:R-:W-:Y:S01]  /*c4000*/  IMAD.WIDE R4, R19.reuse, 0x4, R70 ;  /* 0x0000000413047825 */ /* 0x050fe200078e0246 */
[----:B------:R-:W4:Y:S04]  /*c4010*/  LDL.LU R237, [R1+0x1df4] ;  /* 0x001df40001ed7983 */ /* 0x000f280000300800 */
[----:B------:R-:W4:Y:S04]  /*c4020*/  LDL.LU R246, [R1+0x1da4] ;  /* 0x001da40001f67983 */ /* 0x000f280000300800 */
[----:B------:R-:W4:Y:S01]  /*c4030*/  LDL.LU R233, [R1+0x2a34] ;  /* 0x002a340001e97983 */ /* 0x000f220000300800 */
[----:B------:R-:W-:-:S03]  /*c4040*/  IMAD.WIDE R8, R19, 0x4, R72 ;  /* 0x0000000413087825 */ /* 0x000fc600078e0248 */
        /* <DEDUP_REMOVED lines=15> */
[----:B------:R-:W-:Y:S02]  /*c4140*/  ISETP.LT.AND P3, PT, R147, UR4, !P1 ;  /* 0x0000000493007c0c */ /* 0x000fe4000cf61270 */
[----:B------:R-:W-:Y:S02]  /*c4150*/  ISETP.GE.AND P0, PT, R0, UR5, PT ;  /* 0x0000000500007c0c */ /* 0x000fe4000bf06270 */
[----:B------:R-:W-:Y:S01]  /*c4160*/  ISETP.LT.AND P1, PT, R26, UR4, !P1 ;  /* 0x000000041a007c0c */ /* 0x000fe2000cf21270 */
[----:B------:R1:W-:Y:S04]  /*c4170*/  @P5 STG.E desc[UR24][R6.64], R243 ;  /* 0x000000f306005986 */ /* 0x0003e8000c101918 */
[----:B------:R1:W-:Y:S04]  /*c4180*/  @P4 STG.E desc[UR24][R4.64], R247 ;  /* 0x000000f704004986 */ /* 0x0003e8000c101918 */
[----:B------:R3:W-:Y:S01]  /*c4190*/  @P6 STG.E desc[UR24][R8.64], R145 ;  /* 0x0000009108006986 */ /* 0x0007e2000c101918 */
[----:B------:R-:W-:-:S02]  /*c41a0*/  ISETP.LT.AND P4, PT, R241, UR4, !P0 ;  /* 0x00000004f1007c0c */ /* 0x000fc4000c781270 */
[----:B------:R-:W-:Y:S02]  /*c41b0*/  ISETP.LT.AND P6, PT, R245, UR4, !P0 ;  /* 0x00000004f5007c0c */ /* 0x000fe4000c7c1270 */
[----:B------:R-:W-:Y:S01]  /*c41c0*/  ISETP.LT.AND P5, PT, R232, UR4, !P0 ;  /* 0x00000004e8007c0c */ /* 0x000fe2000c7a1270 */
[C---:B-1----:R-:W-:Y:S01]  /*c41d0*/  IMAD.WIDE R6, R19.reuse, 0x4, R60 ;  /* 0x0000000413067825 */ /* 0x042fe200078e023c */
[----:B------:R-:W2:Y:S04]  /*c41e0*/  LDL.LU R247, [R1+0x1604] ;  /* 0x0016040001f77983 */ /* 0x000ea80000300800 */
[----:B---3--:R-:W3:Y:S01]  /*c41f0*/  LDL.LU R145, [R1+0x15f4] ;  /* 0x0015f40001917983 */ /* 0x008ee20000300800 */
[----:B------:R-:W-:-:S04]  /*c4200*/  IMAD.WIDE R4, R19, 0x4, R62 ;  /* 0x0000000413047825 */ /* 0x000fc800078e023e */
[----:B------:R-:W-:Y:S02]  /*c4210*/  IMAD.WIDE R8, R19, 0x4, R58 ;  /* 0x0000000413087825 */ /* 0x000fe400078e023a */
[----:B------:R-:W3:Y:S04]  /*c4220*/  LDL.LU R19, [R1+0x13c4] ;  /* 0x0013c40001137983 */ /* 0x000ee80000300800 */
[----:B------:R1:W-:Y:S04]  /*c4230*/  @P2 STG.E desc[UR24][R4.64], R234 ;  /* 0x000000ea04002986 */ /* 0x0003e8000c101918 */
[----:B----4-:R4:W-:Y:S04]  /*c4240*/  @P3 STG.E desc[UR24][R6.64], R237 ;  /* 0x000000ed06003986 */ /* 0x0109e8000c101918 */
[----:B------:R4:W-:Y:S01]  /*c4250*/  @P1 STG.E desc[UR24][R8.64], R246 ;  /* 0x000000f608001986 */ /* 0x0009e2000c101918 */
[----:B-1----:R-:W-:-:S03]  /*c4260*/  IMAD.WIDE R4, R233, 0x4, R72 ;  /* 0x00000004e9047825 */ /* 0x002fc600078e0248 */
[----:B----4-:R-:W4:Y:S01]  /*c4270*/  LDL.LU R237, [R1+0xef4] ;  /* 0x000ef40001ed7983 */ /* 0x010f220000300800 */
[----:B------:R-:W-:-:S03]  /*c4280*/  IMAD.WIDE R6, R233, 0x4, R70 ;  /* 0x00000004e9067825 */ /* 0x000fc600078e0246 */
[----:B------:R-:W4:Y:S01]  /*c4290*/  LDL.LU R246, [R1+0x1144] ;  /* 0x0011440001f67983 */ /* 0x000f220000300800 */
[----:B------:R-:W-:-:S03]  /*c42a0*/  IMAD.WIDE R8, R233, 0x4, R68 ;  /* 0x00000004e9087825 */ /* 0x000fc600078e0244 */
[----:B------:R-:W4:Y:S04]  /*c42b0*/  LDL.LU R234, [R1+0x1e18] ;  /* 0x001e180001ea7983 */ /* 0x000f280000300800 */
[----:B------:R-:W-:Y:S04]  /*c42c0*/  @P4 STG.E desc[UR24][R4.64], R238 ;  /* 0x000000ee04004986 */ /* 0x000fe8000c101918 */
[----:B------:R-:W-:Y:S04]  /*c42d0*/  @P6 STG.E desc[UR24][R6.64], R242 ;  /* 0x000000f206006986 */ /* 0x000fe8000c101918 */
[----:B--2---:R1:W-:Y:S04]  /*c42e0*/  @P5 STG.E desc[UR24][R8.64], R236 ;  /* 0x000000ec08005986 */ /* 0x0043e8000c101918 */
[----:B-1----:R-:W2:Y:S01]  /*c42f0*/  LDL.LU R236, [R1+0x1de8] ;  /* 0x001de80001ec7983 */ /* 0x002ea20000300800 */
[----:B------:R-:W-:-:S02]  /*c4300*/  ISETP.LT.AND P3, PT, R240, UR4, !P0 ;  /* 0x00000004f0007c0c */ /* 0x000fc4000c761270 */
[----:B------:R-:W-:Y:S02]  /*c4310*/  ISETP.LT.AND P1, PT, R244, UR4, !P0 ;  /* 0x00000004f4007c0c */ /* 0x000fe4000c721270 */
[----:B------:R-:W-:Y:S01]  /*c4320*/  ISETP.LT.AND P4, PT, R146, UR4, !P0 ;  /* 0x0000000492007c0c */ /* 0x000fe2000c781270 */
[----:B------:R-:W-:Y:S02]  /*c4330*/  VIADD R0, R115, 0xd4 ;  /* 0x000000d473007836 */ /* 0x000fe40000000000 */
[----:B------:R-:W-:-:S04]  /*c4340*/  IMAD.WIDE R6, R233, 0x4, R66 ;  /* 0x00000004e9067825 */ /* 0x000fc800078e0242 */
[C---:B------:R-:W-:Y:S01]  /*c4350*/  IMAD.WIDE R8, R233.reuse, 0x4, R64 ;  /* 0x00000004e9087825 */ /* 0x040fe200078e0240 */
[----:B------:R-:W2:Y:S03]  /*c4360*/  LDL.LU R238, [R1+0x1db8] ;  /* 0x001db80001ee7983 */ /* 0x000ea60000300800 */
[----:B------:R-:W-:Y:S01]  /*c4370*/  IMAD.WIDE R4, R233, 0x4, R62 ;  /* 0x00000004e9047825 */ /* 0x000fe200078e023e */
[----:B------:R-:W2:Y:S01]  /*c4380*/  LDL.LU R242, [R1+0x1e08] ;  /* 0x001e080001f27983 */ /* 0x000ea20000300800 */
[----:B------:R-:W-:Y:S02]  /*c4390*/  ISETP.LT.AND P5, PT, R147, UR4, !P0 ;  /* 0x0000000493007c0c */ /* 0x000fe4000c7a1270 */
[----:B------:R-:W-:Y:S02]  /*c43a0*/  ISETP.LT.AND P0, PT, R26, UR4, !P0 ;  /* 0x000000041a007c0c */ /* 0x000fe4000c701270 */
[----:B------:R-:W-:Y:S01]  /*c43b0*/  ISETP.GE.AND P2, PT, R0, UR5, PT ;  /* 0x0000000500007c0c */ /* 0x000fe2000bf46270 */
[----:B------:R1:W-:Y:S04]  /*c43c0*/  @P3 STG.E desc[UR24][R6.64], R247 ;  /* 0x000000f706003986 */ /* 0x0003e8000c101918 */
[----:B---3--:R-:W-:Y:S01]  /*c43d0*/  @P1 STG.E desc[UR24][R8.64], R145 ;  /* 0x0000009108001986 */ /* 0x008fe2000c101918 */
[----:B------:R-:W-:-:S03]  /*c43e0*/  ISETP.LT.AND P6, PT, R241, UR4, !P2 ;  /* 0x00000004f1007c0c */ /* 0x000fc6000d7c1270 */
[----:B------:R3:W-:Y:S01]  /*c43f0*/  @P4 STG.E desc[UR24][R4.64], R19 ;  /* 0x0000001304004986 */ /* 0x0007e2000c101918 */
[----:B------:R-:W-:Y:S01]  /*c4400*/  ISETP.LT.AND P1, PT, R245, UR4, !P2 ;  /* 0x00000004f5007c0c */ /* 0x000fe2000d721270 */
[C---:B-1----:R-:W-:Y:S02]  /*c4410*/  IMAD.WIDE R6, R233.reuse, 0x4, R60 ;  /* 0x00000004e9067825 */ /* 0x042fe400078e023c */
[----:B---3--:R-:W3:Y:S02]  /*c4420*/  LDL.LU R19, [R1+0x1dd8] ;  /* 0x001dd80001137983 */ /* 0x008ee40000300800 */
[----:B------:R-:W-:Y:S02]  /*c4430*/  IMAD.WIDE R4, R233, 0x4, R58 ;  /* 0x00000004e9047825 */ /* 0x000fe400078e023a */
[----:B------:R-:W3:Y:S02]  /*c4440*/  LDL.LU R233, [R1+0x1dc8] ;  /* 0x001dc80001e97983 */ /* 0x000ee40000300800 */
[----:B------:R-:W-:-:S02]  /*c4450*/  IMAD.WIDE R8, R27, 0x4, R72 ;  /* 0x000000041b087825 */ /* 0x000fc400078e0248 */
[----:B----4-:R1:W-:Y:S04]  /*c4460*/  @P5 STG.E desc[UR24][R6.64], R237 ;  /* 0x000000ed06005986 */ /* 0x0103e8000c101918 */
[----:B------:R4:W-:Y:S04]  /*c4470*/  @P0 STG.E desc[UR24][R4.64], R246 ;  /* 0x000000f604000986 */ /* 0x0009e8000c101918 */
[----:B------:R4:W-:Y:S04]  /*c4480*/  @P6 STG.E desc[UR24][R8.64], R234 ;  /* 0x000000ea08006986 */ /* 0x0009e8000c101918 */
[----:B-1----:R-:W3:Y:S04]  /*c4490*/  LDL.LU R237, [R1+0x1df8] ;  /* 0x001df80001ed7983 */ /* 0x002ee80000300800 */
[----:B----4-:R-:W4:Y:S01]  /*c44a0*/  LDL.LU R246, [R1+0x2a3c] ;  /* 0x002a3c0001f67983 */ /* 0x010f220000300800 */
[----:B------:R-:W-:-:S03]  /*c44b0*/  IMAD.WIDE R6, R27, 0x4, R70 ;  /* 0x000000041b067825 */ /* 0x000fc600078e0246 */
[----:B------:R-:W4:Y:S04]  /*c44c0*/  LDL.LU R145, [R1+0x1da8] ;  /* 0x001da80001917983 */ /* 0x000f280000300800 */
[----:B------:R-:W4:Y:S04]  /*c44d0*/  LDL.LU R234, [R1+0x1d18] ;  /* 0x001d180001ea7983 */ /* 0x000f280000300800 */
[----:B--2---:R1:W-:Y:S04]  /*c44e0*/  @P1 STG.E desc[UR24][R6.64], R236 ;  /* 0x000000ec06001986 */ /* 0x0043e8000c101918 */
[----:B-1----:R-:W2:Y:S01]  /*c44f0*/  LDL.LU R236, [R1+0x1be8] ;  /* 0x001be80001ec7983 */ /* 0x002ea20000300800 */
[----:B------:R-:W-:-:S02]  /*c4500*/  ISETP.LT.AND P3, PT, R232, UR4, !P2 ;  /* 0x00000004e8007c0c */ /* 0x000fc4000d761270 */
[----:B------:R-:W-:Y:S02]  /*c4510*/  ISETP.LT.AND P0, PT, R240, UR4, !P2 ;  /* 0x00000004f0007c0c */ /* 0x000fe4000d701270 */
[----:B------:R-:W-:Y:S02]  /*c4520*/  ISETP.LT.AND P5, PT, R244, UR4, !P2 ;  /* 0x00000004f4007c0c */ /* 0x000fe4000d7a1270 */
[----:B------:R-:W-:Y:S01]  /*c4530*/  ISETP.LT.AND P6, PT, R146, UR4, !P2 ;  /* 0x0000000492007c0c */ /* 0x000fe2000d7c1270 */
[----:B------:R-:W-:-:S04]  /*c4540*/  IMAD.WIDE R8, R27, 0x4, R68 ;  /* 0x000000041b087825 */ /* 0x000fc800078e0244 */
[----:B------:R-:W-:-:S04]  /*c4550*/  IMAD.WIDE R4, R27, 0x4, R66 ;  /* 0x000000041b047825 */ /* 0x000fc800078e0242 */
[----:B------:R-:W-:Y:S01]  /*c4560*/  VIADD R0, R115, 0xd5 ;  /* 0x000000d573007836 */ /* 0x000fe20000000000 */
[----:B------:R-:W2:Y:S01]  /*c4570*/  LDL.LU R243, [R1+0x1978] ;  /* 0x0019780001f37983 */ /* 0x000ea20000300800 */
[----:B------:R-:W-:-:S03]  /*c4580*/  IMAD.WIDE R6, R27, 0x4, R64 ;  /* 0x000000041b067825 */ /* 0x000fc600078e0240 */
[----:B------:R-:W2:Y:S01]  /*c4590*/  LDL.LU R247, [R1+0x1608] ;  /* 0x0016080001f77983 */ /* 0x000ea20000300800 */
[----:B------:R-:W-:-:S03]  /*c45a0*/  ISETP.LT.AND P4, PT, R147, UR4, !P2 ;  /* 0x0000000493007c0c */ /* 0x000fc6000d781270 */
[----:B------:R-:W-:Y:S04]  /*c45b0*/  @P3 STG.E desc[UR24][R8.64], R238 ;  /* 0x000000ee08003986 */ /* 0x000fe8000c101918 */
[----:B------:R1:W-:Y:S01]  /*c45c0*/  @P0 STG.E desc[UR24][R4.64], R242 ;  /* 0x000000f204000986 */ /* 0x0003e2000c101918 */
[----:B------:R-:W-:Y:S02]  /*c45d0*/  ISETP.GE.AND P1, PT, R0, UR5, PT ;  /* 0x0000000500007c0c */ /* 0x000fe4000bf26270 */
[----:B------:R-:W-:Y:S01]  /*c45e0*/  ISETP.LT.AND P2, PT, R26, UR4, !P2 ;  /* 0x000000041a007c0c */ /* 0x000fe2000d741270 */
[----:B---3--:R3:W-:Y:S01]  /*c45f0*/  @P5 STG.E desc[UR24][R6.64], R19 ;  /* 0x0000001306005986 */ /* 0x0087e2000c101918 */
[----:B------:R-:W-:Y:S01]  /*c4600*/  ISETP.LT.AND P0, PT, R241, UR4, !P1 ;  /* 0x00000004f1007c0c */ /* 0x000fe2000cf01270 */
[----:B-1----:R-:W-:-:S02]  /*c4610*/  IMAD.WIDE R4, R27, 0x4, R62 ;  /* 0x000000041b047825 */ /* 0x002fc400078e023e */
[----:B------:R-:W2:Y:S04]  /*c4620*/  LDL.LU R242, [R1+0x15f8] ;  /* 0x0015f80001f27983 */ /* 0x000ea80000300800 */
[----:B------:R-:W2:Y:S01]  /*c4630*/  LDL.LU R238, [R1+0x13c8] ;  /* 0x0013c80001ee7983 */ /* 0x000ea20000300800 */
[----:B------:R-:W-:-:S03]  /*c4640*/  ISETP.LT.AND P3, PT, R245, UR4, !P1 ;  /* 0x00000004f5007c0c */ /* 0x000fc6000cf61270 */
[----:B------:R1:W-:Y:S01]  /*c4650*/  @P6 STG.E desc[UR24][R4.64], R233 ;  /* 0x000000e904006986 */ /* 0x0003e2000c101918 */
[----:B------:R-:W-:-:S04]  /*c4660*/  IMAD.WIDE R8, R27, 0x4, R60 ;  /* 0x000000041b087825 */ /* 0x000fc800078e023c */
[----:B---3--:R-:W-:Y:S01]  /*c4670*/  IMAD.WIDE R6, R27, 0x4, R58 ;  /* 0x000000041b067825 */ /* 0x008fe200078e023a */
[----:B-1----:R-:W3:Y:S04]  /*c4680*/  LDL.LU R233, [R1+0xef8] ;  /* 0x000ef80001e97983 */ /* 0x002ee80000300800 */
[----:B------:R1:W-:Y:S04]  /*c4690*/  @P4 STG.E desc[UR24][R8.64], R237 ;  /* 0x000000ed08004986 */ /* 0x0003e8000c101918 */
[----:B------:R-:W3:Y:S04]  /*c46a0*/  LDL.LU R27, [R1+0x1148] ;  /* 0x00114800011b7983 */ /* 0x000ee80000300800 */
[----:B------:R-:W3:Y:S01]  /*c46b0*/  LDL.LU R19, [R1+0x2a40] ;  /* 0x002a400001137983 */ /* 0x000ee20000300800 */
[----:B----4-:R-:W-:-:S03]  /*c46c0*/  IMAD.WIDE R4, R246, 0x4, R70 ;  /* 0x00000004f6047825 */ /* 0x010fc600078e0246 */
[----:B------:R4:W-:Y:S01]  /*c46d0*/  @P2 STG.E desc[UR24][R6.64], R145 ;  /* 0x0000009106002986 */ /* 0x0009e2000c101918 */
[----:B-1----:R-:W-:-:S03]  /*c46e0*/  IMAD.WIDE R8, R246, 0x4, R72 ;  /* 0x00000004f6087825 */ /* 0x002fc600078e0248 */
[----:B------:R-:W3:Y:S04]  /*c46f0*/  LDL.LU R237, [R1+0x2a44] ;  /* 0x002a440001ed7983 */ /* 0x000ee80000300800 */
[----:B----4-:R-:W4:Y:S04]  /*c4700*/  LDL.LU R145, [R1+0x1e1c] ;  /* 0x001e1c0001917983 */ /* 0x010f280000300800 */
[----:B------:R1:W-:Y:S04]  /*c4710*/  @P0 STG.E desc[UR24][R8.64], R234 ;  /* 0x000000ea08000986 */ /* 0x0003e8000c101918 */
        /* <DEDUP_REMOVED lines=20> */
[----:B------:R-:W2:Y:S04]  /*c4860*/  LDL.LU R247, [R1+0x1e0c] ;  /* 0x001e0c0001f77983 */ /* 0x000ea80000300800 */
[----:B------:R-:W2:Y:S01]  /*c4870*/  LDL.LU R242, [R1+0x1ddc] ;  /* 0x001ddc0001f27983 */ /* 0x000ea20000300800 */
[----:B------:R-:W-:-:S03]  /*c4880*/  IMAD.WIDE R8, R246, 0x4, R58 ;  /* 0x00000004f6087825 */ /* 0x000fc600078e023a */
[----:B------:R-:W2:Y:S04]  /*c4890*/  LDL.LU R246, [R1+0x1dcc] ;  /* 0x001dcc0001f67983 */ /* 0x000ea80000300800 */
[----:B------:R-:W-:Y:S04]  /*c48a0*/  @P0 STG.E desc[UR24][R4.64], R238 ;  /* 0x000000ee04000986 */ /* 0x000fe8000c101918 */
[----:B---3--:R1:W-:Y:S01]  /*c48b0*/  @P3 STG.E desc[UR24][R6.64], R233 ;  /* 0x000000e906003986 */ /* 0x0083e2000c101918 */
[----:B------:R-:W-:Y:S02]  /*c48c0*/  ISETP.LT.AND P6, PT, R245, UR4, !P2 ;  /* 0x00000004f5007c0c */ /* 0x000fe4000d7c1270 */
[----:B------:R-:W-:Y:S01]  /*c48d0*/  ISETP.LT.AND P5, PT, R232, UR4, !P2 ;  /* 0x00000004e8007c0c */ /* 0x000fe2000d7a1270 */
[----:B------:R3:W-:Y:S04]  /*c48e0*/  @P1 STG.E desc[UR24][R8.64], R27 ;  /* 0x0000001b08001986 */ /* 0x0007e8000c101918 */
[----:B-1----:R-:W2:Y:S04]  /*c48f0*/  LDL.LU R233, [R1+0x1dfc] ;  /* 0x001dfc0001e97983 */ /* 0x002ea80000300800 */
[----:B------:R-:W2:Y:S01]  /*c4900*/  LDL.LU R238, [R1+0x1dac] ;  /* 0x001dac0001ee7983 */ /* 0x000ea20000300800 */
[----:B------:R-:W-:-:S03]  /*c4910*/  IMAD.WIDE R4, R19, 0x4, R72 ;  /* 0x0000000413047825 */ /* 0x000fc600078e0248 */
[----:B---3--:R-:W3:Y:S01]  /*c4920*/  LDL.LU R27, [R1+0x1d1c] ;  /* 0x001d1c00011b7983 */ /* 0x008ee20000300800 */
[----:B------:R-:W-:-:S04]  /*c4930*/  IMAD.WIDE R6, R19, 0x4, R70 ;  /* 0x0000000413067825 */ /* 0x000fc800078e0246 */
[----:B------:R-:W-:Y:S01]  /*c4940*/  IMAD.WIDE R8, R19, 0x4, R68 ;  /* 0x0000000413087825 */ /* 0x000fe200078e0244 */
[----:B----4-:R-:W-:Y:S04]  /*c4950*/  @P4 STG.E desc[UR24][R4.64], R145 ;  /* 0x0000009104004986 */ /* 0x010fe8000c101918 */
[----:B------:R-:W-:Y:S04]  /*c4960*/  @P6 STG.E desc[UR24][R6.64], R234 ;  /* 0x000000ea06006986 */ /* 0x000fe8000c101918 */
[----:B--2---:R1:W-:Y:S04]  /*c4970*/  @P5 STG.E desc[UR24][R8.64], R236 ;  /* 0x000000ec08005986 */ /* 0x0043e8000c101918 */
[----:B-1----:R-:W2:Y:S01]  /*c4980*/  LDL.LU R236, [R1+0x1bec] ;  /* 0x001bec0001ec7983 */ /* 0x002ea20000300800 */
[----:B------:R-:W-:-:S02]  /*c4990*/  ISETP.LT.AND P3, PT, R240, UR4, !P2 ;  /* 0x00000004f0007c0c */ /* 0x000fc4000d761270 */
[----:B------:R-:W-:Y:S02]  /*c49a0*/  ISETP.LT.AND P1, PT, R244, UR4, !P2 ;  /* 0x00000004f4007c0c */ /* 0x000fe4000d721270 */
[----:B------:R-:W-:Y:S01]  /*c49b0*/  ISETP.LT.AND P4, PT, R146, UR4, !P2 ;  /* 0x0000000492007c0c */ /* 0x000fe2000d781270 */
[----:B------:R-:W-:Y:S01]  /*c49c0*/  VIADD R0, R115, 0xd7 ;  /* 0x000000d773007836 */ /* 0x000fe20000000000 */
[----:B------:R-:W-:Y:S01]  /*c49d0*/  ISETP.LT.AND P5, PT, R147, UR4, !P2 ;  /* 0x0000000493007c0c */ /* 0x000fe2000d7a1270 */
[----:B------:R-:W-:-:S04]  /*c49e0*/  IMAD.WIDE R6, R19, 0x4, R66 ;  /* 0x0000000413067825 */ /* 0x000fc800078e0242 */
[C---:B------:R-:W-:Y:S01]  /*c49f0*/  IMAD.WIDE R8, R19.reuse, 0x4, R64 ;  /* 0x0000000413087825 */ /* 0x040fe200078e0240 */
[----:B------:R-:W4:Y:S01]  /*c4a00*/  LDL.LU R145, [R1+0x197c] ;  /* 0x00197c0001917983 */ /* 0x000f220000300800 */
[----:B------:R-:W-:Y:S02]  /*c4a10*/  ISETP.GE.AND P0, PT, R0, UR5, PT ;  /* 0x0000000500007c0c */ /* 0x000fe4000bf06270 */
[----:B------:R-:W-:Y:S01]  /*c4a20*/  IMAD.WIDE R4, R19, 0x4, R62 ;  /* 0x0000000413047825 */ /* 0x000fe200078e023e */
[----:B------:R-:W4:Y:S01]  /*c4a30*/  LDL.LU R234, [R1+0x160c] ;  /* 0x00160c0001ea7983 */ /* 0x000f220000300800 */
[----:B------:R-:W-:Y:S02]  /*c4a40*/  ISETP.LT.AND P2, PT, R26, UR4, !P2 ;  /* 0x000000041a007c0c */ /* 0x000fe4000d741270 */
[----:B------:R-:W-:Y:S01]  /*c4a50*/  ISETP.LT.AND P6, PT, R241, UR4, !P0 ;  /* 0x00000004f1007c0c */ /* 0x000fe2000c7c1270 */
[----:B------:R1:W-:Y:S04]  /*c4a60*/  @P3 STG.E desc[UR24][R6.64], R247 ;  /* 0x000000f706003986 */ /* 0x0003e8000c101918 */
[----:B------:R-:W-:Y:S04]  /*c4a70*/  @P1 STG.E desc[UR24][R8.64], R242 ;  /* 0x000000f208001986 */ /* 0x000fe8000c101918 */
[----:B------:R1:W-:Y:S01]  /*c4a80*/  @P4 STG.E desc[UR24][R4.64], R246 ;  /* 0x000000f604004986 */ /* 0x0003e2000c101918 */
[----:B------:R-:W-:Y:S01]  /*c4a90*/  ISETP.LT.AND P1, PT, R245, UR4, !P0 ;  /* 0x00000004f5007c0c */ /* 0x000fe2000c721270 */
[----:B-1----:R-:W-:-:S02]  /*c4aa0*/  IMAD.WIDE R6, R19, 0x4, R60 ;  /* 0x0000000413067825 */ /* 0x002fc400078e023c */
[----:B------:R-:W4:Y:S02]  /*c4ab0*/  LDL.LU R246, [R1+0x15fc] ;  /* 0x0015fc0001f67983 */ /* 0x000f240000300800 */
[----:B------:R-:W-:Y:S02]  /*c4ac0*/  IMAD.WIDE R4, R19, 0x4, R58 ;  /* 0x0000000413047825 */ /* 0x000fe400078e023a */
[----:B------:R-:W4:Y:S04]  /*c4ad0*/  LDL.LU R19, [R1+0x13cc] ;  /* 0x0013cc0001137983 */ /* 0x000f280000300800 */
[----:B------:R1:W-:Y:S01]  /*c4ae0*/  @P5 STG.E desc[UR24][R6.64], R233 ;  /* 0x000000e906005986 */ /* 0x0003e2000c101918 */
[----:B------:R-:W-:-:S03]  /*c4af0*/  IMAD.WIDE R8, R237, 0x4, R72 ;  /* 0x00000004ed087825 */ /* 0x000fc600078e0248 */
[----:B------:R-:W-:Y:S04]  /*c4b00*/  @P2 STG.E desc[UR24][R4.64], R238 ;  /* 0x000000ee04002986 */ /* 0x000fe8000c101918 */
[----:B-1----:R-:W4:Y:S04]  /*c4b10*/  LDL.LU R233, [R1+0xefc] ;  /* 0x000efc0001e97983 */ /* 0x002f280000300800 */
[----:B------:R-:W4:Y:S04]  /*c4b20*/  LDL.LU R242, [R1+0x2a48] ;  /* 0x002a480001f27983 */ /* 0x000f280000300800 */
[----:B---3--:R1:W-:Y:S01]  /*c4b30*/  @P6 STG.E desc[UR24][R8.64], R27 ;  /* 0x0000001b08006986 */ /* 0x0083e2000c101918 */
[----:B------:R-:W-:-:S03]  /*c4b40*/  IMAD.WIDE R6, R237, 0x4, R70 ;  /* 0x00000004ed067825 */ /* 0x000fc600078e0246 */
[----:B-1----:R-:W3:Y:S04]  /*c4b50*/  LDL.LU R27, [R1+0x114c] ;  /* 0x00114c00011b7983 */ /* 0x002ee80000300800 */
[----:B------:R-:W3:Y:S04]  /*c4b60*/  LDL.LU R238, [R1+0x1eb0] ;  /* 0x001eb00001ee7983 */ /* 0x000ee80000300800 */
        /* <DEDUP_REMOVED lines=11> */
[----:B------:R-:W2:Y:S01]  /*c4c20*/  LDL.LU R243, [R1+0x1ed0] ;  /* 0x001ed00001f37983 */ /* 0x000ea20000300800 */
[----:B------:R-:W-:-:S03]  /*c4c30*/  ISETP.LT.AND P0, PT, R26, UR4, !P0 ;  /* 0x000000041a007c0c */ /* 0x000fc6000c701270 */
[----:B------:R-:W2:Y:S04]  /*c4c40*/  LDL.LU R247, [R1+0x1e90] ;  /* 0x001e900001f77983 */ /* 0x000ea80000300800 */
[----:B----4-:R1:W-:Y:S04]  /*c4c50*/  @P3 STG.E desc[UR24][R8.64], R145 ;  /* 0x0000009108003986 */ /* 0x0103e8000c101918 */
[----:B------:R4:W-:Y:S01]  /*c4c60*/  @P2 STG.E desc[UR24][R4.64], R234 ;  /* 0x000000ea04002986 */ /* 0x0009e2000c101918 */
[----:B------:R-:W-:-:S03]  /*c4c70*/  ISETP.GE.AND P1, PT, R0, UR5, PT ;  /* 0x0000000500007c0c */ /* 0x000fc6000bf26270 */
[----:B------:R4:W-:Y:S01]  /*c4c80*/  @P4 STG.E desc[UR24][R6.64], R246 ;  /* 0x000000f606004986 */ /* 0x0009e2000c101918 */
[----:B-1----:R-:W-:-:S04]  /*c4c90*/  IMAD.WIDE R8, R237, 0x4, R60 ;  /* 0x00000004ed087825 */ /* 0x002fc800078e023c */
[----:B----4-:R-:W-:Y:S01]  /*c4ca0*/  IMAD.WIDE R4, R237, 0x4, R62 ;  /* 0x00000004ed047825 */ /* 0x010fe200078e023e */
[----:B------:R-:W4:Y:S01]  /*c4cb0*/  LDL.LU R145, [R1+0x1e80] ;  /* 0x001e800001917983 */ /* 0x000f220000300800 */
[----:B------:R-:W-:-:S03]  /*c4cc0*/  ISETP.LT.AND P2, PT, R241, UR4, !P1 ;  /* 0x00000004f1007c0c */ /* 0x000fc6000cf41270 */
[----:B------:R-:W-:Y:S04]  /*c4cd0*/  @P5 STG.E desc[UR24][R4.64], R19 ;  /* 0x0000001304005986 */ /* 0x000fe8000c101918 */
[----:B------:R1:W-:Y:S04]  /*c4ce0*/  @P6 STG.E desc[UR24][R8.64], R233 ;  /* 0x000000e908006986 */ /* 0x0003e8000c101918 */
[----:B------:R-:W4:Y:S01]  /*c4cf0*/  LDL.LU R246, [R1+0x1ef0] ;  /* 0x001ef00001f67983 */ /* 0x000f220000300800 */
[----:B------:R-:W-:Y:S01]  /*c4d00*/  ISETP.LT.AND P3, PT, R245, UR4, !P1 ;  /* 0x00000004f5007c0c */ /* 0x000fe2000cf61270 */
[----:B------:R-:W-:-:S02]  /*c4d10*/  IMAD.WIDE R6, R242, 0x4, R72 ;  /* 0x00000004f2067825 */ /* 0x000fc400078e0248 */
[----:B-1----:R-:W4:Y:S02]  /*c4d20*/  LDL.LU R233, [R1+0x1ec0] ;  /* 0x001ec00001e97983 */ /* 0x002f240000300800 */
[----:B------:R-:W-:Y:S02]  /*c4d30*/  IMAD.WIDE R4, R237, 0x4, R58 ;  /* 0x00000004ed047825 */ /* 0x000fe400078e023a */
[----:B------:R-:W4:Y:S02]  /*c4d40*/  LDL.LU R19, [R1+0x2a4c] ;  /* 0x002a4c0001137983 */ /* 0x000f240000300800 */
[----:B------:R-:W-:Y:S02]  /*c4d50*/  IMAD.WIDE R8, R242, 0x4, R70 ;  /* 0x00000004f2087825 */ /* 0x000fe400078e0246 */
[----:B---3--:R1:W-:Y:S04]  /*c4d60*/  @P0 STG.E desc[UR24][R4.64], R27 ;  /* 0x0000001b04000986 */ /* 0x0083e8000c101918 */
[----:B------:R3:W-:Y:S04]  /*c4d70*/  @P2 STG.E desc[UR24][R6.64], R238 ;  /* 0x000000ee06002986 */ /* 0x0007e8000c101918 */
[----:B-1----:R-:W4:Y:S04]  /*c4d80*/  LDL.LU R27, [R1+0x1e30] ;  /* 0x001e3000011b7983 */ /* 0x002f280000300800 */
[----:B------:R-:W4:Y:S04]  /*c4d90*/  LDL.LU R237, [R1+0x2a50] ;  /* 0x002a500001ed7983 */ /* 0x000f280000300800 */
[----:B------:R-:W4:Y:S04]  /*c4da0*/  LDL.LU R234, [R1+0x1e20] ;  /* 0x001e200001ea7983 */ /* 0x000f280000300800 */
[----:B---3--:R-:W3:Y:S04]  /*c4db0*/  LDL.LU R238, [R1+0x1d00] ;  /* 0x001d000001ee7983 */ /* 0x008ee80000300800 */
[----:B--2---:R1:W-:Y:S04]  /*c4dc0*/  @P3 STG.E desc[UR24][R8.64], R236 ;  /* 0x000000ec08003986 */ /* 0x0043e8000c101918 */
[----:B-1----:R-:W2:Y:S01]  /*c4dd0*/  LDL.LU R236, [R1+0x1bd0] ;  /* 0x001bd00001ec7983 */ /* 0x002ea20000300800 */
[----:B------:R-:W-:-:S02]  /*c4de0*/  ISETP.LT.AND P4, PT, R232, UR4, !P1 ;  /* 0x00000004e8007c0c */ /* 0x000fc4000cf81270 */
[----:B------:R-:W-:Y:S02]  /*c4df0*/  ISETP.LT.AND P5, PT, R240, UR4, !P1 ;  /* 0x00000004f0007c0c */ /* 0x000fe4000cfa1270 */
[----:B------:R-:W-:Y:S02]  /*c4e00*/  ISETP.LT.AND P6, PT, R244, UR4, !P1 ;  /* 0x00000004f4007c0c */ /* 0x000fe4000cfc1270 */
[----:B------:R-:W-:Y:S02]  /*c4e10*/  ISETP.LT.AND P2, PT, R146, UR4, !P1 ;  /* 0x0000000492007c0c */ /* 0x000fe4000cf41270 */
[----:B------:R-:W-:Y:S01]  /*c4e20*/  ISETP.LT.AND P3, PT, R147, UR4, !P1 ;  /* 0x0000000493007c0c */ /* 0x000fe2000cf61270 */
[----:B------:R-:W-:-:S04]  /*c4e30*/  IMAD.WIDE R4, R242, 0x4, R68 ;  /* 0x00000004f2047825 */ /* 0x000fc800078e0244 */
[----:B------:R-:W-:-:S04]  /*c4e40*/  IMAD.WIDE R6, R242, 0x4, R66 ;  /* 0x00000004f2067825 */ /* 0x000fc800078e0242 */
[----:B------:R-:W-:Y:S02]  /*c4e50*/  VIADD R0, R115, 0xd9 ;  /* 0x000000d973007836 */ /* 0x000fe40000000000 */
[----:B------:R-:W-:Y:S01]  /*c4e60*/  IMAD.WIDE R8, R242, 0x4, R64 ;  /* 0x00000004f2087825 */ /* 0x000fe200078e0240 */
[----:B------:R-:W-:Y:S01]  /*c4e70*/  ISETP.LT.AND P1, PT, R26, UR4, !P1 ;  /* 0x000000041a007c0c */ /* 0x000fe2000cf21270 */
[----:B------:R1:W-:Y:S04]  /*c4e80*/  @P4 STG.E desc[UR24][R4.64], R243 ;  /* 0x000000f304004986 */ /* 0x0003e8000c101918 */
[----:B------:R1:W-:Y:S01]  /*c4e90*/  @P5 STG.E desc[UR24][R6.64], R247 ;  /* 0x000000f706005986 */ /* 0x0003e2000c101918 */
[----:B------:R-:W-:-:S03]  /*c4ea0*/  ISETP.GE.AND P0, PT, R0, UR5, PT ;  /* 0x0000000500007c0c */ /* 0x000fc6000bf06270 */
[----:B----4-:R4:W-:Y:S01]  /*c4eb0*/  @P6 STG.E desc[UR24][R8.64], R145 ;  /* 0x0000009108006986 */ /* 0x0109e2000c101918 */
[----:B------:R-:W-:Y:S01]  /*c4ec0*/  ISETP.LT.AND P5, PT, R241, UR4, !P0 ;  /* 0x00000004f1007c0c */ /* 0x000fe2000c7a1270 */
[C---:B-1----:R-:W-:Y:S02]  /*c4ed0*/  IMAD.WIDE R4, R242.reuse, 0x4, R62 ;  /* 0x00000004f2047825 */ /* 0x042fe400078e023e */
[----:B------:R-:W2:Y:S02]  /*c4ee0*/  LDL.LU R247, [R1+0x1950] ;  /* 0x0019500001f77983 */ /* 0x000ea40000300800 */
[C---:B------:R-:W-:Y:S02]  /*c4ef0*/  IMAD.WIDE R6, R242.reuse, 0x4, R60 ;  /* 0x00000004f2067825 */ /* 0x040fe400078e023c */
[----:B----4-:R-:W4:Y:S02]  /*c4f00*/  LDL.LU R145, [R1+0x15e0] ;  /* 0x0015e00001917983 */ /* 0x010f240000300800 */
[----:B------:R-:W-:-:S02]  /*c4f10*/  IMAD.WIDE R8, R242, 0x4, R58 ;  /* 0x00000004f2087825 */ /* 0x000fc400078e023a */
[----:B------:R-:W-:Y:S04]  /*c4f20*/  @P2 STG.E desc[UR24][R4.64], R246 ;  /* 0x000000f604002986 */ /* 0x000fe8000c101918 */
[----:B------:R-:W4:Y:S04]  /*c4f30*/  LDL.LU R242, [R1+0x1390] ;  /* 0x0013900001f27983 */ /* 0x000f280000300800 */
[----:B------:R1:W-:Y:S01]  /*c4f40*/  @P3 STG.E desc[UR24][R6.64], R233 ;  /* 0x000000e906003986 */ /* 0x0003e2000c101918 */
[----:B------:R-:W-:Y:S02]  /*c4f50*/  ISETP.LT.AND P6, PT, R245, UR4, !P0 ;  /* 0x00000004f5007c0c */ /* 0x000fe4000c7c1270 */
[----:B------:R-:W-:Y:S01]  /*c4f60*/  ISETP.LT.AND P4, PT, R232, UR4, !P0 ;  /* 0x00000004e8007c0c */ /* 0x000fe2000c781270 */
[----:B-1----:R-:W4:Y:S01]  /*c4f70*/  LDL.LU R233, [R1+0x1130] ;  /* 0x0011300001e97983 */ /* 0x002f220000300800 */
[----:B------:R-:W-:-:S04]  /*c4f80*/  IMAD.WIDE R4, R19, 0x4, R72 ;  /* 0x0000000413047825 */ /* 0x000fc800078e0248 */
[C---:B------:R-:W-:Y:S01]  /*c4f90*/  IMAD.WIDE R6, R19.reuse, 0x4, R70 ;  /* 0x0000000413067825 */ /* 0x040fe200078e0246 */
[----:B------:R1:W-:Y:S04]  /*c4fa0*/  @P1 STG.E desc[UR24][R8.64], R27 ;  /* 0x0000001b08001986 */ /* 0x0003e8000c101918 */
[----:B------:R-:W-:Y:S04]  /*c4fb0*/  @P5 STG.E desc[UR24][R4.64], R234 ;  /* 0x000000ea04005986 */ /* 0x000fe8000c101918 */
[----:B---3--:R-:W-:Y:S04]  /*c4fc0*/  @P6 STG.E desc[UR24][R6.64], R238 ;  /* 0x000000ee06006986 */ /* 0x008fe8000c101918 */
[----:B-1----:R-:W3:Y:S01]  /*c4fd0*/  LDL.LU R27, [R1+0xea0] ;  /* 0x000ea000011b7983 */ /* 0x002ee20000300800 */
[----:B------:R-:W-:-:S03]  /*c4fe0*/  IMAD.WIDE R8, R19, 0x4, R68 ;  /* 0x0000000413087825 */ /* 0x000fc600078e0244 */
[----:B------:R-:W3:Y:S04]  /*c4ff0*/  LDL.LU R246, [R1+0x1eb4] ;  /* 0x001eb40001f67983 */ /* 0x000ee80000300800 */
[----:B--2---:R1:W-:Y:S04]  /*c5000*/  @P4 STG.E desc[UR24][R8.64], R236 ;  /* 0x000000ec08004986 */ /* 0x0043e8000c101918 */
[----:B-1----:R-:W2:Y:S04]  /*c5010*/  LDL.LU R236, [R1+0x1ea4] ;  /* 0x001ea40001ec7983 */ /* 0x002ea80000300800 */
[----:B------:R-:W2:Y:S01]  /*c5020*/  LDL.LU R234, [R1+0x1ed4] ;  /* 0x001ed40001ea7983 */ /* 0x000ea20000300800 */
[----:B------:R-:W-:-:S02]  /*c5030*/  ISETP.LT.AND P1, PT, R240, UR4, !P0 ;  /* 0x00000004f0007c0c */ /* 0x000fc4000c721270 */
[----:B------:R-:W-:Y:S02]  /*c5040*/  ISETP.LT.AND P3, PT, R244, UR4, !P0 ;  /* 0x00000004f4007c0c */ /* 0x000fe4000c761270 */
[----:B------:R-:W-:Y:S02]  /*c5050*/  ISETP.LT.AND P5, PT, R146, UR4, !P0 ;  /* 0x0000000492007c0c */ /* 0x000fe4000c7a1270 */
[----:B------:R-:W-:Y:S01]  /*c5060*/  ISETP.LT.AND P4, PT, R147, UR4, !P0 ;  /* 0x0000000493007c0c */ /* 0x000fe2000c781270 */
[----:B------:R-:W-:-:S04]  /*c5070*/  IMAD.WIDE R6, R19, 0x4, R66 ;  /* 0x0000000413067825 */ /* 0x000fc800078e0242 */
[----:B------:R-:W-:Y:S02]  /*c5080*/  VIADD R0, R115, 0xda ;  /* 0x000000da73007836 */ /* 0x000fe40000000000 */
[----:B------:R-:W-:-:S04]  /*c5090*/  IMAD.WIDE R8, R19, 0x4, R64 ;  /* 0x0000000413087825 */ /* 0x000fc800078e0240 */
[----:B------:R-:W-:Y:S01]  /*c50a0*/  IMAD.WIDE R4, R19, 0x4, R62 ;  /* 0x0000000413047825 */ /* 0x000fe200078e023e */
[----:B------:R-:W2:Y:S01]  /*c50b0*/  LDL.LU R238, [R1+0x1e94] ;  /* 0x001e940001ee7983 */ /* 0x000ea20000300800 */
[----:B------:R-:W-:Y:S02]  /*c50c0*/  ISETP.LT.AND P0, PT, R26, UR4, !P0 ;  /* 0x000000041a007c0c */ /* 0x000fe4000c701270 */
[----:B------:R-:W-:Y:S01]  /*c50d0*/  ISETP.GE.AND P2, PT, R0, UR5, PT ;  /* 0x0000000500007c0c */ /* 0x000fe2000bf46270 */
[----:B------:R1:W-:Y:S04]  /*c50e0*/  @P1 STG.E desc[UR24][R6.64], R247 ;  /* 0x000000f706001986 */ /* 0x0003e8000c101918 */
[----:B----4-:R-:W-:Y:S01]  /*c50f0*/  @P3 STG.E desc[UR24][R8.64], R145 ;  /* 0x0000009108003986 */ /* 0x010fe2000c101918 */
[----:B------:R-:W-:-:S03]  /*c5100*/  ISETP.LT.AND P6, PT, R241, UR4, !P2 ;  /* 0x00000004f1007c0c */ /* 0x000fc6000d7c1270 */
[----:B------:R4:W-:Y:S01]  /*c5110*/  @P5 STG.E desc[UR24][R4.64], R242 ;  /* 0x000000f204005986 */ /* 0x0009e2000c101918 */
[----:B-1----:R-:W-:Y:S01]  /*c5120*/  IMAD.WIDE R6, R19, 0x4, R60 ;  /* 0x0000000413067825 */ /* 0x002fe200078e023c */
[----:B------:R-:W-:Y:S02]  /*c5130*/  ISETP.LT.AND P1, PT, R245, UR4, !P2 ;  /* 0x00000004f5007c0c */ /* 0x000fe4000d721270 */
[----:B----4-:R-:W4:Y:S01]  /*c5140*/  LDL.LU R242, [R1+0x1e84] ;  /* 0x001e840001f27983 */ /* 0x010f220000300800 */
[----:B------:R-:W-:-:S03]  /*c5150*/  IMAD.WIDE R4, R19, 0x4, R58 ;  /* 0x0000000413047825 */ /* 0x000fc600078e023a */
[----:B------:R-:W4:Y:S04]  /*c5160*/  LDL.LU R19, [R1+0x1ef4] ;  /* 0x001ef40001137983 */ /* 0x000f280000300800 */
[----:B------:R1:W-:Y:S01]  /*c5170*/  @P4 STG.E desc[UR24][R6.64], R233 ;  /* 0x000000e906004986 */ /* 0x0003e2000c101918 */
[----:B------:R-:W-:-:S03]  /*c5180*/  IMAD.WIDE R8, R237, 0x4, R72 ;  /* 0x00000004ed087825 */ /* 0x000fc600078e0248 */
[----:B-1----:R-:W4:Y:S01]  /*c5190*/  LDL.LU R233, [R1+0x1ec4] ;  /* 0x001ec40001e97983 */ /* 0x002f220000300800 */
[----:B------:R-:W-:-:S03]  /*c51a0*/  IMAD.WIDE R6, R237, 0x4, R70 ;  /* 0x00000004ed067825 */ /* 0x000fc600078e0246 */
[----:B---3--:R1:W-:Y:S04]  /*c51b0*/  @P0 STG.E desc[UR24][R4.64], R27 ;  /* 0x0000001b04000986 */ /* 0x0083e8000c101918 */
[----:B------:R3:W-:Y:S04]  /*c51c0*/  @P6 STG.E desc[UR24][R8.64], R246 ;  /* 0x000000f608006986 */ /* 0x0007e8000c101918 */
[----:B-1----:R-:W4:Y:S04]  /*c51d0*/  LDL.LU R27, [R1+0x2a54] ;  /* 0x002a5400011b7983 */ /* 0x002f280000300800 */
[----:B------:R-:W4:Y:S04]  /*c51e0*/  LDL.LU R145, [R1+0x1e34] ;  /* 0x001e340001917983 */ /* 0x000f280000300800 */
[----:B---3--:R-:W3:Y:S01]  /*c51f0*/  LDL.LU R246, [R1+0x1e24] ;  /* 0x001e240001f67983 */ /* 0x008ee20000300800 */
[----:B------:R-:W-:-:S03]  /*c5200*/  ISETP.LT.AND P3, PT, R232, UR4, !P2 ;  /* 0x00000004e8007c0c */ /* 0x000fc6000d761270 */
[----:B--2---:R1:W-:Y:S04]  /*c5210*/  @P1 STG.E desc[UR24][R6.64], R236 ;  /* 0x000000ec06001986 */ /* 0x0043e8000c101918 */
[----:B-1----:R-:W2:Y:S01]  /*c5220*/  LDL.LU R236, [R1+0x1d04] ;  /* 0x001d040001ec7983 */ /* 0x002ea20000300800 */
[----:B------:R-:W-:-:S03]  /*c5230*/  IMAD.WIDE R8, R237, 0x4, R68 ;  /* 0x00000004ed087825 */ /* 0x000fc600078e0244 */
[----:B------:R-:W2:Y:S04]  /*c5240*/  LDL.LU R243, [R1+0x1bd4] ;  /* 0x001bd40001f37983 */ /* 0x000ea80000300800 */
[----:B------:R-:W2:Y:S04]  /*c5250*/  LDL.LU R247, [R1+0x1954] ;  /* 0x0019540001f77983 */ /* 0x000ea80000300800 */
[----:B------:R1:W-:Y:S04]  /*c5260*/  @P3 STG.E desc[UR24][R8.64], R234 ;  /* 0x000000ea08003986 */ /* 0x0003e8000c101918 */
[----:B-1----:R-:W2:Y:S01]  /*c5270*/  LDL.LU R234, [R1+0x15e4] ;  /* 0x0015e40001ea7983 */ /* 0x002ea20000300800 */
        /* <DEDUP_REMOVED lines=8> */
[----:B------:R-:W-:Y:S01]  /*c5300*/  ISETP.GE.AND P1, PT, R0, UR5, PT ;  /* 0x0000000500007c0c */ /* 0x000fe2000bf26270 */
[----:B------:R1:W-:Y:S04]  /*c5310*/  @P0 STG.E desc[UR24][R4.64], R238 ;  /* 0x000000ee04000986 */ /* 0x0003e8000c101918 */
[----:B----4-:R4:W-:Y:S01]  /*c5320*/  @P4 STG.E desc[UR24][R6.64], R242 ;  /* 0x000000f206004986 */ /* 0x0109e2000c101918 */
[----:B------:R-:W-:Y:S02]  /*c5330*/  ISETP.LT.AND P2, PT, R26, UR4, !P2 ;  /* 0x000000041a007c0c */ /* 0x000fe4000d741270 */
[----:B------:R-:W-:Y:S02]  /*c5340*/  ISETP.LT.AND P0, PT, R241, UR4, !P1 ;  /* 0x00000004f1007c0c */ /* 0x000fe4000cf01270 */
[----:B------:R-:W-:Y:S01]  /*c5350*/  ISETP.LT.AND P3, PT, R245, UR4, !P1 ;  /* 0x00000004f5007c0c */ /* 0x000fe2000cf61270 */
[C---:B-1----:R-:W-:Y:S01]  /*c5360*/  IMAD.WIDE R4, R237.reuse, 0x4, R62 ;  /* 0x00000004ed047825 */ /* 0x042fe200078e023e */
[----:B------:R-:W2:Y:S04]  /*c5370*/  LDL.LU R238, [R1+0x1394] ;  /* 0x0013940001ee7983 */ /* 0x000ea80000300800 */
[----:B------:R-:W-:Y:S04]  /*c5380*/  @P5 STG.E desc[UR24][R4.64], R19 ;  /* 0x0000001304005986 */ /* 0x000fe8000c101918 */
[----:B------:R1:W-:Y:S01]  /*c5390*/  @P6 STG.E desc[UR24][R8.64], R233 ;  /* 0x000000e908006986 */ /* 0x0003e2000c101918 */
[----:B----4-:R-:W-:-:S03]  /*c53a0*/  IMAD.WIDE R6, R237, 0x4, R58 ;  /* 0x00000004ed067825 */ /* 0x010fc600078e023a */
[----:B-1----:R-:W4:Y:S04]  /*c53b0*/  LDL.LU R233, [R1+0x1134] ;  /* 0x0011340001e97983 */ /* 0x002f280000300800 */
[----:B------:R-:W4:Y:S04]  /*c53c0*/  LDL.LU R242, [R1+0xea4] ;  /* 0x000ea40001f27983 */ /* 0x000f280000300800 */
[----:B------:R-:W4:Y:S01]  /*c53d0*/  LDL.LU R19, [R1+0x2a58] ;  /* 0x002a580001137983 */ /* 0x000f220000300800 */
[----:B------:R-:W-:-:S04]  /*c53e0*/  IMAD.WIDE R8, R27, 0x4, R72 ;  /* 0x000000041b087825 */ /* 0x000fc800078e0248 */
[----:B------:R-:W-:Y:S01]  /*c53f0*/  IMAD.WIDE R4, R27, 0x4, R70 ;  /* 0x000000041b047825 */ /* 0x000fe200078e0246 */
[----:B------:R-:W4:Y:S04]  /*c5400*/  LDL.LU R237, [R1+0x2a5c] ;  /* 0x002a5c0001ed7983 */ /* 0x000f280000300800 */
[----:B------:R1:W-:Y:S04]  /*c5410*/  @P2 STG.E desc[UR24][R6.64], R145 ;  /* 0x0000009106002986 */ /* 0x0003e8000c101918 */
[----:B---3--:R3:W-:Y:S04]  /*c5420*/  @P0 STG.E desc[UR24][R8.64], R246 ;  /* 0x000000f608000986 */ /* 0x0087e8000c101918 */
[----:B-1----:R-:W4:Y:S04]  /*c5430*/  LDL.LU R145, [R1+0x1eb8] ;  /* 0x001eb80001917983 */ /* 0x002f280000300800 */
[----:B---3--:R-:W3:Y:S04]  /*c5440*/  LDL.LU R246, [R1+0x1ea8] ;  /* 0x001ea80001f67983 */ /* 0x008ee80000300800 */
[----:B--2---:R1:W-:Y:S04]  /*c5450*/  @P3 STG.E desc[UR24][R4.64], R236 ;  /* 0x000000ec04003986 */ /* 0x0043e8000c101918 */
[----:B-1----:R-:W2:Y:S01]  /*c5460*/  LDL.LU R236, [R1+0x1ed8] ;  /* 0x001ed80001ec7983 */ /* 0x002ea20000300800 */
[----:B------:R-:W-:-:S02]  /*c5470*/  ISETP.LT.AND P4, PT, R232, UR4, !P1 ;  /* 0x00000004e8007c0c */ /* 0x000fc4000cf81270 */
[----:B------:R-:W-:Y:S02]  /*c5480*/  ISETP.LT.AND P5, PT, R240, UR4, !P1 ;  /* 0x00000004f0007c0c */ /* 0x000fe4000cfa1270 */
[----:B------:R-:W-:Y:S01]  /*c5490*/  ISETP.LT.AND P6, PT, R244, UR4, !P1 ;  /* 0x00000004f4007c0c */ /* 0x000fe2000cfc1270 */
[----:B------:R-:W-:-:S04]  /*c54a0*/  IMAD.WIDE R6, R27, 0x4, R68 ;  /* 0x000000041b067825 */ /* 0x000fc800078e0244 */
[----:B------:R-:W-:-:S04]  /*c54b0*/  IMAD.WIDE R4, R27, 0x4, R66 ;  /* 0x000000041b047825 */ /* 0x000fc800078e0242 */
[C---:B------:R-:W-:Y:S01]  /*c54c0*/  IMAD.WIDE R8, R27.reuse, 0x4, R64 ;  /* 0x000000041b087825 */ /* 0x040fe200078e0240 */
[----:B------:R1:W-:Y:S04]  /*c54d0*/  @P4 STG.E desc[UR24][R6.64], R243 ;  /* 0x000000f306004986 */ /* 0x0003e8000c101918 */
[----:B------:R1:W-:Y:S04]  /*c54e0*/  @P5 STG.E desc[UR24][R4.64], R247 ;  /* 0x000000f704005986 */ /* 0x0003e8000c101918 */
[----:B------:R1:W-:Y:S02]  /*c54f0*/  @P6 STG.E desc[UR24][R8.64], R234 ;  /* 0x000000ea08006986 */ /* 0x0003e4000c101918 */
[----:B-1----:R-:W-:-:S02]  /*c5500*/  IMAD.WIDE R6, R27, 0x4, R60 ;  /* 0x000000041b067825 */ /* 0x002fc400078e023c */
[----:B------:R-:W2:Y:S04]  /*c5510*/  LDL.LU R247, [R1+0x1e98] ;  /* 0x001e980001f77983 */ /* 0x000ea80000300800 */
[----:B------:R-:W2:Y:S01]  /*c5520*/  LDL.LU R234, [R1+0x1e88] ;  /* 0x001e880001ea7983 */ /* 0x000ea20000300800 */
[----:B------:R-:W-:-:S04]  /*c5530*/  IMAD.WIDE R4, R27, 0x4, R62 ;  /* 0x000000041b047825 */ /* 0x000fc800078e023e */
[----:B------:R-:W-:Y:S02]  /*c5540*/  IMAD.WIDE R8, R27, 0x4, R58 ;  /* 0x000000041b087825 */ /* 0x000fe400078e023a */
[----:B------:R-:W2:Y:S01]  /*c5550*/  LDL.LU R27, [R1+0x1ef8] ;  /* 0x001ef800011b7983 */ /* 0x000ea20000300800 */
[----:B------:R-:W-:Y:S02]  /*c5560*/  ISETP.LT.AND P0, PT, R146, UR4, !P1 ;  /* 0x0000000492007c0c */ /* 0x000fe4000cf01270 */
[----:B------:R-:W-:Y:S01]  /*c5570*/  ISETP.LT.AND P3, PT, R147, UR4, !P1 ;  /* 0x0000000493007c0c */ /* 0x000fe2000cf61270 */
[----:B------:R-:W-:Y:S01]  /*c5580*/  VIADD R0, R115, 0xdc ;  /* 0x000000dc73007836 */ /* 0x000fe20000000000 */
[----:B------:R-:W-:-:S04]  /*c5590*/  ISETP.LT.AND P1, PT, R26, UR4, !P1 ;  /* 0x000000041a007c0c */ /* 0x000fc8000cf21270 */
[----:B------:R-:W-:-:S04]  /*c55a0*/  ISETP.GE.AND P2, PT, R0, UR5, PT ;  /* 0x0000000500007c0c */ /* 0x000fc8000bf46270 */
[----:B------:R-:W-:Y:S02]  /*c55b0*/  ISETP.LT.AND P5, PT, R241, UR4, !P2 ;  /* 0x00000004f1007c0c */ /* 0x000fe4000d7a1270 */
[----:B------:R-:W-:Y:S01]  /*c55c0*/  ISETP.LT.AND P6, PT, R245, UR4, !P2 ;  /* 0x00000004f5007c0c */ /* 0x000fe2000d7c1270 */
[----:B------:R-:W-:Y:S01]  /*c55d0*/  @P0 STG.E desc[UR24][R4.64], R238 ;  /* 0x000000ee04000986 */ /* 0x000fe2000c101918 */
[----:B------:R-:W-:-:S03]  /*c55e0*/  ISETP.LT.AND P4, PT, R232, UR4, !P2 ;  /* 0x00000004e8007c0c */ /* 0x000fc6000d781270 */
[----:B----4-:R1:W-:Y:S04]  /*c55f0*/  @P3 STG.E desc[UR24][R6.64], R233 ;  /* 0x000000e906003986 */ /* 0x0103e8000c101918 */
[----:B------:R4:W-:Y:S04]  /*c5600*/  @P1 STG.E desc[UR24][R8.64], R242 ;  /* 0x000000f208001986 */ /* 0x0009e8000c101918 */
[----:B-1----:R-:W2:Y:S04]  /*c5610*/  LDL.LU R233, [R1+0x1ec8] ;  /* 0x001ec80001e97983 */ /* 0x002ea80000300800 */
[----:B------:R-:W2:Y:S01]  /*c5620*/  LDL.LU R238, [R1+0x1e38] ;  /* 0x001e380001ee7983 */ /* 0x000ea20000300800 */
[----:B------:R-:W-:-:S04]  /*c5630*/  IMAD.WIDE R4, R19, 0x4, R72 ;  /* 0x0000000413047825 */ /* 0x000fc800078e0248 */
[C---:B------:R-:W-:Y:S01]  /*c5640*/  IMAD.WIDE R6, R19.reuse, 0x4, R70 ;  /* 0x0000000413067825 */ /* 0x040fe200078e0246 */
[----:B----4-:R-:W4:Y:S03]  /*c5650*/  LDL.LU R242, [R1+0x1e28] ;  /* 0x001e280001f27983 */ /* 0x010f260000300800 */
[----:B------:R-:W-:Y:S01]  /*c5660*/  IMAD.WIDE R8, R19, 0x4, R68 ;  /* 0x0000000413087825 */ /* 0x000fe200078e0244 */
[----:B------:R-:W-:Y:S04]  /*c5670*/  @P5 STG.E desc[UR24][R4.64], R145 ;  /* 0x0000009104005986 */ /* 0x000fe8000c101918 */
[----:B---3--:R1:W-:Y:S04]  /*c5680*/  @P6 STG.E desc[UR24][R6.64], R246 ;  /* 0x000000f606006986 */ /* 0x0083e8000c101918 */
[----:B-1----:R-:W3:Y:S04]  /*c5690*/  LDL.LU R246, [R1+0x1d08] ;  /* 0x001d080001f67983 */ /* 0x002ee80000300800 */
[----:B------:R-:W3:Y:S04]  /*c56a0*/  LDL.LU R145, [R1+0x1bd8] ;  /* 0x001bd80001917983 */ /* 0x000ee80000300800 */
[----:B--2---:R1:W-:Y:S04]  /*c56b0*/  @P4 STG.E desc[UR24][R8.64], R236 ;  /* 0x000000ec08004986 */ /* 0x0043e8000c101918 */
[----:B-1----:R-:W2:Y:S01]  /*c56c0*/  LDL.LU R236, [R1+0x1958] ;  /* 0x0019580001ec7983 */ /* 0x002ea20000300800 */
[----:B------:R-:W-:-:S02]  /*c56d0*/  ISETP.LT.AND P1, PT, R240, UR4, !P2 ;  /* 0x00000004f0007c0c */ /* 0x000fc4000d721270 */
[----:B------:R-:W-:Y:S02]  /*c56e0*/  ISETP.LT.AND P3, PT, R244, UR4, !P2 ;  /* 0x00000004f4007c0c */ /* 0x000fe4000d761270 */
[----:B------:R-:W-:Y:S01]  /*c56f0*/  ISETP.LT.AND P5, PT, R146, UR4, !P2 ;  /* 0x0000000492007c0c */ /* 0x000fe2000d7a1270 */
[----:B------:R-:W-:-:S04]  /*c5700*/  IMAD.WIDE R6, R19, 0x4, R66 ;  /* 0x0000000413067825 */ /* 0x000fc800078e0242 */
[----:B------:R-:W-:-:S04]  /*c5710*/  IMAD.WIDE R8, R19, 0x4, R64 ;  /* 0x0000000413087825 */ /* 0x000fc800078e0240 */
[----:B------:R-:W-:Y:S01]  /*c5720*/  IMAD.WIDE R4, R19, 0x4, R62 ;  /* 0x0000000413047825 */ /* 0x000fe200078e023e */
[----:B------:R-:W-:Y:S04]  /*c5730*/  @P1 STG.E desc[UR24][R6.64], R247 ;  /* 0x000000f706001986 */ /* 0x000fe8000c101918 */
[----:B------:R-:W-:Y:S04]  /*c5740*/  @P3 STG.E desc[UR24][R8.64], R234 ;  /* 0x000000ea08003986 */ /* 0x000fe8000c101918 */
[----:B------:R1:W-:Y:S04]  /*c5750*/  @P5 STG.E desc[UR24][R4.64], R27 ;  /* 0x0000001b04005986 */ /* 0x0003e8000c101918 */
[----:B-1----:R-:W2:Y:S01]  /*c5760*/  LDL.LU R27, [R1+0x15e8] ;  /* 0x0015e800011b7983 */ /* 0x002ea20000300800 */
[----:B------:R-:W-:Y:S01]  /*c5770*/  VIADD R0, R115, 0xdd ;  /* 0x000000dd73007836 */ /* 0x000fe20000000000 */
[----:B------:R-:W-:-:S02]  /*c5780*/  ISETP.LT.AND P4, PT, R147, UR4, !P2 ;  /* 0x0000000493007c0c */ /* 0x000fc4000d781270 */
[----:B------:R-:W-:Y:S01]  /*c5790*/  ISETP.LT.AND P2, PT, R26, UR4, !P2 ;  /* 0x000000041a007c0c */ /* 0x000fe2000d741270 */
[----:B------:R-:W-:-:S04]  /*c57a0*/  IMAD.WIDE R6, R19, 0x4, R60 ;  /* 0x0000000413067825 */ /* 0x000fc800078e023c */
[----:B------:R-:W-:Y:S01]  /*c57b0*/  IMAD.WIDE R4, R19, 0x4, R58 ;  /* 0x0000000413047825 */ /* 0x000fe200078e023a */
[----:B------:R-:W-:Y:S01]  /*c57c0*/  ISETP.GE.AND P0, PT, R0, UR5, PT ;  /* 0x0000000500007c0c */ /* 0x000fe2000bf06270 */
[----:B------:R-:W2:Y:S03]  /*c57d0*/  LDL.LU R234, [R1+0x1398] ;  /* 0x0013980001ea7983 */ /* 0x000ea60000300800 */
[----:B------:R-:W-:Y:S02]  /*c57e0*/  ISETP.LT.AND P6, PT, R241, UR4, !P0 ;  /* 0x00000004f1007c0c */ /* 0x000fe4000c7c1270 */
[----:B------:R-:W-:Y:S02]  /*c57f0*/  ISETP.LT.AND P1, PT, R245, UR4, !P0 ;  /* 0x00000004f5007c0c */ /* 0x000fe4000c721270 */
[----:B------:R-:W-:Y:S01]  /*c5800*/  ISETP.LT.AND P3, PT, R232, UR4, !P0 ;  /* 0x00000004e8007c0c */ /* 0x000fe2000c761270 */
[----:B------:R-:W-:Y:S01]  /*c5810*/  IMAD.WIDE R8, R237, 0x4, R72 ;  /* 0x00000004ed087825 */ /* 0x000fe200078e0248 */
[----:B------:R1:W-:Y:S04]  /*c5820*/  @P4 STG.E desc[UR24][R6.64], R233 ;  /* 0x000000e906004986 */ /* 0x0003e8000c101918 */
[----:B------:R-:W-:Y:S01]  /*c5830*/  @P2 STG.E desc[UR24][R4.64], R238 ;  /* 0x000000ee04002986 */ /* 0x000fe2000c101918 */
[----:B------:R-:W-:-:S03]  /*c5840*/  ISETP.LT.AND P2, PT, R240, UR4, !P0 ;  /* 0x00000004f0007c0c */ /* 0x000fc6000c741270 */
[----:B----4-:R4:W-:Y:S04]  /*c5850*/  @P6 STG.E desc[UR24][R8.64], R242 ;  /* 0x000000f208006986 */ /* 0x0109e8000c101918 */
[----:B-1----:R-:W2:Y:S01]  /*c5860*/  LDL.LU R233, [R1+0x1138] ;  /* 0x0011380001e97983 */ /* 0x002ea20000300800 */
[----:B------:R-:W-:-:S03]  /*c5870*/  IMAD.WIDE R6, R237, 0x4, R70 ;  /* 0x00000004ed067825 */ /* 0x000fc600078e0246 */
[----:B------:R-:W2:Y:S01]  /*c5880*/  LDL.LU R19, [R1+0x2a60] ;  /* 0x002a600001137983 */ /* 0x000ea20000300800 */
[----:B----4-:R-:W-:-:S04]  /*c5890*/  IMAD.WIDE R8, R237, 0x4, R68 ;  /* 0x00000004ed087825 */ /* 0x010fc800078e0244 */
[C---:B------:R-:W-:Y:S01]  /*c58a0*/  IMAD.WIDE R4, R237.reuse, 0x4, R66 ;  /* 0x00000004ed047825 */ /* 0x040fe200078e0242 */
[----:B------:R-:W4:Y:S04]  /*c58b0*/  LDL.LU R242, [R1+0xea8] ;  /* 0x000ea80001f27983 */ /* 0x000f280000300800 */
[----:B---3--:R1:W-:Y:S04]  /*c58c0*/  @P1 STG.E desc[UR24][R6.64], R246 ;  /* 0x000000f606001986 */ /* 0x0083e8000c101918 */
[----:B------:R-:W3:Y:S04]  /*c58d0*/  LDL.LU R238, [R1+0x1ebc] ;  /* 0x001ebc0001ee7983 */ /* 0x000ee80000300800 */
[----:B------:R-:W-:Y:S04]  /*c58e0*/  @P3 STG.E desc[UR24][R8.64], R145 ;  /* 0x0000009108003986 */ /* 0x000fe8000c101918 */
[----:B-1----:R-:W3:Y:S04]  /*c58f0*/  LDL.LU R246, [R1+0x1eac] ;  /* 0x001eac0001f67983 */ /* 0x002ee80000300800 */
[----:B--2---:R1:W-:Y:S04]  /*c5900*/  @P2 STG.E desc[UR24][R4.64], R236 ;  /* 0x000000ec04002986 */ /* 0x0043e8000c101918 */
[----:B-1----:R-:W2:Y:S01]  /*c5910*/  LDL.LU R236, [R1+0x1edc] ;  /* 0x001edc0001ec7983 */ /* 0x002ea20000300800 */
[----:B------:R-:W-:Y:S01]  /*c5920*/  ISETP.LT.AND P6, PT, R244, UR4, !P0 ;  /* 0x00000004f4007c0c */ /* 0x000fe2000c7c1270 */
[----:B------:R-:W-:-:S02]  /*c5930*/  IMAD.WIDE R6, R237, 0x4, R64 ;  /* 0x00000004ed067825 */ /* 0x000fc400078e0240 */
[----:B------:R-:W2:Y:S10]  /*c5940*/  LDL.LU R145, [R1+0x1e9c] ;  /* 0x001e9c0001917983 */ /* 0x000eb40000300800 */
[----:B------:R1:W-:Y:S04]  /*c5950*/  @P6 STG.E desc[UR24][R6.64], R27 ;  /* 0x0000001b06006986 */ /* 0x0003e8000c101918 */
[----:B-1----:R-:W2:Y:S01]  /*c5960*/  LDL.LU R27, [R1+0x1e8c] ;  /* 0x001e8c00011b7983 */ /* 0x002ea20000300800 */
[----:B------:R-:W-:-:S02]  /*c5970*/  ISETP.LT.AND P4, PT, R146, UR4, !P0 ;  /* 0x0000000492007c0c */ /* 0x000fc4000c781270 */
[----:B------:R-:W-:Y:S01]  /*c5980*/  ISETP.LT.AND P5, PT, R147, UR4, !P0 ;  /* 0x0000000493007c0c */ /* 0x000fe2000c7a1270 */
[----:B------:R-:W-:Y:S02]  /*c5990*/  VIADD R0, R115, 0xde ;  /* 0x000000de73007836 */ /* 0x000fe40000000000 */
[----:B------:R-:W-:-:S04]  /*c59a0*/  IMAD.WIDE R4, R237, 0x4, R62 ;  /* 0x00000004ed047825 */ /* 0x000fc800078e023e */
[----:B------:R-:W-:Y:S01]  /*c59b0*/  IMAD.WIDE R8, R237, 0x4, R60 ;  /* 0x00000004ed087825 */ /* 0x000fe200078e023c */
[----:B------:R-:W-:Y:S02]  /*c59c0*/  ISETP.LT.AND P0, PT, R26, UR4, !P0 ;  /* 0x000000041a007c0c */ /* 0x000fe4000c701270 */
[----:B------:R-:W-:-:S04]  /*c59d0*/  ISETP.GE.AND P1, PT, R0, UR5, PT ;  /* 0x0000000500007c0c */ /* 0x000fc8000bf26270 */
[----:B------:R-:W-:Y:S02]  /*c59e0*/  ISETP.LT.AND P2, PT, R241, UR4, !P1 ;  /* 0x00000004f1007c0c */ /* 0x000fe4000cf41270 */
[----:B------:R-:W-:Y:S01]  /*c59f0*/  ISETP.LT.AND P3, PT, R245, UR4, !P1 ;  /* 0x00000004f5007c0c */ /* 0x000fe2000cf61270 */
[----:B------:R1:W-:Y:S04]  /*c5a00*/  @P4 STG.E desc[UR24][R4.64], R234 ;  /* 0x000000ea04004986 */ /* 0x0003e8000c101918 */
[----:B------:R4:W-:Y:S01]  /*c5a10*/  @P5 STG.E desc[UR24][R8.64], R233 ;  /* 0x000000e908005986 */ /* 0x0009e2000c101918 */
[----:B------:R-:W-:Y:S01]  /*c5a20*/  ISETP.LT.AND P5, PT, R232, UR4, !P1 ;  /* 0x00000004e8007c0c */ /* 0x000fe2000cfa1270 */
[----:B------:R-:W-:-:S04]  /*c5a30*/  IMAD.WIDE R6, R19, 0x4, R70 ;  /* 0x0000000413067825 */ /* 0x000fc800078e0246 */
[----:B-1----:R-:W-:Y:S01]  /*c5a40*/  IMAD.WIDE R4, R237, 0x4, R58 ;  /* 0x00000004ed047825 */ /* 0x002fe200078e023a */
[----:B------:R-:W2:Y:S04]  /*c5a50*/  LDL.LU R234, [R1+0x1efc] ;  /* 0x001efc0001ea7983 */ /* 0x000ea80000300800 */
[----:B------:R-:W2:Y:S01]  /*c5a60*/  LDL.LU R237, [R1+0x1ecc] ;  /* 0x001ecc0001ed7983 */ /* 0x000ea20000300800 */
[----:B----4-:R-:W-:-:S03]  /*c5a70*/  IMAD.WIDE R8, R19, 0x4, R72 ;  /* 0x0000000413087825 */ /* 0x010fc600078e0248 */
[----:B------:R-:W4:Y:S04]  /*c5a80*/  LDL.LU R233, [R1+0x2a64] ;  /* 0x002a640001e97983 */ /* 0x000f280000300800 */
[----:B------:R1:W-:Y:S04]  /*c5a90*/  @P0 STG.E desc[UR24][R4.64], R242 ;  /* 0x000000f204000986 */ /* 0x0003e8000c101918 */
[----:B---3--:R3:W-:Y:S04]  /*c5aa0*/  @P2 STG.E desc[UR24][R8.64], R238 ;  /* 0x000000ee08002986 */ /* 0x0087e8000c101918 */
[----:B------:R3:W-:Y:S04]  /*c5ab0*/  @P3 STG.E desc[UR24][R6.64], R246 ;  /* 0x000000f606003986 */ /* 0x0007e8000c101918 */
[----:B-1----:R-:W4:Y:S01]  /*c5ac0*/  LDL.LU R242, [R1+0x1e3c] ;  /* 0x001e3c0001f27983 */ /* 0x002f220000300800 */
[----:B------:R-:W-:-:S03]  /*c5ad0*/  IMAD.WIDE R4, R19, 0x4, R68 ;  /* 0x0000000413047825 */ /* 0x000fc600078e0244 */
[----:B---3--:R-:W3:Y:S04]  /*c5ae0*/  LDL.LU R238, [R1+0x1e2c] ;  /* 0x001e2c0001ee7983 */ /* 0x008ee80000300800 */
[----:B------:R-:W3:Y:S04]  /*c5af0*/  LDL.LU R246, [R1+0x1d0c] ;  /* 0x001d0c0001f67983 */ /* 0x000ee80000300800 */
[----:B--2---:R1:W-:Y:S04]  /*c5b00*/  @P5 STG.E desc[UR24][R4.64], R236 ;  /* 0x000000ec04005986 */ /* 0x0043e8000c101918 */
[----:B-1----:R-:W2:Y:S01]  /*c5b10*/  LDL.LU R236, [R1+0x1bdc] ;  /* 0x001bdc0001ec7983 */ /* 0x002ea20000300800 */
[----:B------:R-:W-:-:S02]  /*c5b20*/  ISETP.LT.AND P4, PT, R240, UR4, !P1 ;  /* 0x00000004f0007c0c */ /* 0x000fc4000cf81270 */
[----:B------:R-:W-:Y:S01]  /*c5b30*/  ISETP.LT.AND P6, PT, R244, UR4, !P1 ;  /* 0x00000004f4007c0c */ /* 0x000fe2000cfc1270 */
[----:B------:R-:W-:-:S04]  /*c5b40*/  IMAD.WIDE R6, R19, 0x4, R66 ;  /* 0x0000000413067825 */ /* 0x000fc800078e0242 */
[C---:B------:R-:W-:Y:S01]  /*c5b50*/  IMAD.WIDE R8, R19.reuse, 0x4, R64 ;  /* 0x0000000413087825 */ /* 0x040fe200078e0240 */
[----:B------:R-:W2:Y:S03]  /*c5b60*/  LDL.LU R247, [R1+0x195c] ;  /* 0x00195c0001f77983 */ /* 0x000ea60000300800 */
[C---:B------:R-:W-:Y:S02]  /*c5b70*/  IMAD.WIDE R4, R19.reuse, 0x4, R62 ;  /* 0x0000000413047825 */ /* 0x040fe400078e023e */
[----:B------:R1:W-:Y:S04]  /*c5b80*/  @P4 STG.E desc[UR24][R6.64], R145 ;  /* 0x0000009106004986 */ /* 0x0003e8000c101918 */
[----:B------:R1:W-:Y:S04]  /*c5b90*/  @P6 STG.E desc[UR24][R8.64], R27 ;  /* 0x0000001b08006986 */ /* 0x0003e8000c101918 */
[----:B-1----:R-:W2:Y:S01]  /*c5ba0*/  LDL.LU R145, [R1+0x15ec] ;  /* 0x0015ec0001917983 */ /* 0x002ea20000300800 */
[----:B------:R-:W-:-:S03]  /*c5bb0*/  IMAD.WIDE R6, R19, 0x4, R60 ;  /* 0x0000000413067825 */ /* 0x000fc600078e023c */
[----:B------:R-:W2:Y:S01]  /*c5bc0*/  LDL.LU R27, [R1+0x2a68] ;  /* 0x002a6800011b7983 */ /* 0x000ea20000300800 */
[----:B------:R-:W-:-:S03]  /*c5bd0*/  IMAD.WIDE R8, R19, 0x4, R58 ;  /* 0x0000000413087825 */ /* 0x000fc600078e023a */
[----:B------:R-:W2:Y:S01]  /*c5be0*/  LDL.LU R19, [R1+0x139c] ;  /* 0x00139c0001137983 */ /* 0x000ea20000300800 */
[----:B------:R-:W-:Y:S01]  /*c5bf0*/  VIADD R0, R115, 0xdf ;  /* 0x000000df73007836 */ /* 0x000fe20000000000 */
[----:B------:R-:W-:Y:S02]  /*c5c00*/  ISETP.LT.AND P2, PT, R146, UR4, !P1 ;  /* 0x0000000492007c0c */ /* 0x000fe4000cf41270 */
[----:B------:R-:W-:Y:S02]  /*c5c10*/  ISETP.LT.AND P3, PT, R147, UR4, !P1 ;  /* 0x0000000493007c0c */ /* 0x000fe4000cf61270 */
[----:B------:R-:W-:Y:S02]  /*c5c20*/  ISETP.LT.AND P1, PT, R26, UR4, !P1 ;  /* 0x000000041a007c0c */ /* 0x000fe4000cf21270 */
[----:B------:R-:W-:-:S04]  /*c5c30*/  ISETP.GE.AND P0, PT, R0, UR5, PT ;  /* 0x0000000500007c0c */ /* 0x000fc8000bf06270 */
[----:B------:R-:W-:Y:S02]  /*c5c40*/  ISETP.LT.AND P4, PT, R241, UR4, !P0 ;  /* 0x00000004f1007c0c */ /* 0x000fe4000c781270 */
[----:B------:R-:W-:Y:S02]  /*c5c50*/  ISETP.LT.AND P6, PT, R245, UR4, !P0 ;  /* 0x00000004f5007c0c */ /* 0x000fe4000c7c1270 */
[----:B------:R-:W-:Y:S01]  /*c5c60*/  ISETP.LT.AND P5, PT, R232, UR4, !P0 ;  /* 0x00000004e8007c0c */ /* 0x000fe2000c7a1270 */
[----:B------:R4:W-:Y:S04]  /*c5c70*/  @P2 STG.E desc[UR24][R4.64], R234 ;  /* 0x000000ea04002986 */ /* 0x0009e8000c101918 */
[----:B------:R1:W-:Y:S01]  /*c5c80*/  @P3 STG.E desc[UR24][R6.64], R237 ;  /* 0x000000ed06003986 */ /* 0x0003e2000c101918 */
[----:B----4-:R-:W-:-:S03]  /*c5c90*/  IMAD.WIDE R4, R233, 0x4, R72 ;  /* 0x00000004e9047825 */ /* 0x010fc600078e0248 */
[----:B-1----:R-:W4:Y:S04]  /*c5ca0*/  LDL.LU R237, [R1+0x113c] ;  /* 0x00113c0001ed7983 */ /* 0x002f280000300800 */
[----:B------:R1:W-:Y:S01]  /*c5cb0*/  @P1 STG.E desc[UR24][R8.64], R242 ;  /* 0x000000f208001986 */ /* 0x0003e2000c101918 */
[----:B------:R-:W-:-:S03]  /*c5cc0*/  IMAD.WIDE R6, R233, 0x4, R70 ;  /* 0x00000004e9067825 */ /* 0x000fc600078e0246 */
[----:B---3--:R-:W-:Y:S04]  /*c5cd0*/  @P4 STG.E desc[UR24][R4.64], R238 ;  /* 0x000000ee04004986 */ /* 0x008fe8000c101918 */
[----:B------:R-:W-:Y:S04]  /*c5ce0*/  @P6 STG.E desc[UR24][R6.64], R246 ;  /* 0x000000f606006986 */ /* 0x000fe8000c101918 */
[----:B-1----:R-:W3:Y:S01]  /*c5cf0*/  LDL.LU R242, [R1+0xeac] ;  /* 0x000eac0001f27983 */ /* 0x002ee20000300800 */
[----:B------:R-:W-:-:S03]  /*c5d00*/  IMAD.WIDE R8, R233, 0x4, R68 ;  /* 0x00000004e9087825 */ /* 0x000fc600078e0244 */
[----:B------:R-:W3:Y:S04]  /*c5d10*/  LDL.LU R234, [R1+0x1f10] ;  /* 0x001f100001ea7983 */ /* 0x000ee80000300800 */
[----:B--2---:R1:W-:Y:S04]  /*c5d20*/  @P5 STG.E desc[UR24][R8.64], R236 ;  /* 0x000000ec08005986 */ /* 0x0043e8000c101918 */
[----:B-1----:R-:W2:Y:S01]  /*c5d30*/  LDL.LU R236, [R1+0x1f60] ;  /* 0x001f600001ec7983 */ /* 0x002ea20000300800 */
[----:B------:R-:W-:Y:S02]  /*c5d40*/  ISETP.LT.AND P3, PT, R240, UR4, !P0 ;  /* 0x00000004f0007c0c */ /* 0x000fe4000c761270 */
[----:B------:R-:W-:-:S02]  /*c5d50*/  ISETP.LT.AND P1, PT, R244, UR4, !P0 ;  /* 0x00000004f4007c0c */ /* 0x000fc4000c721270 */
[----:B------:R-:W-:Y:S01]  /*c5d60*/  ISETP.LT.AND P4, PT, R146, UR4, !P0 ;  /* 0x0000000492007c0c */ /* 0x000fe2000c781270 */
[----:B------:R-:W-:-:S04]  /*c5d70*/  IMAD.WIDE R6, R233, 0x4, R66 ;  /* 0x00000004e9067825 */ /* 0x000fc800078e0242 */
[C---:B------:R-:W-:Y:S01]  /*c5d80*/  IMAD.WIDE R8, R233.reuse, 0x4, R64 ;  /* 0x00000004e9087825 */ /* 0x040fe200078e0240 */
[----:B------:R-:W2:Y:S03]  /*c5d90*/  LDL.LU R238, [R1+0x1f40] ;  /* 0x001f400001ee7983 */ /* 0x000ea60000300800 */
[C---:B------:R-:W-:Y:S01]  /*c5da0*/  IMAD.WIDE R4, R233.reuse, 0x4, R62 ;  /* 0x00000004e9047825 */ /* 0x040fe200078e023e */
[----:B------:R-:W2:Y:S04]  /*c5db0*/  LDL.LU R246, [R1+0x1f30] ;  /* 0x001f300001f67983 */ /* 0x000ea80000300800 */
[----:B------:R1:W-:Y:S04]  /*c5dc0*/  @P3 STG.E desc[UR24][R6.64], R247 ;  /* 0x000000f706003986 */ /* 0x0003e8000c101918 */
[----:B------:R-:W-:Y:S04]  /*c5dd0*/  @P1 STG.E desc[UR24][R8.64], R145 ;  /* 0x0000009108001986 */ /* 0x000fe8000c101918 */
[----:B------:R1:W-:Y:S02]  /*c5de0*/  @P4 STG.E desc[UR24][R4.64], R19 ;  /* 0x0000001304004986 */ /* 0x0003e4000c101918 */
[----:B-1----:R-:W-:-:S02]  /*c5df0*/  IMAD.WIDE R6, R233, 0x4, R60 ;  /* 0x00000004e9067825 */ /* 0x002fc400078e023c */
[----:B------:R-:W2:Y:S02]  /*c5e00*/  LDL.LU R19, [R1+0x1f50] ;  /* 0x001f500001137983 */ /* 0x000ea40000300800 */
[----:B------:R-:W-:Y:S02]  /*c5e10*/  IMAD.WIDE R4, R233, 0x4, R58 ;  /* 0x00000004e9047825 */ /* 0x000fe400078e023a */
[----:B------:R-:W2:Y:S02]  /*c5e20*/  LDL.LU R233, [R1+0x1f20] ;  /* 0x001f200001e97983 */ /* 0x000ea40000300800 */
[----:B------:R-:W-:Y:S01]  /*c5e30*/  VIADD R0, R115, 0xe0 ;  /* 0x000000e073007836 */ /* 0x000fe20000000000 */
[----:B------:R-:W-:Y:S02]  /*c5e40*/  ISETP.LT.AND P5, PT, R147, UR4, !P0 ;  /* 0x0000000493007c0c */ /* 0x000fe4000c7a1270 */
[----:B------:R-:W-:Y:S02]  /*c5e50*/  ISETP.LT.AND P0, PT, R26, UR4, !P0 ;  /* 0x000000041a007c0c */ /* 0x000fe4000c701270 */
[----:B------:R-:W-:-:S04]  /*c5e60*/  ISETP.GE.AND P2, PT, R0, UR5, PT ;  /* 0x0000000500007c0c */ /* 0x000fc8000bf46270 */
[----:B------:R-:W-:Y:S02]  /*c5e70*/  ISETP.LT.AND P6, PT, R241, UR4, !P2 ;  /* 0x00000004f1007c0c */ /* 0x000fe4000d7c1270 */
[----:B------:R-:W-:Y:S01]  /*c5e80*/  ISETP.LT.AND P1, PT, R245, UR4, !P2 ;  /* 0x00000004f5007c0c */ /* 0x000fe2000d721270 */
[C---:B------:R-:W-:Y:S02]  /*c5e90*/  IMAD.WIDE R8, R27.reuse, 0x4, R72 ;  /* 0x000000041b087825 */ /* 0x040fe400078e0248 */
[----:B----4-:R1:W-:Y:S04]  /*c5ea0*/  @P5 STG.E desc[UR24][R6.64], R237 ;  /* 0x000000ed06005986 */ /* 0x0103e8000c101918 */
[----:B-1----:R-:W4:Y:S04]  /*c5eb0*/  LDL.LU R237, [R1+0x1f00] ;  /* 0x001f000001ed7983 */ /* 0x002f280000300800 */
[----:B---3--:R1:W-:Y:S01]  /*c5ec0*/  @P0 STG.E desc[UR24][R4.64], R242 ;  /* 0x000000f204000986 */ /* 0x0083e2000c101918 */
[----:B------:R-:W-:-:S03]  /*c5ed0*/  IMAD.WIDE R6, R27, 0x4, R70 ;  /* 0x000000041b067825 */ /* 0x000fc600078e0246 */
[----:B------:R3:W-:Y:S04]  /*c5ee0*/  @P6 STG.E desc[UR24][R8.64], R234 ;  /* 0x000000ea08006986 */ /* 0x0007e8000c101918 */
[----:B-1----:R-:W4:Y:S04]  /*c5ef0*/  LDL.LU R242, [R1+0x2a6c] ;  /* 0x002a6c0001f27983 */ /* 0x002f280000300800 */
[----:B------:R-:W4:Y:S04]  /*c5f00*/  LDL.LU R145, [R1+0x1e70] ;  /* 0x001e700001917983 */ /* 0x000f280000300800 */
[----:B---3--:R-:W3:Y:S04]  /*c5f10*/  LDL.LU R234, [R1+0x1cf0] ;  /* 0x001cf00001ea7983 */ /* 0x008ee80000300800 */
[----:B--2---:R1:W-:Y:S04]  /*c5f20*/  @P1 STG.E desc[UR24][R6.64], R236 ;  /* 0x000000ec06001986 */ /* 0x0043e8000c101918 */
[----:B-1----:R-:W2:Y:S01]  /*c5f30*/  LDL.LU R236, [R1+0x1bc0] ;  /* 0x001bc00001ec7983 */ /* 0x002ea20000300800 */
[----:B------:R-:W-:-:S02]  /*c5f40*/  ISETP.LT.AND P3, PT, R232, UR4, !P2 ;  /* 0x00000004e8007c0c */ /* 0x000fc4000d761270 */
[----:B------:R-:W-:Y:S02]  /*c5f50*/  ISETP.LT.AND P0, PT, R240, UR4, !P2 ;  /* 0x00000004f0007c0c */ /* 0x000fe4000d701270 */
[----:B------:R-:W-:Y:S02]  /*c5f60*/  ISETP.LT.AND P5, PT, R244, UR4, !P2 ;  /* 0x00000004f4007c0c */ /* 0x000fe4000d7a1270 */
[----:B------:R-:W-:Y:S01]  /*c5f70*/  ISETP.LT.AND P6, PT, R146, UR4, !P2 ;  /* 0x0000000492007c0c */ /* 0x000fe2000d7c1270 */
[----:B------:R-:W-:-:S04]  /*c5f80*/  IMAD.WIDE R8, R27, 0x4, R68 ;  /* 0x000000041b087825 */ /* 0x000fc800078e0244 */
[C---:B------:R-:W-:Y:S01]  /*c5f90*/  IMAD.WIDE R4, R27.reuse, 0x4, R66 ;  /* 0x000000041b047825 */ /* 0x040fe200078e0242 */
[----:B------:R-:W2:Y:S03]  /*c5fa0*/  LDL.LU R243, [R1+0x1940] ;  /* 0x0019400001f37983 */ /* 0x000ea60000300800 */
[C---:B------:R-:W-:Y:S01]  /*c5fb0*/  IMAD.WIDE R6, R27.reuse, 0x4, R64 ;  /* 0x000000041b067825 */ /* 0x040fe200078e0240 */
[----:B------:R-:W2:Y:S04]  /*c5fc0*/  LDL.LU R247, [R1+0xc50] ;  /* 0x000c500001f77983 */ /* 0x000ea80000300800 */
[----:B------:R1:W-:Y:S04]  /*c5fd0*/  @P3 STG.E desc[UR24][R8.64], R238 ;  /* 0x000000ee08003986 */ /* 0x0003e8000c101918 */
[----:B------:R1:W-:Y:S04]  /*c5fe0*/  @P0 STG.E desc[UR24][R4.64], R246 ;  /* 0x000000f604000986 */ /* 0x0003e8000c101918 */
[----:B------:R1:W-:Y:S04]  /*c5ff0*/  @P5 STG.E desc[UR24][R6.64], R19 ;  /* 0x0000001306005986 */ /* 0x0003e8000c101918 */
[----:B-1----:R-:W2:Y:S01]  /*c6000*/  LDL.LU R238, [R1+0xc40] ;  /* 0x000c400001ee7983 */ /* 0x002ea20000300800 */
[----:B------:R-:W-:-:S04]  /*c6010*/  IMAD.WIDE R4, R27, 0x4, R62 ;  /* 0x000000041b047825 */ /* 0x000fc800078e023e */
[C---:B------:R-:W-:Y:S01]  /*c6020*/  IMAD.WIDE R8, R27.reuse, 0x4, R60 ;  /* 0x000000041b087825 */ /* 0x040fe200078e023c */
[----:B------:R1:W-:Y:S04]  /*c6030*/  @P6 STG.E desc[UR24][R4.64], R233 ;  /* 0x000000e904006986 */ /* 0x0003e8000c101918 */
[----:B------:R-:W2:Y:S01]  /*c6040*/  LDL.LU R19, [R1+0xc30] ;  /* 0x000c300001137983 */ /* 0x000ea20000300800 */
[----:B------:R-:W-:-:S03]  /*c6050*/  IMAD.WIDE R6, R27, 0x4, R58 ;  /* 0x000000041b067825 */ /* 0x000fc600078e023a */
[----:B-1----:R-:W2:Y:S04]  /*c6060*/  LDL.LU R233, [R1+0xc20] ;  /* 0x000c200001e97983 */ /* 0x002ea80000300800 */
[----:B------:R-:W2:Y:S01]  /*c6070*/  LDL.LU R27, [R1+0x1b0] ;  /* 0x0001b000011b7983 */ /* 0x000ea20000300800 */
[----:B------:R-:W-:Y:S01]  /*c6080*/  VIADD R0, R115, 0xe1 ;  /* 0x000000e173007836 */ /* 0x000fe20000000000 */
[----:B------:R-:W-:Y:S02]  /*c6090*/  ISETP.LT.AND P4, PT, R147, UR4, !P2 ;  /* 0x0000000493007c0c */ /* 0x000fe4000d781270 */
[----:B------:R-:W-:Y:S01]  /*c60a0*/  ISETP.LT.AND P2, PT, R26, UR4, !P2 ;  /* 0x000000041a007c0c */ /* 0x000fe2000d741270 */
[----:B------:R-:W2:Y:S01]  /*c60b0*/  LDL.LU R246, [R1+0x2a70] ;  /* 0x002a700001f67983 */ /* 0x000ea20000300800 */
[----:B------:R-:W-:-:S04]  /*c60c0*/  ISETP.GE.AND P1, PT, R0, UR5, PT ;  /* 0x0000000500007c0c */ /* 0x000fc8000bf26270 */
[----:B------:R-:W-:Y:S02]  /*c60d0*/  ISETP.LT.AND P0, PT, R241, UR4, !P1 ;  /* 0x00000004f1007c0c */ /* 0x000fe4000cf01270 */
[----:B------:R-:W-:-:S03]  /*c60e0*/  ISETP.LT.AND P3, PT, R245, UR4, !P1 ;  /* 0x00000004f5007c0c */ /* 0x000fc6000cf61270 */
[----:B----4-:R1:W-:Y:S01]  /*c60f0*/  @P4 STG.E desc[UR24][R8.64], R237 ;  /* 0x000000ed08004986 */ /* 0x0103e2000c101918 */
[----:B------:R-:W-:-:S03]  /*c6100*/  IMAD.WIDE R4, R242, 0x4, R70 ;  /* 0x00000004f2047825 */ /* 0x000fc600078e0246 */
[----:B------:R4:W-:Y:S01]  /*c6110*/  @P2 STG.E desc[UR24][R6.64], R145 ;  /* 0x0000009106002986 */ /* 0x0009e2000c101918 */
[----:B-1----:R-:W-:-:S03]  /*c6120*/  IMAD.WIDE R8, R242, 0x4, R72 ;  /* 0x00000004f2087825 */ /* 0x002fc600078e0248 */
[----:B------:R-:W2:Y:S04]  /*c6130*/  LDL.LU R237, [R1+0x2a74] ;  /* 0x002a740001ed7983 */ /* 0x000ea80000300800 */
[----:B---3--:R1:W-:Y:S04]  /*c6140*/  @P0 STG.E desc[UR24][R8.64], R234 ;  /* 0x000000ea08000986 */ /* 0x0083e8000c101918 */
[----:B----4-:R-:W3:Y:S04]  /*c6150*/  LDL.LU R145, [R1+0x1f14] ;  /* 0x001f140001917983 */ /* 0x010ee80000300800 */
        /* <DEDUP_REMOVED lines=9> */
[----:B------:R-:W-:Y:S01]  /*c61f0*/  IMAD.WIDE R4, R242, 0x4, R66 ;  /* 0x00000004f2047825 */ /* 0x000fe200078e0242 */
[----:B------:R-:W-:-:S03]  /*c6200*/  ISETP.LT.AND P1, PT, R26, UR4, !P1 ;  /* 0x000000041a007c0c */ /* 0x000fc6000cf21270 */
[C---:B------:R-:W-:Y:S01]  /*c6210*/  IMAD.WIDE R8, R242.reuse, 0x4, R64 ;  /* 0x00000004f2087825 */ /* 0x040fe200078e0240 */
[----:B------:R1:W-:Y:S04]  /*c6220*/  @P5 STG.E desc[UR24][R6.64], R243 ;  /* 0x000000f306005986 */ /* 0x0003e8000c101918 */
[----:B------:R1:W-:Y:S04]  /*c6230*/  @P4 STG.E desc[UR24][R4.64], R247 ;  /* 0x000000f704004986 */ /* 0x0003e8000c101918 */
[----:B------:R1:W-:Y:S02]  /*c6240*/  @P6 STG.E desc[UR24][R8.64], R238 ;  /* 0x000000ee08006986 */ /* 0x0003e4000c101918 */
[----:B-1----:R-:W-:-:S02]  /*c6250*/  IMAD.WIDE R6, R242, 0x4, R60 ;  /* 0x00000004f2067825 */ /* 0x002fc400078e023c */
[----:B------:R-:W2:Y:S02]  /*c6260*/  LDL.LU R247, [R1+0x1f34] ;  /* 0x001f340001f77983 */ /* 0x000ea40000300800 */
[C---:B------:R-:W-:Y:S02]  /*c6270*/  IMAD.WIDE R4, R242.reuse, 0x4, R62 ;  /* 0x00000004f2047825 */ /* 0x040fe400078e023e */
[----:B------:R-:W2:Y:S02]  /*c6280*/  LDL.LU R238, [R1+0x1f54] ;  /* 0x001f540001ee7983 */ /* 0x000ea40000300800 */
[----:B------:R-:W-:Y:S02]  /*c6290*/  IMAD.WIDE R8, R242, 0x4, R58 ;  /* 0x00000004f2087825 */ /* 0x000fe400078e023a */
[----:B------:R-:W2:Y:S04]  /*c62a0*/  LDL.LU R242, [R1+0x1f24] ;  /* 0x001f240001f27983 */ /* 0x000ea80000300800 */
[----:B------:R1:W-:Y:S04]  /*c62b0*/  @P0 STG.E desc[UR24][R4.64], R19 ;  /* 0x0000001304000986 */ /* 0x0003e8000c101918 */
[----:B------:R-:W-:Y:S04]  /*c62c0*/  @P3 STG.E desc[UR24][R6.64], R233 ;  /* 0x000000e906003986 */ /* 0x000fe8000c101918 */
[----:B------:R1:W-:Y:S04]  /*c62d0*/  @P1 STG.E desc[UR24][R8.64], R27 ;  /* 0x0000001b08001986 */ /* 0x0003e8000c101918 */
[----:B-1----:R-:W2:Y:S04]  /*c62e0*/  LDL.LU R19, [R1+0x1f04] ;  /* 0x001f040001137983 */ /* 0x002ea80000300800 */
[----:B------:R-:W2:Y:S04]  /*c62f0*/  LDL.LU R27, [R1+0x1e74] ;  /* 0x001e7400011b7983 */ /* 0x000ea80000300800 */
[----:B------:R-:W2:Y:S01]  /*c6300*/  LDL.LU R233, [R1+0x1cf4] ;  /* 0x001cf40001e97983 */ /* 0x000ea20000300800 */
[----:B------:R-:W-:-:S05]  /*c6310*/  VIADD R0, R115, 0xe2 ;  /* 0x000000e273007836 */ /* 0x000fca0000000000 */
[----:B------:R-:W-:-:S04]  /*c6320*/  ISETP.GE.AND P2, PT, R0, UR5, PT ;  /* 0x0000000500007c0c */ /* 0x000fc8000bf46270 */
[----:B------:R-:W-:Y:S02]  /*c6330*/  ISETP.LT.AND P4, PT, R241, UR4, !P2 ;  /* 0x00000004f1007c0c */ /* 0x000fe4000d781270 */
[----:B------:R-:W-:Y:S02]  /*c6340*/  ISETP.LT.AND P6, PT, R245, UR4, !P2 ;  /* 0x00000004f5007c0c */ /* 0x000fe4000d7c1270 */
[----:B------:R-:W-:Y:S01]  /*c6350*/  ISETP.LT.AND P5, PT, R232, UR4, !P2 ;  /* 0x00000004e8007c0c */ /* 0x000fe2000d7a1270 */
[----:B------:R-:W-:-:S04]  /*c6360*/  IMAD.WIDE R4, R246, 0x4, R72 ;  /* 0x00000004f6047825 */ /* 0x000fc800078e0248 */
[----:B------:R-:W-:-:S04]  /*c6370*/  IMAD.WIDE R6, R246, 0x4, R70 ;  /* 0x00000004f6067825 */ /* 0x000fc800078e0246 */
[----:B------:R-:W-:Y:S01]  /*c6380*/  IMAD.WIDE R8, R246, 0x4, R68 ;  /* 0x00000004f6087825 */ /* 0x000fe200078e0244 */
[----:B---3--:R-:W-:Y:S04]  /*c6390*/  @P4 STG.E desc[UR24][R4.64], R145 ;  /* 0x0000009104004986 */ /* 0x008fe8000c101918 */
[----:B----4-:R-:W-:Y:S04]  /*c63a0*/  @P6 STG.E desc[UR24][R6.64], R234 ;  /* 0x000000ea06006986 */ /* 0x010fe8000c101918 */
[----:B--2---:R1:W-:Y:S04]  /*c63b0*/  @P5 STG.E desc[UR24][R8.64], R236 ;  /* 0x000000ec08005986 */ /* 0x0043e8000c101918 */
[----:B-1----:R-:W2:Y:S01]  /*c63c0*/  LDL.LU R236, [R1+0x1bc4] ;  /* 0x001bc40001ec7983 */ /* 0x002ea20000300800 */
[----:B------:R-:W-:-:S02]  /*c63d0*/  ISETP.LT.AND P3, PT, R240, UR4, !P2 ;  /* 0x00000004f0007c0c */ /* 0x000fc4000d761270 */
[----:B------:R-:W-:Y:S02]  /*c63e0*/  ISETP.LT.AND P1, PT, R244, UR4, !P2 ;  /* 0x00000004f4007c0c */ /* 0x000fe4000d721270 */
[----:B------:R-:W-:Y:S01]  /*c63f0*/  ISETP.LT.AND P4, PT, R146, UR4, !P2 ;  /* 0x0000000492007c0c */ /* 0x000fe2000d781270 */
[----:B------:R-:W3:Y:S04]  /*c6400*/  LDL.LU R145, [R1+0x1944] ;  /* 0x0019440001917983 */ /* 0x000ee80000300800 */
[----:B------:R-:W4:Y:S01]  /*c6410*/  LDL.LU R234, [R1+0xc54] ;  /* 0x000c540001ea7983 */ /* 0x000f220000300800 */
[----:B------:R-:W-:Y:S01]  /*c6420*/  VIADD R0, R115, 0xe3 ;  /* 0x000000e373007836 */ /* 0x000fe20000000000 */
[----:B------:R-:W-:Y:S01]  /*c6430*/  ISETP.LT.AND P5, PT, R147, UR4, !P2 ;  /* 0x0000000493007c0c */ /* 0x000fe2000d7a1270 */
[----:B------:R-:W-:Y:S01]  /*c6440*/  IMAD.WIDE R6, R246, 0x4, R66 ;  /* 0x00000004f6067825 */ /* 0x000fe200078e0242 */
[----:B------:R-:W-:-:S03]  /*c6450*/  ISETP.LT.AND P2, PT, R26, UR4, !P2 ;  /* 0x000000041a007c0c */ /* 0x000fc6000d741270 */
[----:B------:R-:W-:Y:S01]  /*c6460*/  IMAD.WIDE R8, R246, 0x4, R64 ;  /* 0x00000004f6087825 */ /* 0x000fe200078e0240 */
[----:B------:R-:W-:-:S03]  /*c6470*/  ISETP.GE.AND P0, PT, R0, UR5, PT ;  /* 0x0000000500007c0c */ /* 0x000fc6000bf06270 */
[C---:B------:R-:W-:Y:S01]  /*c6480*/  IMAD.WIDE R4, R246.reuse, 0x4, R62 ;  /* 0x00000004f6047825 */ /* 0x040fe200078e023e */
[----:B------:R-:W-:Y:S01]  /*c6490*/  ISETP.LT.AND P6, PT, R241, UR4, !P0 ;  /* 0x00000004f1007c0c */ /* 0x000fe2000c7c1270 */
[----:B------:R1:W-:Y:S04]  /*c64a0*/  @P3 STG.E desc[UR24][R6.64], R247 ;  /* 0x000000f706003986 */ /* 0x0003e8000c101918 */
[----:B------:R1:W-:Y:S04]  /*c64b0*/  @P1 STG.E desc[UR24][R8.64], R238 ;  /* 0x000000ee08001986 */ /* 0x0003e8000c101918 */
[----:B------:R1:W-:Y:S02]  /*c64c0*/  @P4 STG.E desc[UR24][R4.64], R242 ;  /* 0x000000f204004986 */ /* 0x0003e4000c101918 */
[----:B-1----:R-:W-:-:S02]  /*c64d0*/  IMAD.WIDE R6, R246, 0x4, R60 ;  /* 0x00000004f6067825 */ /* 0x002fc400078e023c */
[----:B------:R-:W4:Y:S04]  /*c64e0*/  LDL.LU R238, [R1+0xc44] ;  /* 0x000c440001ee7983 */ /* 0x000f280000300800 */
[----:B------:R-:W4:Y:S01]  /*c64f0*/  LDL.LU R242, [R1+0xc34] ;  /* 0x000c340001f27983 */ /* 0x000f220000300800 */
[----:B------:R-:W-:-:S04]  /*c6500*/  IMAD.WIDE R4, R246, 0x4, R58 ;  /* 0x00000004f6047825 */ /* 0x000fc800078e023a */
[----:B------:R-:W-:Y:S01]  /*c6510*/  IMAD.WIDE R8, R237, 0x4, R72 ;  /* 0x00000004ed087825 */ /* 0x000fe200078e0248 */
[----:B------:R-:W-:Y:S04]  /*c6520*/  @P5 STG.E desc[UR24][R6.64], R19 ;  /* 0x0000001306005986 */ /* 0x000fe8000c101918 */
[----:B------:R-:W4:Y:S04]  /*c6530*/  LDL.LU R246, [R1+0xc24] ;  /* 0x000c240001f67983 */ /* 0x000f280000300800 */
[----:B------:R1:W-:Y:S04]  /*c6540*/  @P2 STG.E desc[UR24][R4.64], R27 ;  /* 0x0000001b04002986 */ /* 0x0003e8000c101918 */
[----:B------:R1:W-:Y:S04]  /*c6550*/  @P6 STG.E desc[UR24][R8.64], R233 ;  /* 0x000000e908006986 */ /* 0x0003e8000c101918 */
[----:B-1----:R-:W4:Y:S04]  /*c6560*/  LDL.LU R27, [R1+0x2a78] ;  /* 0x002a7800011b7983 */ /* 0x002f280000300800 */
[----:B------:R-:W4:Y:S04]  /*c6570*/  LDL.LU R19, [R1+0x1b4] ;  /* 0x0001b40001137983 */ /* 0x000f280000300800 */
[----:B------:R-:W4:Y:S01]  /*c6580*/  LDL.LU R233, [R1+0x1f18] ;  /* 0x001f180001e97983 */ /* 0x000f220000300800 */
[----:B------:R-:W-:Y:S01]  /*c6590*/  ISETP.LT.AND P1, PT, R245, UR4, !P0 ;  /* 0x00000004f5007c0c */ /* 0x000fe2000c721270 */
[----:B------:R-:W-:Y:S01]  /*c65a0*/  IMAD.WIDE R4, R237, 0x4, R70 ;  /* 0x00000004ed047825 */ /* 0x000fe200078e0246 */
[----:B------:R-:W-:-:S02]  /*c65b0*/  ISETP.LT.AND P3, PT, R232, UR4, !P0 ;  /* 0x00000004e8007c0c */ /* 0x000fc4000c761270 */
[----:B------:R-:W-:Y:S01]  /*c65c0*/  ISETP.LT.AND P2, PT, R240, UR4, !P0 ;  /* 0x00000004f0007c0c */ /* 0x000fe2000c741270 */
[----:B------:R-:W-:-:S04]  /*c65d0*/  IMAD.WIDE R6, R237, 0x4, R68 ;  /* 0x00000004ed067825 */ /* 0x000fc800078e0244 */
[----:B------:R-:W-:-:S04]  /*c65e0*/  IMAD.WIDE R8, R237, 0x4, R66 ;  /* 0x00000004ed087825 */ /* 0x000fc800078e0242 */
[----:B------:R-:W-:Y:S01]  /*c65f0*/  VIADD R0, R115, 0xe4 ;  /* 0x000000e473007836 */ /* 0x000fe20000000000 */
[----:B------:R-:W-:Y:S02]  /*c6600*/  ISETP.LT.AND P4, PT, R244, UR4, !P0 ;  /* 0x00000004f4007c0c */ /* 0x000fe4000c781270 */
[----:B------:R-:W-:Y:S02]  /*c6610*/  ISETP.LT.AND P5, PT, R146, UR4, !P0 ;  /* 0x0000000492007c0c */ /* 0x000fe4000c7a1270 */
[----:B------:R-:W-:Y:S02]  /*c6620*/  ISETP.LT.AND P6, PT, R147, UR4, !P0 ;  /* 0x0000000493007c0c */ /* 0x000fe4000c7c1270 */
[----:B------:R-:W-:Y:S01]  /*c6630*/  ISETP.LT.AND P0, PT, R26, UR4, !P0 ;  /* 0x000000041a007c0c */ /* 0x000fe2000c701270 */
[----:B--2---:R1:W-:Y:S04]  /*c6640*/  @P1 STG.E desc[UR24][R4.64], R236 ;  /* 0x000000ec04001986 */ /* 0x0043e8000c101918 */
[----:B-1----:R-:W2:Y:S04]  /*c6650*/  LDL.LU R236, [R1+0x1f68] ;  /* 0x001f680001ec7983 */ /* 0x002ea80000300800 */
[----:B---3--:R-:W-:Y:S04]  /*c6660*/  @P3 STG.E desc[UR24][R6.64], R145 ;  /* 0x0000009106003986 */ /* 0x008fe8000c101918 */
[----:B------:R-:W3:Y:S04]  /*c6670*/  LDL.LU R243, [R1+0x1f48] ;  /* 0x001f480001f37983 */ /* 0x000ee80000300800 */
[----:B----4-:R1:W-:Y:S04]  /*c6680*/  @P2 STG.E desc[UR24][R8.64], R234 ;  /* 0x000000ea08002986 */ /* 0x0103e8000c101918 */
[----:B------:R-:W4:Y:S01]  /*c6690*/  LDL.LU R247, [R1+0x1f38] ;  /* 0x001f380001f77983 */ /* 0x000f220000300800 */
[----:B------:R-:W-:Y:S01]  /*c66a0*/  ISETP.GE.AND P1, PT, R0, UR5, PT ;  /* 0x0000000500007c0c */ /* 0x000fe2000bf26270 */
[----:B------:R-:W-:-:S02]  /*c66b0*/  IMAD.WIDE R4, R237, 0x4, R64 ;  /* 0x00000004ed047825 */ /* 0x000fc400078e0240 */
[----:B-1----:R-:W4:Y:S02]  /*c66c0*/  LDL.LU R234, [R1+0x1f58] ;  /* 0x001f580001ea7983 */ /* 0x002f240000300800 */
[----:B------:R-:W-:Y:S01]  /*c66d0*/  IMAD.WIDE R6, R237, 0x4, R62 ;  /* 0x00000004ed067825 */ /* 0x000fe200078e023e */
[----:B------:R-:W-:-:S03]  /*c66e0*/  ISETP.LT.AND P2, PT, R241, UR4, !P1 ;  /* 0x00000004f1007c0c */ /* 0x000fc6000cf41270 */
[C---:B------:R-:W-:Y:S01]  /*c66f0*/  IMAD.WIDE R8, R237.reuse, 0x4, R60 ;  /* 0x00000004ed087825 */ /* 0x040fe200078e023c */
[----:B------:R1:W-:Y:S04]  /*c6700*/  @P4 STG.E desc[UR24][R4.64], R238 ;  /* 0x000000ee04004986 */ /* 0x0003e8000c101918 */
[----:B------:R1:W-:Y:S04]  /*c6710*/  @P5 STG.E desc[UR24][R6.64], R242 ;  /* 0x000000f206005986 */ /* 0x0003e8000c101918 */
[----:B------:R-:W4:Y:S04]  /*c6720*/  LDL.LU R145, [R1+0x1f28] ;  /* 0x001f280001917983 */ /* 0x000f280000300800 */
[----:B------:R1:W-:Y:S02]  /*c6730*/  @P6 STG.E desc[UR24][R8.64], R246 ;  /* 0x000000f608006986 */ /* 0x0003e4000c101918 */
[----:B-1----:R-:W-:-:S02]  /*c6740*/  IMAD.WIDE R4, R237, 0x4, R58 ;  /* 0x00000004ed047825 */ /* 0x002fc400078e023a */
        /* <DEDUP_REMOVED lines=8> */
[----:B------:R-:W4:Y:S01]  /*c67d0*/  LDL.LU R233, [R1+0x1bc8] ;  /* 0x001bc80001e97983 */ /* 0x000f220000300800 */
[----:B------:R-:W-:Y:S01]  /*c67e0*/  ISETP.LT.AND P3, PT, R245, UR4, !P1 ;  /* 0x00000004f5007c0c */ /* 0x000fe2000cf61270 */
[----:B------:R-:W-:Y:S01]  /*c67f0*/  IMAD.WIDE R8, R27, 0x4, R70 ;  /* 0x000000041b087825 */ /* 0x000fe200078e0246 */
[----:B------:R-:W-:-:S02]  /*c6800*/  ISETP.LT.AND P4, PT, R232, UR4, !P1 ;  /* 0x00000004e8007c0c */ /* 0x000fc4000cf81270 */
[----:B------:R-:W-:Y:S02]  /*c6810*/  ISETP.LT.AND P5, PT, R240, UR4, !P1 ;  /* 0x00000004f0007c0c */ /* 0x000fe4000cfa1270 */
[----:B------:R-:W-:Y:S01]  /*c6820*/  ISETP.LT.AND P6, PT, R244, UR4, !P1 ;  /* 0x00000004f4007c0c */ /* 0x000fe2000cfc1270 */
[----:B------:R-:W-:-:S04]  /*c6830*/  IMAD.WIDE R4, R27, 0x4, R68 ;  /* 0x000000041b047825 */ /* 0x000fc800078e0244 */
[----:B------:R-:W-:-:S04]  /*c6840*/  IMAD.WIDE R6, R27, 0x4, R66 ;  /* 0x000000041b067825 */ /* 0x000fc800078e0242 */
[----:B------:R-:W-:Y:S01]  /*c6850*/  VIADD R0, R115, 0xe5 ;  /* 0x000000e573007836 */ /* 0x000fe20000000000 */
[----:B------:R-:W-:-:S04]  /*c6860*/  ISETP.LT.AND P2, PT, R146, UR4, !P1 ;  /* 0x0000000492007c0c */ /* 0x000fc8000cf41270 */
[----:B------:R-:W-:Y:S01]  /*c6870*/  ISETP.GE.AND P0, PT, R0, UR5, PT ;  /* 0x0000000500007c0c */ /* 0x000fe2000bf06270 */
[----:B--2---:R1:W-:Y:S04]  /*c6880*/  @P3 STG.E desc[UR24][R8.64], R236 ;  /* 0x000000ec08003986 */ /* 0x0043e8000c101918 */
[----:B-1----:R-:W2:Y:S01]  /*c6890*/  LDL.LU R236, [R1+0x1948] ;  /* 0x0019480001ec7983 */ /* 0x002ea20000300800 */
[----:B------:R-:W-:-:S03]  /*c68a0*/  IMAD.WIDE R8, R27, 0x4, R64 ;  /* 0x000000041b087825 */ /* 0x000fc600078e0240 */
[----:B---3--:R1:W-:Y:S04]  /*c68b0*/  @P4 STG.E desc[UR24][R4.64], R243 ;  /* 0x000000f304004986 */ /* 0x0083e8000c101918 */
[----:B----4-:R3:W-:Y:S04]  /*c68c0*/  @P5 STG.E desc[UR24][R6.64], R247 ;  /* 0x000000f706005986 */ /* 0x0107e8000c101918 */
[----:B------:R4:W-:Y:S01]  /*c68d0*/  @P6 STG.E desc[UR24][R8.64], R234 ;  /* 0x000000ea08006986 */ /* 0x0009e2000c101918 */
[----:B------:R-:W-:Y:S02]  /*c68e0*/  ISETP.LT.AND P3, PT, R147, UR4, !P1 ;  /* 0x0000000493007c0c */ /* 0x000fe4000cf61270 */
[----:B------:R-:W-:Y:S01]  /*c68f0*/  ISETP.LT.AND P1, PT, R26, UR4, !P1 ;  /* 0x000000041a007c0c */ /* 0x000fe2000cf21270 */
[C---:B-1----:R-:W-:Y:S01]  /*c6900*/  IMAD.WIDE R4, R27.reuse, 0x4, R62 ;  /* 0x000000041b047825 */ /* 0x042fe200078e023e */
[----:B---3--:R-:W3:Y:S04]  /*c6910*/  LDL.LU R247, [R1+0xc58] ;  /* 0x000c580001f77983 */ /* 0x008ee80000300800 */
[----:B----4-:R-:W4:Y:S01]  /*c6920*/  LDL.LU R234, [R1+0xc48] ;  /* 0x000c480001ea7983 */ /* 0x010f220000300800 */
[----:B------:R-:W-:-:S04]  /*c6930*/  IMAD.WIDE R6, R27, 0x4, R60 ;  /* 0x000000041b067825 */ /* 0x000fc800078e023c */
[----:B------:R-:W-:Y:S02]  /*c6940*/  IMAD.WIDE R8, R27, 0x4, R58 ;  /* 0x000000041b087825 */ /* 0x000fe400078e023a */
[----:B------:R-:W4:Y:S01]  /*c6950*/  LDL.LU R27, [R1+0xc38] ;  /* 0x000c3800011b7983 */ /* 0x000f220000300800 */
[----:B------:R-:W-:Y:S02]  /*c6960*/  ISETP.LT.AND P5, PT, R241, UR4, !P0 ;  /* 0x00000004f1007c0c */ /* 0x000fe4000c7a1270 */
[----:B------:R-:W-:Y:S01]  /*c6970*/  ISETP.LT.AND P6, PT, R245, UR4, !P0 ;  /* 0x00000004f5007c0c */ /* 0x000fe2000c7c1270 */
[----:B------:R1:W-:Y:S04]  /*c6980*/  @P2 STG.E desc[UR24][R4.64], R145 ;  /* 0x0000009104002986 */ /* 0x0003e8000c101918 */
[----:B------:R1:W-:Y:S04]  /*c6990*/  @P3 STG.E desc[UR24][R6.64], R242 ;  /* 0x000000f206003986 */ /* 0x0003e8000c101918 */
[----:B------:R1:W-:Y:S04]  /*c69a0*/  @P1 STG.E desc[UR24][R8.64], R246 ;  /* 0x000000f608001986 */ /* 0x0003e8000c101918 */
[----:B-1----:R-:W4:Y:S04]  /*c69b0*/  LDL.LU R145, [R1+0xc28] ;  /* 0x000c280001917983 */ /* 0x002f280000300800 */
[----:B------:R-:W4:Y:S01]  /*c69c0*/  LDL.LU R242, [R1+0x1b8] ;  /* 0x0001b80001f27983 */ /* 0x000f220000300800 */
[----:B------:R-:W-:-:S03]  /*c69d0*/  IMAD.WIDE R4, R238, 0x4, R72 ;  /* 0x00000004ee047825 */ /* 0x000fc600078e0248 */
[----:B------:R-:W4:Y:S01]  /*c69e0*/  LDL.LU R246, [R1+0x1f1c] ;  /* 0x001f1c0001f67983 */ /* 0x000f220000300800 */
[----:B------:R-:W-:-:S03]  /*c69f0*/  IMAD.WIDE R6, R238, 0x4, R70 ;  /* 0x00000004ee067825 */ /* 0x000fc600078e0246 */
        /* <DEDUP_REMOVED lines=10> */
[----:B------:R-:W-:Y:S02]  /*c6aa0*/  VIADD R0, R115, 0xe6 ;  /* 0x000000e673007836 */ /* 0x000fe40000000000 */
[----:B------:R-:W-:-:S03]  /*c6ab0*/  IMAD.WIDE R4, R238, 0x4, R62 ;  /* 0x00000004ee047825 */ /* 0x000fc600078e023e */
[----:B------:R-:W-:Y:S01]  /*c6ac0*/  ISETP.GE.AND P2, PT, R0, UR5, PT ;  /* 0x0000000500007c0c */ /* 0x000fe2000bf46270 */
[----:B--2---:R1:W-:Y:S04]  /*c6ad0*/  @P4 STG.E desc[UR24][R8.64], R236 ;  /* 0x000000ec08004986 */ /* 0x0043e8000c101918 */
[----:B-1----:R-:W2:Y:S01]  /*c6ae0*/  LDL.LU R236, [R1+0x1f3c] ;  /* 0x001f3c0001ec7983 */ /* 0x002ea20000300800 */
[----:B------:R-:W-:-:S03]  /*c6af0*/  IMAD.WIDE R8, R238, 0x4, R64 ;  /* 0x00000004ee087825 */ /* 0x000fc600078e0240 */
[----:B---3--:R-:W-:Y:S01]  /*c6b00*/  @P1 STG.E desc[UR24][R6.64], R247 ;  /* 0x000000f706001986 */ /* 0x008fe2000c101918 */
[----:B------:R-:W-:-:S03]  /*c6b10*/  ISETP.LT.AND P4, PT, R147, UR4, !P0 ;  /* 0x0000000493007c0c */ /* 0x000fc6000c781270 */
[----:B----4-:R-:W-:Y:S04]  /*c6b20*/  @P3 STG.E desc[UR24][R8.64], R234 ;  /* 0x000000ea08003986 */ /* 0x010fe8000c101918 */
[----:B------:R1:W-:Y:S01]  /*c6b30*/  @P5 STG.E desc[UR24][R4.64], R27 ;  /* 0x0000001b04005986 */ /* 0x0003e2000c101918 */
[----:B------:R-:W-:Y:S02]  /*c6b40*/  ISETP.LT.AND P0, PT, R26, UR4, !P0 ;  /* 0x000000041a007c0c */ /* 0x000fe4000c701270 */
[----:B------:R-:W-:Y:S02]  /*c6b50*/  ISETP.LT.AND P6, PT, R241, UR4, !P2 ;  /* 0x00000004f1007c0c */ /* 0x000fe4000d7c1270 */
[----:B------:R-:W-:Y:S01]  /*c6b60*/  ISETP.LT.AND P1, PT, R245, UR4, !P2 ;  /* 0x00000004f5007c0c */ /* 0x000fe2000d721270 */
[----:B-1----:R-:W3:Y:S04]  /*c6b70*/  LDL.LU R27, [R1+0x1f5c] ;  /* 0x001f5c00011b7983 */ /* 0x002ee80000300800 */
[----:B------:R-:W4:Y:S01]  /*c6b80*/  LDL.LU R234, [R1+0x1f2c] ;  /* 0x001f2c0001ea7983 */ /* 0x000f220000300800 */
[----:B------:R-:W-:Y:S01]  /*c6b90*/  IMAD.WIDE R6, R238, 0x4, R60 ;  /* 0x00000004ee067825 */ /* 0x000fe200078e023c */
[----:B------:R-:W-:-:S03]  /*c6ba0*/  ISETP.LT.AND P3, PT, R232, UR4, !P2 ;  /* 0x00000004e8007c0c */ /* 0x000fc6000d761270 */
[----:B------:R-:W-:-:S04]  /*c6bb0*/  IMAD.WIDE R4, R238, 0x4, R58 ;  /* 0x00000004ee047825 */ /* 0x000fc800078e023a */
[C---:B------:R-:W-:Y:S01]  /*c6bc0*/  IMAD.WIDE R8, R237.reuse, 0x4, R72 ;  /* 0x00000004ed087825 */ /* 0x040fe200078e0248 */
[----:B------:R-:W4:Y:S04]  /*c6bd0*/  LDL.LU R238, [R1+0x1f0c] ;  /* 0x001f0c0001ee7983 */ /* 0x000f280000300800 */
[----:B------:R1:W-:Y:S04]  /*c6be0*/  @P4 STG.E desc[UR24][R6.64], R145 ;  /* 0x0000009106004986 */ /* 0x0003e8000c101918 */
[----:B------:R1:W-:Y:S04]  /*c6bf0*/  @P0 STG.E desc[UR24][R4.64], R242 ;  /* 0x000000f204000986 */ /* 0x0003e8000c101918 */
[----:B------:R-:W4:Y:S04]  /*c6c00*/  LDL.LU R239, [R1+0x2aa4] ;  /* 0x002aa40001ef7983 */ /* 0x000f280000300800 */
[----:B------:R1:W-:Y:S02]  /*c6c10*/  @P6 STG.E desc[UR24][R8.64], R246 ;  /* 0x000000f608006986 */ /* 0x0003e4000c101918 */
[----:B-1----:R-:W-:-:S02]  /*c6c20*/  IMAD.WIDE R6, R237, 0x4, R70 ;  /* 0x00000004ed067825 */ /* 0x002fc400078e0246 */
[----:B------:R-:W4:Y:S02]  /*c6c30*/  LDL.LU R242, [R1+0x1e7c] ;  /* 0x001e7c0001f27983 */ /* 0x000f240000300800 */
[C---:B------:R-:W-:Y:S02]  /*c6c40*/  IMAD.WIDE R8, R237.reuse, 0x4, R68 ;  /* 0x00000004ed087825 */ /* 0x040fe400078e0244 */
        /* <DEDUP_REMOVED lines=8> */
[----:B------:R-:W-:Y:S01]  /*c6cd0*/  ISETP.LT.AND P5, PT, R146, UR4, !P2 ;  /* 0x0000000492007c0c */ /* 0x000fe2000d7a1270 */
[----:B------:R-:W-:-:S04]  /*c6ce0*/  IMAD.WIDE R6, R237, 0x4, R64 ;  /* 0x00000004ed067825 */ /* 0x000fc800078e0240 */
[----:B------:R-:W-:Y:S02]  /*c6cf0*/  VIADD R0, R115, 0xe7 ;  /* 0x000000e773007836 */ /* 0x000fe40000000000 */
[----:B------:R-:W-:Y:S01]  /*c6d00*/  IMAD.WIDE R8, R237, 0x4, R60 ;  /* 0x00000004ed087825 */ /* 0x000fe200078e023c */
[----:B------:R-:W-:Y:S02]  /*c6d10*/  ISETP.LT.AND P6, PT, R147, UR4, !P2 ;  /* 0x0000000493007c0c */ /* 0x000fe4000d7c1270 */
[----:B------:R-:W-:Y:S02]  /*c6d20*/  ISETP.LT.AND P2, PT, R26, UR4, !P2 ;  /* 0x000000041a007c0c */ /* 0x000fe4000d741270 */
[----:B------:R-:W-:Y:S01]  /*c6d30*/  ISETP.GE.AND P1, PT, R0, UR5, PT ;  /* 0x0000000500007c0c */ /* 0x000fe2000bf26270 */
[----:B--2---:R1:W-:Y:S04]  /*c6d40*/  @P0 STG.E desc[UR24][R4.64], R236 ;  /* 0x000000ec04000986 */ /* 0x0043e8000c101918 */
[----:B-1----:R-:W2:Y:S01]  /*c6d50*/  LDL.LU R236, [R1+0xc5c] ;  /* 0x000c5c0001ec7983 */ /* 0x002ea20000300800 */
[----:B------:R-:W-:-:S03]  /*c6d60*/  IMAD.WIDE R4, R237, 0x4, R62 ;  /* 0x00000004ed047825 */ /* 0x000fc600078e023e */
[----:B---3--:R1:W-:Y:S04]  /*c6d70*/  @P4 STG.E desc[UR24][R6.64], R27 ;  /* 0x0000001b06004986 */ /* 0x0083e8000c101918 */
[----:B----4-:R3:W-:Y:S01]  /*c6d80*/  @P5 STG.E desc[UR24][R4.64], R234 ;  /* 0x000000ea04005986 */ /* 0x0107e2000c101918 */
[----:B------:R-:W-:Y:S02]  /*c6d90*/  ISETP.LT.AND P0, PT, R241, UR4, !P1 ;  /* 0x00000004f1007c0c */ /* 0x000fe4000cf01270 */
[----:B------:R-:W-:Y:S01]  /*c6da0*/  ISETP.LT.AND P3, PT, R245, UR4, !P1 ;  /* 0x00000004f5007c0c */ /* 0x000fe2000cf61270 */
[----:B-1----:R-:W4:Y:S01]  /*c6db0*/  LDL.LU R27, [R1+0xc4c] ;  /* 0x000c4c00011b7983 */ /* 0x002f220000300800 */
[----:B---3--:R-:W-:-:S03]  /*c6dc0*/  IMAD.WIDE R4, R237, 0x4, R58 ;  /* 0x00000004ed047825 */ /* 0x008fc600078e023a */
[----:B------:R-:W3:Y:S04]  /*c6dd0*/  LDL.LU R243, [R1+0xc3c] ;  /* 0x000c3c0001f37983 */ /* 0x000ee80000300800 */
[----:B------:R-:W3:Y:S04]  /*c6de0*/  LDL.LU R237, [R1+0x2ab4] ;  /* 0x002ab40001ed7983 */ /* 0x000ee80000300800 */
[----:B------:R-:W3:Y:S04]  /*c6df0*/  LDL.LU R247, [R1+0xc2c] ;  /* 0x000c2c0001f77983 */ /* 0x000ee80000300800 */
[----:B------:R-:W3:Y:S01]  /*c6e00*/  LDL.LU R145, [R1+0x1bc] ;  /* 0x0001bc0001917983 */ /* 0x000ee20000300800 */
[----:B------:R-:W-:-:S03]  /*c6e10*/  ISETP.LT.AND P4, PT, R232, UR4, !P1 ;  /* 0x00000004e8007c0c */ /* 0x000fc6000cf81270 */
[----:B------:R-:W3:Y:S04]  /*c6e20*/  LDL.LU R234, [R1+0x120] ;  /* 0x0001200001ea7983 */ /* 0x000ee80000300800 */
[----:B------:R1:W-:Y:S01]  /*c6e30*/  @P6 STG.E desc[UR24][R8.64], R238 ;  /* 0x000000ee08006986 */ /* 0x0003e2000c101918 */
[----:B------:R-:W-:-:S03]  /*c6e40*/  IMAD.WIDE R6, R239, 0x4, R72 ;  /* 0x00000004ef067825 */ /* 0x000fc600078e0248 */
[----:B------:R1:W-:Y:S04]  /*c6e50*/  @P2 STG.E desc[UR24][R4.64], R242 ;  /* 0x000000f204002986 */ /* 0x0003e8000c101918 */
[----:B------:R1:W-:Y:S02]  /*c6e60*/  @P0 STG.E desc[UR24][R6.64], R246 ;  /* 0x000000f606000986 */ /* 0x0003e4000c101918 */
[C---:B-1----:R-:W-:Y:S02]  /*c6e70*/  IMAD.WIDE R8, R239.reuse, 0x4, R70 ;  /* 0x00000004ef087825 */ /* 0x042fe400078e0246 */
[----:B------:R-:W3:Y:S02]  /*c6e80*/  LDL.LU R238, [R1+0x110] ;  /* 0x0001100001ee7983 */ /* 0x000ee40000300800 */
[----:B------:R-:W-:-:S02]  /*c6e90*/  IMAD.WIDE R4, R239, 0x4, R68 ;  /* 0x00000004ef047825 */ /* 0x000fc400078e0244 */
[----:B------:R-:W3:Y:S04]  /*c6ea0*/  LDL.LU R242, [R1+0xb0] ;  /* 0x0000b00001f27983 */ /* 0x000ee80000300800 */
[----:B------:R1:W-:Y:S04]  /*c6eb0*/  @P3 STG.E desc[UR24][R8.64], R19 ;  /* 0x0000001308003986 */ /* 0x0003e8000c101918 */
[----:B------:R-:W3:Y:S04]  /*c6ec0*/  LDL.LU R246, [R1+0x50] ;  /* 0x0000500001f67983 */ /* 0x000ee80000300800 */
[----:B------:R1:W-:Y:S04]  /*c6ed0*/  @P4 STG.E desc[UR24][R4.64], R233 ;  /* 0x000000e904004986 */ /* 0x0003e8000c101918 */
[----:B-1----:R-:W3:Y:S04]  /*c6ee0*/  LDL.LU R19, [R1+0x30] ;  /* 0x0000300001137983 */ /* 0x002ee80000300800 */
[----:B------:R-:W3:Y:S01]  /*c6ef0*/  LDL.LU R233, [R1+0x10] ;  /* 0x0000100001e97983 */ /* 0x000ee20000300800 */
[----:B------:R-:W-:Y:S01]  /*c6f00*/  ISETP.LT.AND P5, PT, R240, UR4, !P1 ;  /* 0x00000004f0007c0c */ /* 0x000fe2000cfa1270 */
[----:B------:R-:W-:-:S04]  /*c6f10*/  IMAD.WIDE R6, R239, 0x4, R66 ;  /* 0x00000004ef067825 */ /* 0x000fc800078e0242 */
[----:B------:R-:W-:Y:S01]  /*c6f20*/  VIADD R0, R115, 0xe8 ;  /* 0x000000e873007836 */ /* 0x000fe20000000000 */
[----:B------:R-:W-:Y:S02]  /*c6f30*/  ISETP.LT.AND P6, PT, R244, UR4, !P1 ;  /* 0x00000004f4007c0c */ /* 0x000fe4000cfc1270 */
[----:B------:R-:W-:Y:S02]  /*c6f40*/  ISETP.LT.AND P0, PT, R146, UR4, !P1 ;  /* 0x0000000492007c0c */ /* 0x000fe4000cf01270 */
[----:B------:R-:W-:Y:S02]  /*c6f50*/  ISETP.LT.AND P3, PT, R147, UR4, !P1 ;  /* 0x0000000493007c0c */ /* 0x000fe4000cf61270 */
[----:B------:R-:W-:Y:S02]  /*c6f60*/  ISETP.GE.AND P2, PT, R0, UR5, PT ;  /* 0x0000000500007c0c */ /* 0x000fe4000bf46270 */
[----:B------:R-:W-:Y:S01]  /*c6f70*/  ISETP.LT.AND P1, PT, R26, UR4, !P1 ;  /* 0x000000041a007c0c */ /* 0x000fe2000cf21270 */
[----:B------:R-:W-:-:S04]  /*c6f80*/  IMAD.WIDE R8, R239, 0x4, R64 ;  /* 0x00000004ef087825 */ /* 0x000fc800078e0240 */
[----:B------:R-:W-:Y:S01]  /*c6f90*/  IMAD.WIDE R4, R239, 0x4, R60 ;  /* 0x00000004ef047825 */ /* 0x000fe200078e023c */
[----:B------:R-:W-:Y:S01]  /*c6fa0*/  ISETP.LT.AND P4, PT, R232, UR4, !P2 ;  /* 0x00000004e8007c0c */ /* 0x000fe2000d781270 */
[----:B--2---:R1:W-:Y:S04]  /*c6fb0*/  @P5 STG.E desc[UR24][R6.64], R236 ;  /* 0x000000ec06005986 */ /* 0x0043e8000c101918 */
[----:B-1----:R-:W2:Y:S01]  /*c6fc0*/  LDL.LU R236, [R1] ;  /* 0x0000000001ec7983 */ /* 0x002ea20000300800 */
[----:B------:R-:W-:Y:S01]  /*c6fd0*/  ISETP.LT.AND P5, PT, R241, UR4, !P2 ;  /* 0x00000004f1007c0c */ /* 0x000fe2000d7a1270 */
[----:B------:R-:W-:Y:S02]  /*c6fe0*/  IMAD.WIDE R6, R239, 0x4, R62 ;  /* 0x00000004ef067825 */ /* 0x000fe400078e023e */
[----:B----4-:R1:W-:Y:S04]  /*c6ff0*/  @P6 STG.E desc[UR24][R8.64], R27 ;  /* 0x0000001b08006986 */ /* 0x0103e8000c101918 */
[----:B---3--:R-:W-:Y:S01]  /*c7000*/  @P0 STG.E desc[UR24][R6.64], R243 ;  /* 0x000000f306000986 */ /* 0x008fe2000c101918 */
[----:B------:R-:W-:-:S03]  /*c7010*/  ISETP.LT.AND P6, PT, R245, UR4, !P2 ;  /* 0x00000004f5007c0c */ /* 0x000fc6000d7c1270 */
[----:B------:R3:W-:Y:S01]  /*c7020*/  @P3 STG.E desc[UR24][R4.64], R247 ;  /* 0x000000f704003986 */ /* 0x0007e2000c101918 */
[----:B------:R-:W-:-:S03]  /*c7030*/  ISETP.LT.AND P3, PT, R244, UR4, !P2 ;  /* 0x00000004f4007c0c */ /* 0x000fc6000d761270 */
[----:B-1----:R-:W4:Y:S01]  /*c7040*/  LDL.LU R27, [R1+0x2ab8] ;  /* 0x002ab800011b7983 */ /* 0x002f220000300800 */
[----:B------:R-:W-:-:S04]  /*c7050*/  IMAD.WIDE R8, R239, 0x4, R58 ;  /* 0x00000004ef087825 */ /* 0x000fc800078e023a */
[----:B---3--:R-:W-:Y:S01]  /*c7060*/  IMAD.WIDE R4, R237, 0x4, R72 ;  /* 0x00000004ed047825 */ /* 0x008fe200078e0248 */
[----:B------:R1:W-:Y:S01]  /*c7070*/  @P1 STG.E desc[UR24][R8.64], R145 ;  /* 0x0000009108001986 */ /* 0x0003e2000c101918 */
[----:B------:R-:W-:-:S03]  /*c7080*/  ISETP.LT.AND P1, PT, R240, UR4, !P2 ;  /* 0x00000004f0007c0c */ /* 0x000fc6000d721270 */
[----:B------:R3:W-:Y:S01]  /*c7090*/  @P5 STG.E desc[UR24][R4.64], R234 ;  /* 0x000000ea04005986 */ /* 0x0007e2000c101918 */
[----:B------:R-:W-:Y:S01]  /*c70a0*/  ISETP.LT.AND P5, PT, R146, UR4, !P2 ;  /* 0x0000000492007c0c */ /* 0x000fe2000d7a1270 */
[----:B------:R-:W-:-:S04]  /*c70b0*/  IMAD.WIDE R6, R237, 0x4, R70 ;  /* 0x00000004ed067825 */ /* 0x000fc800078e0246 */
[C---:B-1----:R-:W-:Y:S01]  /*c70c0*/  IMAD.WIDE R8, R237.reuse, 0x4, R68 ;  /* 0x00000004ed087825 */ /* 0x042fe200078e0244 */
[----:B------:R1:W-:Y:S03]  /*c70d0*/  @P6 STG.E desc[UR24][R6.64], R238 ;  /* 0x000000ee06006986 */ /* 0x0003e6000c101918 */
[C---:B---3--:R-:W-:Y:S01]  /*c70e0*/  IMAD.WIDE R4, R237.reuse, 0x4, R66 ;  /* 0x00000004ed047825 */ /* 0x048fe200078e0242 */
[----:B------:R-:W3:Y:S04]  /*c70f0*/  LDL.LU R145, [R1+0x124] ;  /* 0x0001240001917983 */ /* 0x000ee80000300800 */
[----:B------:R1:W-:Y:S04]  /*c7100*/  @P4 STG.E desc[UR24][R8.64], R242 ;  /* 0x000000f208004986 */ /* 0x0003e8000c101918 */
[----:B------:R1:W-:Y:S02]  /*c7110*/  @P1 STG.E desc[UR24][R4.64], R246 ;  /* 0x000000f604001986 */ /* 0x0003e4000c101918 */
[----:B-1----:R-:W-:-:S04]  /*c7120*/  IMAD.WIDE R6, R237, 0x4, R64 ;  /* 0x00000004ed067825 */ /* 0x002fc800078e0240 */
[C---:B------:R-:W-:Y:S01]  /*c7130*/  IMAD.WIDE R8, R237.reuse, 0x4, R62 ;  /* 0x00000004ed087825 */ /* 0x040fe200078e023e */
[----:B------:R-:W3:Y:S04]  /*c7140*/  LDL.LU R238, [R1+0x114] ;  /* 0x0001140001ee7983 */ /* 0x000ee80000300800 */
[----:B------:R-:W3:Y:S04]  /*c7150*/  LDL.LU R242, [R1+0xb4] ;  /* 0x0000b40001f27983 */ /* 0x000ee80000300800 */
[----:B------:R1:W-:Y:S04]  /*c7160*/  @P3 STG.E desc[UR24][R6.64], R19 ;  /* 0x0000001306003986 */ /* 0x0003e8000c101918 */
[----:B------:R-:W3:Y:S04]  /*c7170*/  LDL.LU R246, [R1+0x54] ;  /* 0x0000540001f67983 */ /* 0x000ee80000300800 */
[----:B------:R1:W-:Y:S04]  /*c7180*/  @P5 STG.E desc[UR24][R8.64], R233 ;  /* 0x000000e908005986 */ /* 0x0003e8000c101918 */
[----:B-1----:R-:W3:Y:S04]  /*c7190*/  LDL.LU R19, [R1+0x34] ;  /* 0x0000340001137983 */ /* 0x002ee80000300800 */
[----:B------:R-:W3:Y:S01]  /*c71a0*/  LDL.LU R233, [R1+0x2ad0] ;  /* 0x002ad00001e97983 */ /* 0x000ee20000300800 */
[----:B------:R-:W-:-:S04]  /*c71b0*/  IMAD.WIDE R4, R237, 0x4, R60 ;  /* 0x00000004ed047825 */ /* 0x000fc800078e023c */
[----:B------:R-:W-:Y:S02]  /*c71c0*/  IMAD.WIDE R6, R237, 0x4, R58 ;  /* 0x00000004ed067825 */ /* 0x000fe400078e023a */
[----:B------:R-:W3:Y:S01]  /*c71d0*/  LDL.LU R237, [R1+0x14] ;  /* 0x0000140001ed7983 */ /* 0x000ee20000300800 */
[----:B------:R-:W-:Y:S01]  /*c71e0*/  ISETP.LT.AND P4, PT, R147, UR4, !P2 ;  /* 0x0000000493007c0c */ /* 0x000fe2000d781270 */
[----:B------:R-:W-:Y:S01]  /*c71f0*/  VIADD R0, R115, 0xe9 ;  /* 0x000000e973007836 */ /* 0x000fe20000000000 */
[----:B------:R-:W-:-:S04]  /*c7200*/  ISETP.LT.AND P2, PT, R26, UR4, !P2 ;  /* 0x000000041a007c0c */ /* 0x000fc8000d741270 */
[----:B------:R-:W-:-:S07]  /*c7210*/  ISETP.GE.AND P0, PT, R0, UR5, PT ;  /* 0x0000000500007c0c */ /* 0x000fce000bf06270 */
[----:B--2---:R1:W-:Y:S04]  /*c7220*/  @P4 STG.E desc[UR24][R4.64], R236 ;  /* 0x000000ec04004986 */ /* 0x0043e8000c101918 */
[----:B-1----:R-:W2:Y:S01]  /*c7230*/  LDL.LU R236, [R1+0x4] ;  /* 0x0000040001ec7983 */ /* 0x002ea20000300800 */
[----:B------:R-:W-:Y:S02]  /*c7240*/  ISETP.LT.AND P6, PT, R241, UR4, !P0 ;  /* 0x00000004f1007c0c */ /* 0x000fe4000c7c1270 */
[----:B------:R-:W-:Y:S02]  /*c7250*/  ISETP.LT.AND P1, PT, R245, UR4, !P0 ;  /* 0x00000004f5007c0c */ /* 0x000fe4000c721270 */
[----:B------:R-:W-:Y:S01]  /*c7260*/  ISETP.LT.AND P3, PT, R232, UR4, !P0 ;  /* 0x00000004e8007c0c */ /* 0x000fe2000c761270 */
[----:B------:R1:W-:Y:S01]  /*c7270*/  @P2 STG.E desc[UR24][R6.64], R248 ;  /* 0x000000f806002986 */ /* 0x0003e2000c101918 */
[----:B------:R-:W-:Y:S01]  /*c7280*/  ISETP.LT.AND P2, PT, R240, UR4, !P0 ;  /* 0x00000004f0007c0c */ /* 0x000fe2000c741270 */
[----:B----4-:R-:W-:-:S04]  /*c7290*/  IMAD.WIDE R8, R27, 0x4, R72 ;  /* 0x000000041b087825 */ /* 0x010fc800078e0248 */
[----:B------:R-:W-:Y:S01]  /*c72a0*/  VIADD R0, R115, 0xea ;  /* 0x000000ea73007836 */ /* 0x000fe20000000000 */
[----:B------:R-:W4:Y:S01]  /*c72b0*/  LDL.LU R234, [R1+0x2ae4] ;  /* 0x002ae40001ea7983 */ /* 0x000f220000300800 */
[----:B------:R-:W-:Y:S01]  /*c72c0*/  ISETP.LT.AND P4, PT, R146, UR4, !P0 ;  /* 0x0000000492007c0c */ /* 0x000fe2000c781270 */
[C---:B------:R-:W-:Y:S02]  /*c72d0*/  IMAD.WIDE R4, R27.reuse, 0x4, R66 ;  /* 0x000000041b047825 */ /* 0x040fe400078e0242 */
[----:B------:R1:W-:Y:S02]  /*c72e0*/  @P6 STG.E desc[UR24][R8.64], R228 ;  /* 0x000000e408006986 */ /* 0x0003e4000c101918 */
[----:B-1----:R-:W-:Y:S01]  /*c72f0*/  IMAD.WIDE R6, R27, 0x4, R70 ;  /* 0x000000041b067825 */ /* 0x002fe200078e0246 */
[----:B------:R-:W-:Y:S02]  /*c7300*/  ISETP.LT.AND P6, PT, R244, UR4, !P0 ;  /* 0x00000004f4007c0c */ /* 0x000fe4000c7c1270 */
[----:B------:R-:W-:-:S02]  /*c7310*/  ISETP.LT.AND P5, PT, R147, UR4, !P0 ;  /* 0x0000000493007c0c */ /* 0x000fc4000c7a1270 */
[----:B------:R1:W-:Y:S01]  /*c7320*/  @P1 STG.E desc[UR24][R6.64], R224 ;  /* 0x000000e006001986 */ /* 0x0003e2000c101918 */
[----:B------:R-:W-:Y:S01]  /*c7330*/  ISETP.GE.AND P1, PT, R0, UR5, PT ;  /* 0x0000000500007c0c */ /* 0x000fe2000bf26270 */
[----:B------:R-:W-:Y:S01]  /*c7340*/  IMAD.WIDE R8, R27, 0x4, R68 ;  /* 0x000000041b087825 */ /* 0x000fe200078e0244 */
[----:B------:R-:W-:-:S04]  /*c7350*/  ISETP.LT.AND P0, PT, R26, UR4, !P0 ;  /* 0x000000041a007c0c */ /* 0x000fc8000c701270 */
[----:B------:R1:W-:Y:S04]  /*c7360*/  @P3 STG.E desc[UR24][R8.64], R220 ;  /* 0x000000dc08003986 */ /* 0x0003e8000c101918 */
[----:B------:R1:W-:Y:S02]  /*c7370*/  @P2 STG.E desc[UR24][R4.64], R216 ;  /* 0x000000d804002986 */ /* 0x0003e4000c101918 */
[----:B-1----:R-:W-:Y:S01]  /*c7380*/  IMAD.WIDE R6, R27, 0x4, R64 ;  /* 0x000000041b067825 */ /* 0x002fe200078e0240 */
[----:B------:R-:W-:Y:S02]  /*c7390*/  ISETP.LT.AND P2, PT, R241, UR4, !P1 ;  /* 0x00000004f1007c0c */ /* 0x000fe4000cf41270 */
[----:B------:R-:W-:Y:S02]  /*c73a0*/  ISETP.LT.AND P3, PT, R245, UR4, !P1 ;  /* 0x00000004f5007c0c */ /* 0x000fe4000cf61270 */
[----:B------:R3:W-:Y:S01]  /*c73b0*/  @P6 STG.E desc[UR24][R6.64], R212 ;  /* 0x000000d406006986 */ /* 0x0007e2000c101918 */
[----:B------:R-:W-:-:S04]  /*c73c0*/  IMAD.WIDE R8, R27, 0x4, R60 ;  /* 0x000000041b087825 */ /* 0x000fc800078e023c */
[----:B------:R-:W-:-:S05]  /*c73d0*/  IMAD.WIDE R4, R27, 0x4, R62 ;  /* 0x000000041b047825 */ /* 0x000fca00078e023e */
[----:B------:R1:W-:Y:S04]  /*c73e0*/  @P4 STG.E desc[UR24][R4.64], R208 ;  /* 0x000000d004004986 */ /* 0x0003e8000c101918 */
[----:B------:R1:W-:Y:S01]  /*c73f0*/  @P5 STG.E desc[UR24][R8.64], R204 ;  /* 0x000000cc08005986 */ /* 0x0003e2000c101918 */
[----:B------:R-:W-:Y:S02]  /*c7400*/  ISETP.LT.AND P5, PT, R232, UR4, !P1 ;  /* 0x00000004e8007c0c */ /* 0x000fe4000cfa1270 */
[----:B------:R-:W-:Y:S01]  /*c7410*/  ISETP.LT.AND P4, PT, R240, UR4, !P1 ;  /* 0x00000004f0007c0c */ /* 0x000fe2000cf81270 */
[----:B---3--:R-:W-:-:S04]  /*c7420*/  IMAD.WIDE R6, R233, 0x4, R72 ;  /* 0x00000004e9067825 */ /* 0x008fc800078e0248 */
[----:B-1----:R-:W-:-:S04]  /*c7430*/  IMAD.WIDE R4, R27, 0x4, R58 ;  /* 0x000000041b047825 */ /* 0x002fc800078e023a */
[----:B------:R-:W-:Y:S01]  /*c7440*/  IMAD.WIDE R8, R233, 0x4, R70 ;  /* 0x00000004e9087825 */ /* 0x000fe200078e0246 */
[----:B------:R-:W3:Y:S04]  /*c7450*/  LDL.LU R27, [R1+0x2ae0] ;  /* 0x002ae000011b7983 */ /* 0x000ee80000300800 */
[----:B------:R1:W-:Y:S01]  /*c7460*/  @P0 STG.E desc[UR24][R4.64], R200 ;  /* 0x000000c804000986 */ /* 0x0003e2000c101918 */
[----:B------:R-:W-:-:S03]  /*c7470*/  ISETP.LT.AND P6, PT, R244, UR4, !P1 ;  /* 0x00000004f4007c0c */ /* 0x000fc6000cfc1270 */
[----:B------:R1:W-:Y:S04]  /*c7480*/  @P2 STG.E desc[UR24][R6.64], R145 ;  /* 0x0000009106002986 */ /* 0x0003e8000c101918 */
[----:B------:R1:W-:Y:S01]  /*c7490*/  @P3 STG.E desc[UR24][R8.64], R238 ;  /* 0x000000ee08003986 */ /* 0x0003e2000c101918 */
[----:B------:R-:W-:Y:S01]  /*c74a0*/  ISETP.LT.AND P2, PT, R146, UR4, !P1 ;  /* 0x0000000492007c0c */ /* 0x000fe2000cf41270 */
[----:B-1----:R-:W-:-:S04]  /*c74b0*/  IMAD.WIDE R4, R233, 0x4, R68 ;  /* 0x00000004e9047825 */ /* 0x002fc800078e0244 */
[C---:B------:R-:W-:Y:S01]  /*c74c0*/  IMAD.WIDE R6, R233.reuse, 0x4, R66 ;  /* 0x00000004e9067825 */ /* 0x040fe200078e0242 */
[----:B------:R-:W3:Y:S03]  /*c74d0*/  LDL.LU R238, [R1+0x128] ;  /* 0x0001280001ee7983 */ /* 0x000ee60000300800 */
[C---:B------:R-:W-:Y:S01]  /*c74e0*/  IMAD.WIDE R8, R233.reuse, 0x4, R64 ;  /* 0x00000004e9087825 */ /* 0x040fe200078e0240 */
[----:B------:R1:W-:Y:S04]  /*c74f0*/  @P5 STG.E desc[UR24][R4.64], R242 ;  /* 0x000000f204005986 */ /* 0x0003e8000c101918 */
[----:B------:R1:W-:Y:S04]  /*c7500*/  @P4 STG.E desc[UR24][R6.64], R246 ;  /* 0x000000f606004986 */ /* 0x0003e8000c101918 */
[----:B------:R1:W-:Y:S04]  /*c7510*/  @P6 STG.E desc[UR24][R8.64], R19 ;  /* 0x0000001308006986 */ /* 0x0003e8000c101918 */
[----:B-1----:R-:W3:Y:S01]  /*c7520*/  LDL.LU R242, [R1+0x118] ;  /* 0x0001180001f27983 */ /* 0x002ee20000300800 */
[----:B------:R-:W-:-:S03]  /*c7530*/  IMAD.WIDE R6, R233, 0x4, R62 ;  /* 0x00000004e9067825 */ /* 0x000fc600078e023e */
[----:B------:R-:W3:Y:S01]  /*c7540*/  LDL.LU R246, [R1+0xb8] ;  /* 0x0000b80001f67983 */ /* 0x000ee20000300800 */
[----:B------:R-:W-:-:S04]  /*c7550*/  IMAD.WIDE R4, R233, 0x4, R60 ;  /* 0x00000004e9047825 */ /* 0x000fc800078e023c */
[----:B------:R-:W-:Y:S01]  /*c7560*/  IMAD.WIDE R8, R233, 0x4, R58 ;  /* 0x00000004e9087825 */ /* 0x000fe200078e023a */
[----:B------:R-:W3:Y:S04]  /*c7570*/  LDL.LU R19, [R1+0x58] ;  /* 0x0000580001137983 */ /* 0x000ee80000300800 */
[----:B------:R1:W-:Y:S04]  /*c7580*/  @P2 STG.E desc[UR24][R6.64], R237 ;  /* 0x000000ed06002986 */ /* 0x0003e8000c101918 */
[----:B------:R-:W3:Y:S04]  /*c7590*/  LDL.LU R233, [R1+0x38] ;  /* 0x0000380001e97983 */ /* 0x000ee80000300800 */
[----:B-1----:R-:W3:Y:S01]  /*c75a0*/  LDL.LU R237, [R1+0x18] ;  /* 0x0000180001ed7983 */ /* 0x002ee20000300800 */
[----:B------:R-:W-:-:S13]  /*c75b0*/  ISETP.LT.AND P3, PT, R147, UR4, !P1 ;  /* 0x0000000493007c0c */ /* 0x000fda000cf61270 */
[----:B--2---:R1:W-:Y:S04]  /*c75c0*/  @P3 STG.E desc[UR24][R4.64], R236 ;  /* 0x000000ec04003986 */ /* 0x0043e8000c101918 */
[----:B-1----:R-:W2:Y:S01]  /*c75d0*/  LDL.LU R236, [R1+0x8] ;  /* 0x0000080001ec7983 */ /* 0x002ea20000300800 */
[----:B------:R-:W-:Y:S01]  /*c75e0*/  VIADD R0, R115, 0xeb ;  /* 0x000000eb73007836 */ /* 0x000fe20000000000 */
[----:B------:R-:W-:Y:S01]  /*c75f0*/  ISETP.LT.AND P1, PT, R26, UR4, !P1 ;  /* 0x000000041a007c0c */ /* 0x000fe2000cf21270 */
[----:B----4-:R-:W-:-:S04]  /*c7600*/  IMAD.WIDE R4, R234, 0x4, R72 ;  /* 0x00000004ea047825 */ /* 0x010fc800078e0248 */
[----:B------:R-:W-:-:S04]  /*c7610*/  IMAD.WIDE R6, R234, 0x4, R70 ;  /* 0x00000004ea067825 */ /* 0x000fc800078e0246 */
[----:B------:R-:W-:Y:S01]  /*c7620*/  IMAD.WIDE R12, R234, 0x4, R66 ;  /* 0x00000004ea0c7825 */ /* 0x000fe200078e0242 */
[----:B------:R-:W-:-:S03]  /*c7630*/  ISETP.GE.AND P0, PT, R0, UR5, PT ;  /* 0x0000000500007c0c */ /* 0x000fc6000bf06270 */
[----:B------:R-:W-:-:S04]  /*c7640*/  IMAD.WIDE R14, R234, 0x4, R64 ;  /* 0x00000004ea0e7825 */ /* 0x000fc800078e0240 */
[----:B------:R-:W-:Y:S01]  /*c7650*/  IMAD.WIDE R10, R234, 0x4, R62 ;  /* 0x00000004ea0a7825 */ /* 0x000fe200078e023e */
[----:B------:R-:W4:Y:S01]  /*c7660*/  LDL.LU R145, [R1+0x2adc] ;  /* 0x002adc0001917983 */ /* 0x000f220000300800 */
[----:B------:R-:W-:Y:S02]  /*c7670*/  ISETP.LT.AND P4, PT, R241, UR4, !P0 ;  /* 0x00000004f1007c0c */ /* 0x000fe4000c781270 */
[----:B------:R-:W-:Y:S02]  /*c7680*/  ISETP.LT.AND P6, PT, R245, UR4, !P0 ;  /* 0x00000004f5007c0c */ /* 0x000fe4000c7c1270 */
[----:B------:R-:W-:Y:S01]  /*c7690*/  ISETP.LT.AND P5, PT, R232, UR4, !P0 ;  /* 0x00000004e8007c0c */ /* 0x000fe2000c7a1270 */
[----:B------:R-:W-:Y:S01]  /*c76a0*/  VIADD R0, R115, 0xec ;  /* 0x000000ec73007836 */ /* 0x000fe20000000000 */
[----:B------:R1:W-:Y:S01]  /*c76b0*/  @P1 STG.E desc[UR24][R8.64], R249 ;  /* 0x000000f908001986 */ /* 0x0003e2000c101918 */
[----:B------:R-:W-:Y:S02]  /*c76c0*/  ISETP.LT.AND P3, PT, R240, UR4, !P0 ;  /* 0x00000004f0007c0c */ /* 0x000fe4000c761270 */
[----:B------:R-:W-:-:S02]  /*c76d0*/  ISETP.LT.AND P1, PT, R244, UR4, !P0 ;  /* 0x00000004f4007c0c */ /* 0x000fc4000c721270 */
[----:B------:R-:W-:Y:S02]  /*c76e0*/  ISETP.GE.AND P2, PT, R0, UR5, PT ;  /* 0x0000000500007c0c */ /* 0x000fe4000bf46270 */
[----:B------:R1:W-:Y:S02]  /*c76f0*/  @P4 STG.E desc[UR24][R4.64], R229 ;  /* 0x000000e504004986 */ /* 0x0003e4000c101918 */
[----:B-1----:R-:W-:Y:S02]  /*c7700*/  IMAD.WIDE R8, R234, 0x4, R68 ;  /* 0x00000004ea087825 */ /* 0x002fe400078e0244 */
[----:B------:R1:W-:Y:S01]  /*c7710*/  @P6 STG.E desc[UR24][R6.64], R225 ;  /* 0x000000e106006986 */ /* 0x0003e2000c101918 */
[----:B------:R-:W-:-:S03]  /*c7720*/  ISETP.LT.AND P4, PT, R146, UR4, !P0 ;  /* 0x0000000492007c0c */ /* 0x000fc6000c781270 */
[----:B------:R3:W-:Y:S01]  /*c7730*/  @P5 STG.E desc[UR24][R8.64], R221 ;  /* 0x000000dd08005986 */ /* 0x0007e2000c101918 */
[----:B------:R-:W-:Y:S02]  /*c7740*/  ISETP.LT.AND P5, PT, R147, UR4, !P0 ;  /* 0x0000000493007c0c */ /* 0x000fe4000c7a1270 */
[----:B------:R-:W-:Y:S02]  /*c7750*/  ISETP.LT.AND P0, PT, R26, UR4, !P0 ;  /* 0x000000041a007c0c */ /* 0x000fe4000c701270 */
[----:B------:R-:W-:Y:S01]  /*c7760*/  ISETP.LT.AND P6, PT, R241, UR4, !P2 ;  /* 0x00000004f1007c0c */ /* 0x000fe2000d7c1270 */
[C---:B------:R-:W-:Y:S01]  /*c7770*/  IMAD.WIDE R4, R234.reuse, 0x4, R60 ;  /* 0x00000004ea047825 */ /* 0x040fe200078e023c */
[----:B------:R3:W-:Y:S04]  /*c7780*/  @P3 STG.E desc[UR24][R12.64], R217 ;  /* 0x000000d90c003986 */ /* 0x0007e8000c101918 */
[----:B------:R-:W-:Y:S01]  /*c7790*/  @P1 STG.E desc[UR24][R14.64], R213 ;  /* 0x000000d50e001986 */ /* 0x000fe2000c101918 */
[----:B-1----:R-:W-:Y:S01]  /*c77a0*/  IMAD.WIDE R6, R234, 0x4, R58 ;  /* 0x00000004ea067825 */ /* 0x002fe200078e023a */
[----:B------:R-:W-:-:S02]  /*c77b0*/  ISETP.LT.AND P1, PT, R245, UR4, !P2 ;  /* 0x00000004f5007c0c */ /* 0x000fc4000d721270 */
[----:B------:R-:W-:Y:S01]  /*c77c0*/  ISETP.LT.AND P3, PT, R232, UR4, !P2 ;  /* 0x00000004e8007c0c */ /* 0x000fe2000d761270 */
[----:B------:R1:W-:Y:S04]  /*c77d0*/  @P4 STG.E desc[UR24][R10.64], R209 ;  /* 0x000000d10a004986 */ /* 0x0003e8000c101918 */
[----:B------:R-:W4:Y:S04]  /*c77e0*/  LDL.LU R234, [R1+0x12c] ;  /* 0x00012c0001ea7983 */ /* 0x000f280000300800 */
[----:B------:R1:W-:Y:S04]  /*c77f0*/  @P5 STG.E desc[UR24][R4.64], R205 ;  /* 0x000000cd04005986 */ /* 0x0003e8000c101918 */
[----:B------:R1:W-:Y:S01]  /*c7800*/  @P0 STG.E desc[UR24][R6.64], R201 ;  /* 0x000000c906000986 */ /* 0x0003e2000c101918 */
[----:B------:R-:W-:Y:S01]  /*c7810*/  ISETP.LT.AND P0, PT, R240, UR4, !P2 ;  /* 0x00000004f0007c0c */ /* 0x000fe2000d701270 */
[----:B---3--:R-:W-:Y:S01]  /*c7820*/  IMAD.WIDE R8, R27, 0x4, R72 ;  /* 0x000000041b087825 */ /* 0x008fe200078e0248 */
[----:B------:R-:W-:-:S03]  /*c7830*/  ISETP.LT.AND P5, PT, R244, UR4, !P2 ;  /* 0x00000004f4007c0c */ /* 0x000fc6000d7a1270 */
[----:B------:R-:W-:-:S04]  /*c7840*/  IMAD.WIDE R12, R27, 0x4, R70 ;  /* 0x000000041b0c7825 */ /* 0x000fc800078e0246 */
[----:B-1----:R-:W-:-:S04]  /*c7850*/  IMAD.WIDE R10, R27, 0x4, R68 ;  /* 0x000000041b0a7825 */ /* 0x002fc800078e0244 */
[----:B------:R-:W-:-:S04]  /*c7860*/  IMAD.WIDE R14, R27, 0x4, R66 ;  /* 0x000000041b0e7825 */ /* 0x000fc800078e0242 */
[----:B------:R-:W-:-:S04]  /*c7870*/  IMAD.WIDE R4, R27, 0x4, R64 ;  /* 0x000000041b047825 */ /* 0x000fc800078e0240 */
[----:B------:R-:W-:Y:S01]  /*c7880*/  IMAD.WIDE R6, R27, 0x4, R62 ;  /* 0x000000041b067825 */ /* 0x000fe200078e023e */
[----:B------:R1:W-:Y:S01]  /*c7890*/  @P6 STG.E desc[UR24][R8.64], R238 ;  /* 0x000000ee08006986 */ /* 0x0003e2000c101918 */
[----:B------:R-:W-:-:S03]  /*c78a0*/  ISETP.LT.AND P6, PT, R146, UR4, !P2 ;  /* 0x0000000492007c0c */ /* 0x000fc6000d7c1270 */
[----:B-1----:R-:W3:Y:S04]  /*c78b0*/  LDL.LU R238, [R1+0x11c] ;  /* 0x00011c0001ee7983 */ /* 0x002ee80000300800 */
[----:B------:R1:W-:Y:S04]  /*c78c0*/  @P1 STG.E desc[UR24][R12.64], R242 ;  /* 0x000000f20c001986 */ /* 0x0003e8000c101918 */
[----:B------:R1:W-:Y:S04]  /*c78d0*/  @P3 STG.E desc[UR24][R10.64], R246 ;  /* 0x000000f60a003986 */ /* 0x0003e8000c101918 */
[----:B------:R1:W-:Y:S04]  /*c78e0*/  @P0 STG.E desc[UR24][R14.64], R19 ;  /* 0x000000130e000986 */ /* 0x0003e8000c101918 */
[----:B------:R1:W-:Y:S04]  /*c78f0*/  @P5 STG.E desc[UR24][R4.64], R233 ;  /* 0x000000e904005986 */ /* 0x0003e8000c101918 */
[----:B-1----:R-:W3:Y:S04]  /*c7900*/  LDL.LU R242, [R1+0xbc] ;  /* 0x0000bc0001f27983 */ /* 0x002ee80000300800 */
[----:B------:R-:W3:Y:S04]  /*c7910*/  LDL.LU R246, [R1+0x5c] ;  /* 0x00005c0001f67983 */ /* 0x000ee80000300800 */
[----:B------:R-:W3:Y:S04]  /*c7920*/  LDL.LU R19, [R1+0x3c] ;  /* 0x00003c0001137983 */ /* 0x000ee80000300800 */
[----:B------:R1:W-:Y:S04]  /*c7930*/  @P6 STG.E desc[UR24][R6.64], R237 ;  /* 0x000000ed06006986 */ /* 0x0003e8000c101918 */
[----:B------:R-:W3:Y:S04]  /*c7940*/  LDL.LU R233, [R1+0x1c] ;  /* 0x00001c0001e97983 */ /* 0x000ee80000300800 */
[----:B-1----:R-:W3:Y:S01]  /*c7950*/  LDL.LU R237, [R1+0x2ad8] ;  /* 0x002ad80001ed7983 */ /* 0x002ee20000300800 */
[----:B------:R-:W-:Y:S01]  /*c7960*/  ISETP.LT.AND P4, PT, R147, UR4, !P2 ;  /* 0x0000000493007c0c */ /* 0x000fe2000d781270 */
[----:B------:R-:W-:-:S04]  /*c7970*/  IMAD.WIDE R8, R27, 0x4, R60 ;  /* 0x000000041b087825 */ /* 0x000fc800078e023c */
[----:B------:R-:W-:-:S08]  /*c7980*/  IMAD.WIDE R10, R27, 0x4, R58 ;  /* 0x000000041b0a7825 */ /* 0x000fd000078e023a */
[----:B--2---:R1:W-:Y:S04]  /*c7990*/  @P4 STG.E desc[UR24][R8.64], R236 ;  /* 0x000000ec08004986 */ /* 0x0043e8000c101918 */
[----:B-1----:R-:W2:Y:S04]  /*c79a0*/  LDL.LU R236, [R1+0xc] ;  /* 0x00000c0001ec7983 */ /* 0x002ea80000300800 */
[----:B------:R-:W2:Y:S01]  /*c79b0*/  LDL.LU R27, [R1+0x2ad4] ;  /* 0x002ad400011b7983 */ /* 0x000ea20000300800 */
[----:B------:R-:W-:Y:S01]  /*c79c0*/  VIADD R0, R115, 0xed ;  /* 0x000000ed73007836 */ /* 0x000fe20000000000 */
[----:B------:R-:W-:-:S04]  /*c79d0*/  ISETP.LT.AND P2, PT, R26, UR4, !P2 ;  /* 0x000000041a007c0c */ /* 0x000fc8000d741270 */
[----:B------:R-:W-:-:S04]  /*c79e0*/  ISETP.GE.AND P1, PT, R0, UR5, PT ;  /* 0x0000000500007c0c */ /* 0x000fc8000bf26270 */
[----:B------:R-:W-:Y:S02]  /*c79f0*/  ISETP.LT.AND P0, PT, R241, UR4, !P1 ;  /* 0x00000004f1007c0c */ /* 0x000fe4000cf01270 */
[----:B------:R-:W-:Y:S02]  /*c7a00*/  ISETP.LT.AND P3, PT, R245, UR4, !P1 ;  /* 0x00000004f5007c0c */ /* 0x000fe4000cf61270 */
[----:B------:R-:W-:Y:S02]  /*c7a10*/  ISETP.LT.AND P5, PT, R232, UR4, !P1 ;  /* 0x00000004e8007c0c */ /* 0x000fe4000cfa1270 */
[----:B------:R-:W-:Y:S02]  /*c7a20*/  ISETP.LT.AND P4, PT, R240, UR4, !P1 ;  /* 0x00000004f0007c0c */ /* 0x000fe4000cf81270 */
[----:B------:R-:W-:Y:S01]  /*c7a30*/  ISETP.LT.AND P6, PT, R244, UR4, !P1 ;  /* 0x00000004f4007c0c */ /* 0x000fe2000cfc1270 */
[----:B------:R-:W-:Y:S02]  /*c7a40*/  VIADD R0, R115, 0xee ;  /* 0x000000ee73007836 */ /* 0x000fe40000000000 */
[----:B----4-:R-:W-:-:S04]  /*c7a50*/  IMAD.WIDE R12, R145, 0x4, R72 ;  /* 0x00000004910c7825 */ /* 0x010fc800078e0248 */
[----:B------:R-:W-:-:S04]  /*c7a60*/  IMAD.WIDE R14, R145, 0x4, R70 ;  /* 0x00000004910e7825 */ /* 0x000fc800078e0246 */
[----:B------:R-:W-:-:S04]  /*c7a70*/  IMAD.WIDE R4, R145, 0x4, R68 ;  /* 0x0000000491047825 */ /* 0x000fc800078e0244 */
[C---:B------:R-:W-:Y:S01]  /*c7a80*/  IMAD.WIDE R6, R145.reuse, 0x4, R66 ;  /* 0x0000000491067825 */ /* 0x040fe200078e0242 */
[----:B------:R1:W-:Y:S03]  /*c7a90*/  @P2 STG.E desc[UR24][R10.64], R250 ;  /* 0x000000fa0a002986 */ /* 0x0003e6000c101918 */
[----:B------:R-:W-:Y:S01]  /*c7aa0*/  IMAD.WIDE R8, R145, 0x4, R64 ;  /* 0x0000000491087825 */ /* 0x000fe200078e0240 */
[----:B------:R-:W-:Y:S01]  /*c7ab0*/  ISETP.GE.AND P2, PT, R0, UR5, PT ;  /* 0x0000000500007c0c */ /* 0x000fe2000bf46270 */
[----:B------:R4:W-:Y:S04]  /*c7ac0*/  @P0 STG.E desc[UR24][R12.64], R230 ;  /* 0x000000e60c000986 */ /* 0x0009e8000c101918 */
[----:B------:R4:W-:Y:S01]  /*c7ad0*/  @P3 STG.E desc[UR24][R14.64], R226 ;  /* 0x000000e20e003986 */ /* 0x0009e2000c101918 */
[----:B------:R-:W-:-:S03]  /*c7ae0*/  ISETP.LT.AND P0, PT, R146, UR4, !P1 ;  /* 0x0000000492007c0c */ /* 0x000fc6000cf01270 */
[----:B------:R3:W-:Y:S01]  /*c7af0*/  @P5 STG.E desc[UR24][R4.64], R222 ;  /* 0x000000de04005986 */ /* 0x0007e2000c101918 */
[----:B------:R-:W-:Y:S02]  /*c7b00*/  ISETP.LT.AND P3, PT, R147, UR4, !P1 ;  /* 0x0000000493007c0c */ /* 0x000fe4000cf61270 */
[----:B------:R-:W-:Y:S01]  /*c7b10*/  ISETP.LT.AND P1, PT, R26, UR4, !P1 ;  /* 0x000000041a007c0c */ /* 0x000fe2000cf21270 */
[----:B------:R3:W-:Y:S04]  /*c7b20*/  @P4 STG.E desc[UR24][R6.64], R218 ;  /* 0x000000da06004986 */ /* 0x0007e8000c101918 */
[----:B------:R3:W-:Y:S01]  /*c7b30*/  @P6 STG.E desc[UR24][R8.64], R214 ;  /* 0x000000d608006986 */ /* 0x0007e2000c101918 */
[----:B------:R-:W-:Y:S02]  /*c7b40*/  ISETP.LT.AND P4, PT, R241, UR4, !P2 ;  /* 0x00000004f1007c0c */ /* 0x000fe4000d781270 */
[----:B------:R-:W-:Y:S01]  /*c7b50*/  ISETP.LT.AND P6, PT, R245, UR4, !P2 ;  /* 0x00000004f5007c0c */ /* 0x000fe2000d7c1270 */
[----:B-1----:R-:W-:-:S04]  /*c7b60*/  IMAD.WIDE R10, R145, 0x4, R62 ;  /* 0x00000004910a7825 */ /* 0x002fc800078e023e */
[----:B----4-:R-:W-:-:S04]  /*c7b70*/  IMAD.WIDE R12, R145, 0x4, R60 ;  /* 0x00000004910c7825 */ /* 0x010fc800078e023c */
[----:B------:R-:W-:Y:S01]  /*c7b80*/  IMAD.WIDE R14, R145, 0x4, R58 ;  /* 0x00000004910e7825 */ /* 0x000fe200078e023a */
[----:B------:R1:W-:Y:S04]  /*c7b90*/  @P0 STG.E desc[UR24][R10.64], R210 ;  /* 0x000000d20a000986 */ /* 0x0003e8000c101918 */
[----:B------:R4:W-:Y:S04]  /*c7ba0*/  @P3 STG.E desc[UR24][R12.64], R206 ;  /* 0x000000ce0c003986 */ /* 0x0009e8000c101918 */
[----:B------:R4:W-:Y:S01]  /*c7bb0*/  @P1 STG.E desc[UR24][R14.64], R202 ;  /* 0x000000ca0e001986 */ /* 0x0009e2000c101918 */
[----:B------:R-:W-:-:S02]  /*c7bc0*/  ISETP.LT.AND P5, PT, R232, UR4, !P2 ;  /* 0x00000004e8007c0c */ /* 0x000fc4000d7a1270 */
[----:B------:R-:W-:Y:S02]  /*c7bd0*/  ISETP.LT.AND P3, PT, R240, UR4, !P2 ;  /* 0x00000004f0007c0c */ /* 0x000fe4000d761270 */
[----:B------:R-:W-:Y:S01]  /*c7be0*/  ISETP.LT.AND P1, PT, R244, UR4, !P2 ;  /* 0x00000004f4007c0c */ /* 0x000fe2000d721270 */
[----:B------:R-:W-:-:S05]  /*c7bf0*/  VIADD R0, R115, 0xef ;  /* 0x000000ef73007836 */ /* 0x000fca0000000000 */
[----:B------:R-:W-:Y:S01]  /*c7c00*/  ISETP.GE.AND P0, PT, R0, UR5, PT ;  /* 0x0000000500007c0c */ /* 0x000fe2000bf06270 */
[----:B---3--:R-:W-:-:S04]  /*c7c10*/  IMAD.WIDE R4, R237, 0x4, R72 ;  /* 0x00000004ed047825 */ /* 0x008fc800078e0248 */
[----:B------:R-:W-:-:S04]  /*c7c20*/  IMAD.WIDE R6, R237, 0x4, R70 ;  /* 0x00000004ed067825 */ /* 0x000fc800078e0246 */
[----:B------:R-:W-:-:S04]  /*c7c30*/  IMAD.WIDE R8, R237, 0x4, R68 ;  /* 0x00000004ed087825 */ /* 0x000fc800078e0244 */
[C---:B-1----:R-:W-:Y:S01]  /*c7c40*/  IMAD.WIDE R10, R237.reuse, 0x4, R66 ;  /* 0x00000004ed0a7825 */ /* 0x042fe200078e0242 */
[----:B------:R1:W-:Y:S04]  /*c7c50*/  @P4 STG.E desc[UR24][R4.64], R234 ;  /* 0x000000ea04004986 */ /* 0x0003e8000c101918 */
[----:B------:R3:W-:Y:S01]  /*c7c60*/  @P6 STG.E desc[UR24][R6.64], R238 ;  /* 0x000000ee06006986 */ /* 0x0007e2000c101918 */
[----:B----4-:R-:W-:-:S04]  /*c7c70*/  IMAD.WIDE R12, R237, 0x4, R64 ;  /* 0x00000004ed0c7825 */ /* 0x010fc800078e0240 */
[----:B------:R-:W-:-:S04]  /*c7c80*/  IMAD.WIDE R14, R237, 0x4, R62 ;  /* 0x00000004ed0e7825 */ /* 0x000fc800078e023e */
[----:B-1----:R-:W-:-:S04]  /*c7c90*/  IMAD.WIDE R4, R237, 0x4, R60 ;  /* 0x00000004ed047825 */ /* 0x002fc800078e023c */
[----:B---3--:R-:W-:Y:S02]  /*c7ca0*/  IMAD.WIDE R6, R237, 0x4, R58 ;  /* 0x00000004ed067825 */ /* 0x008fe400078e023a */
[----:B------:R-:W3:Y:S01]  /*c7cb0*/  LDL.LU R237, [R1+0x2acc] ;  /* 0x002acc0001ed7983 */ /* 0x000ee20000300800 */
[----:B------:R-:W-:-:S03]  /*c7cc0*/  ISETP.LT.AND P4, PT, R146, UR4, !P2 ;  /* 0x0000000492007c0c */ /* 0x000fc6000d781270 */
[----:B------:R1:W-:Y:S01]  /*c7cd0*/  @P5 STG.E desc[UR24][R8.64], R242 ;  /* 0x000000f208005986 */ /* 0x0003e2000c101918 */
[----:B------:R-:W-:-:S03]  /*c7ce0*/  ISETP.LT.AND P5, PT, R147, UR4, !P2 ;  /* 0x0000000493007c0c */ /* 0x000fc6000d7a1270 */
[----:B------:R-:W-:Y:S04]  /*c7cf0*/  @P3 STG.E desc[UR24][R10.64], R246 ;  /* 0x000000f60a003986 */ /* 0x000fe8000c101918 */
[----:B------:R-:W-:Y:S01]  /*c7d00*/  @P1 STG.E desc[UR24][R12.64], R19 ;  /* 0x000000130c001986 */ /* 0x000fe2000c101918 */
[----:B------:R-:W-:Y:S02]  /*c7d10*/  ISETP.LT.AND P2, PT, R26, UR4, !P2 ;  /* 0x000000041a007c0c */ /* 0x000fe4000d741270 */
[----:B------:R-:W-:Y:S02]  /*c7d20*/  ISETP.LT.AND P6, PT, R241, UR4, !P0 ;  /* 0x00000004f1007c0c */ /* 0x000fe4000c7c1270 */
[----:B------:R-:W-:Y:S01]  /*c7d30*/  ISETP.LT.AND P1, PT, R245, UR4, !P0 ;  /* 0x00000004f5007c0c */ /* 0x000fe2000c721270 */
[----:B------:R-:W-:Y:S04]  /*c7d40*/  @P4 STG.E desc[UR24][R14.64], R233 ;  /* 0x000000e90e004986 */ /* 0x000fe8000c101918 */
[----:B--2---:R2:W-:Y:S01]  /*c7d50*/  @P5 STG.E desc[UR24][R4.64], R236 ;  /* 0x000000ec04005986 */ /* 0x0045e2000c101918 */
[----:B-1----:R-:W-:-:S03]  /*c7d60*/  IMAD.WIDE R8, R27, 0x4, R72 ;  /* 0x000000041b087825 */ /* 0x002fc600078e0248 */
[----:B--2---:R-:W2:Y:S01]  /*c7d70*/  LDL.LU R236, [R1+0x2ac8] ;  /* 0x002ac80001ec7983 */ /* 0x004ea20000300800 */
[----:B------:R-:W-:-:S03]  /*c7d80*/  IMAD.WIDE R10, R27, 0x4, R70 ;  /* 0x000000041b0a7825 */ /* 0x000fc600078e0246 */
[----:B------:R1:W-:Y:S04]  /*c7d90*/  @P2 STG.E desc[UR24][R6.64], R251 ;  /* 0x000000fb06002986 */ /* 0x0003e8000c101918 */
[----:B------:R4:W-:Y:S01]  /*c7da0*/  @P6 STG.E desc[UR24][R8.64], R231 ;  /* 0x000000e708006986 */ /* 0x0009e2000c101918 */
[----:B------:R-:W-:-:S04]  /*c7db0*/  IMAD.WIDE R12, R27, 0x4, R68 ;  /* 0x000000041b0c7825 */ /* 0x000fc800078e0244 */
[C---:B------:R-:W-:Y:S01]  /*c7dc0*/  IMAD.WIDE R14, R27.reuse, 0x4, R66 ;  /* 0x000000041b0e7825 */ /* 0x040fe200078e0242 */
[----:B------:R4:W-:Y:S03]  /*c7dd0*/  @P1 STG.E desc[UR24][R10.64], R227 ;  /* 0x000000e30a001986 */ /* 0x0009e6000c101918 */
[----:B------:R-:W-:-:S04]  /*c7de0*/  IMAD.WIDE R4, R27, 0x4, R64 ;  /* 0x000000041b047825 */ /* 0x000fc800078e0240 */
[----:B-1----:R-:W-:-:S04]  /*c7df0*/  IMAD.WIDE R6, R27, 0x4, R62 ;  /* 0x000000041b067825 */ /* 0x002fc800078e023e */
[----:B----4-:R-:W-:-:S04]  /*c7e00*/  IMAD.WIDE R8, R27, 0x4, R60 ;  /* 0x000000041b087825 */ /* 0x010fc800078e023c */
[----:B------:R-:W-:Y:S02]  /*c7e10*/  IMAD.WIDE R10, R27, 0x4, R58 ;  /* 0x000000041b0a7825 */ /* 0x000fe400078e023a */
[----:B------:R-:W4:Y:S01]  /*c7e20*/  LDL.LU R27, [R1+0x2ac4] ;  /* 0x002ac400011b7983 */ /* 0x000f220000300800 */
[----:B------:R-:W-:Y:S02]  /*c7e30*/  ISETP.LT.AND P3, PT, R232, UR4, !P0 ;  /* 0x00000004e8007c0c */ /* 0x000fe4000c761270 */
[----:B------:R-:W-:Y:S01]  /*c7e40*/  ISETP.LT.AND P2, PT, R240, UR4, !P0 ;  /* 0x00000004f0007c0c */ /* 0x000fe2000c741270 */
[----:B------:R-:W-:Y:S01]  /*c7e50*/  VIADD R0, R115, 0xf0 ;  /* 0x000000f073007836 */ /* 0x000fe20000000000 */
[----:B------:R-:W-:Y:S02]  /*c7e60*/  ISETP.LT.AND P4, PT, R244, UR4, !P0 ;  /* 0x00000004f4007c0c */ /* 0x000fe4000c781270 */
[----:B------:R-:W-:Y:S02]  /*c7e70*/  ISETP.LT.AND P5, PT, R146, UR4, !P0 ;  /* 0x0000000492007c0c */ /* 0x000fe4000c7a1270 */
[----:B------:R-:W-:-:S02]  /*c7e80*/  ISETP.LT.AND P6, PT, R147, UR4, !P0 ;  /* 0x0000000493007c0c */ /* 0x000fc4000c7c1270 */
[----:B------:R-:W-:Y:S02]  /*c7e90*/  ISETP.GE.AND P1, PT, R0, UR5, PT ;  /* 0x0000000500007c0c */ /* 0x000fe4000bf26270 */
[----:B------:R-:W-:Y:S01]  /*c7ea0*/  ISETP.LT.AND P0, PT, R26, UR4, !P0 ;  /* 0x000000041a007c0c */ /* 0x000fe2000c701270 */
[----:B------:R3:W-:Y:S04]  /*c7eb0*/  @P3 STG.E desc[UR24][R12.64], R223 ;  /* 0x000000df0c003986 */ /* 0x0007e8000c101918 */
[----:B------:R1:W-:Y:S01]  /*c7ec0*/  @P2 STG.E desc[UR24][R14.64], R219 ;  /* 0x000000db0e002986 */ /* 0x0003e2000c101918 */
[----:B------:R-:W-:Y:S02]  /*c7ed0*/  ISETP.LT.AND P2, PT, R241, UR4, !P1 ;  /* 0x00000004f1007c0c */ /* 0x000fe4000cf41270 */
[----:B------:R-:W-:Y:S01]  /*c7ee0*/  ISETP.LT.AND P3, PT, R245, UR4, !P1 ;  /* 0x00000004f5007c0c */ /* 0x000fe2000cf61270 */
[----:B------:R1:W-:Y:S04]  /*c7ef0*/  @P4 STG.E desc[UR24][R4.64], R215 ;  /* 0x000000d704004986 */ /* 0x0003e8000c101918 */
[----:B------:R1:W-:Y:S01]  /*c7f00*/  @P5 STG.E desc[UR24][R6.64], R211 ;  /* 0x000000d306005986 */ /* 0x0003e2000c101918 */
[----:B------:R-:W-:-:S03]  /*c7f10*/  ISETP.LT.AND P4, PT, R232, UR4, !P1 ;  /* 0x00000004e8007c0c */ /* 0x000fc6000cf81270 */
[----:B------:R1:W-:Y:S01]  /*c7f20*/  @P6 STG.E desc[UR24][R8.64], R207 ;  /* 0x000000cf08006986 */ /* 0x0003e2000c101918 */
[----:B------:R-:W-:Y:S02]  /*c7f30*/  ISETP.LT.AND P5, PT, R240, UR4, !P1 ;  /* 0x00000004f0007c0c */ /* 0x000fe4000cfa1270 */
[----:B------:R-:W-:Y:S01]  /*c7f40*/  ISETP.LT.AND P6, PT, R244, UR4, !P1 ;  /* 0x00000004f4007c0c */ /* 0x000fe2000cfc1270 */
[----:B------:R1:W-:Y:S01]  /*c7f50*/  @P0 STG.E desc[UR24][R10.64], R203 ;  /* 0x000000cb0a000986 */ /* 0x0003e2000c101918 */
[----:B------:R-:W-:-:S05]  /*c7f60*/  VIADD R0, R115, 0xf1 ;  /* 0x000000f173007836 */ /* 0x000fca0000000000 */
[----:B------:R-:W-:Y:S01]  /*c7f70*/  ISETP.GE.AND P0, PT, R0, UR5, PT ;  /* 0x0000000500007c0c */ /* 0x000fe2000bf06270 */
[----:B------:R-:W-:Y:S02]  /*c7f80*/  VIADD R0, R115, 0xf2 ;  /* 0x000000f273007836 */ /* 0x000fe40000000000 */
[----:B---3--:R-:W-:-:S04]  /*c7f90*/  IMAD.WIDE R12, R237, 0x4, R72 ;  /* 0x00000004ed0c7825 */ /* 0x008fc800078e0248 */
[----:B-1----:R-:W-:Y:S01]  /*c7fa0*/  IMAD.WIDE R14, R237, 0x4, R70 ;  /* 0x00000004ed0e7825 */ /* 0x002fe200078e0246 */
[----:B------:R1:W-:Y:S04]  /*c7fb0*/  @P2 STG.E desc[UR24][R12.64], R196 ;  /* 0x000000c40c002986 */ /* 0x0003e8000c101918 */
[----:B------:R3:W-:Y:S01]  /*c7fc0*/  @P3 STG.E desc[UR24][R14.64], R192 ;  /* 0x000000c00e003986 */ /* 0x0007e2000c101918 */
[----:B------:R-:W-:Y:S02]  /*c7fd0*/  ISETP.LT.AND P2, PT, R146, UR4, !P1 ;  /* 0x0000000492007c0c */ /* 0x000fe4000cf41270 */
[----:B------:R-:W-:Y:S02]  /*c7fe0*/  ISETP.LT.AND P3, PT, R147, UR4, !P1 ;  /* 0x0000000493007c0c */ /* 0x000fe4000cf61270 */
[----:B------:R-:W-:Y:S01]  /*c7ff0*/  ISETP.LT.AND P1, PT, R26, UR4, !P1 ;  /* 0x000000041a007c0c */ /* 0x000fe2000cf21270 */
[----:B------:R-:W-:-:S04]  /*c8000*/  IMAD.WIDE R4, R237, 0x4, R68 ;  /* 0x00000004ed047825 */ /* 0x000fc800078e0244 */
[----:B------:R-:W-:-:S04]  /*c8010*/  IMAD.WIDE R6, R237, 0x4, R66 ;  /* 0x00000004ed067825 */ /* 0x000fc800078e0242 */
[----:B------:R-:W-:-:S04]  /*c8020*/  IMAD.WIDE R8, R237, 0x4, R64 ;  /* 0x00000004ed087825 */ /* 0x000fc800078e0240 */
[C---:B------:R-:W-:Y:S01]  /*c8030*/  IMAD.WIDE R10, R237.reuse, 0x4, R62 ;  /* 0x00000004ed0a7825 */ /* 0x040fe200078e023e */
[----:B------:R2:W-:Y:S04]  /*c8040*/  @P4 STG.E desc[UR24][R4.64], R188 ;  /* 0x000000bc04004986 */ /* 0x0005e8000c101918 */
[----:B------:R2:W-:Y:S01]  /*c8050*/  @P5 STG.E desc[UR24][R6.64], R184 ;  /* 0x000000b806005986 */ /* 0x0005e2000c101918 */
[----:B-1----:R-:W-:-:S04]  /*c8060*/  IMAD.WIDE R12, R237, 0x4, R60 ;  /* 0x00000004ed0c7825 */ /* 0x002fc800078e023c */
[----:B---3--:R-:W-:Y:S01]  /*c8070*/  IMAD.WIDE R14, R237, 0x4, R58 ;  /* 0x00000004ed0e7825 */ /* 0x008fe200078e023a */
[----:B------:R1:W-:Y:S01]  /*c8080*/  @P6 STG.E desc[UR24][R8.64], R180 ;  /* 0x000000b408006986 */ /* 0x0003e2000c101918 */
[----:B------:R-:W-:Y:S02]  /*c8090*/  ISETP.LT.AND P5, PT, R241, UR4, !P0 ;  /* 0x00000004f1007c0c */ /* 0x000fe4000c7a1270 */
[----:B------:R-:W-:Y:S02]  /*c80a0*/  ISETP.LT.AND P6, PT, R245, UR4, !P0 ;  /* 0x00000004f5007c0c */ /* 0x000fe4000c7c1270 */
[----:B------:R-:W-:Y:S01]  /*c80b0*/  ISETP.LT.AND P4, PT, R232, UR4, !P0 ;  /* 0x00000004e8007c0c */ /* 0x000fe2000c781270 */
[----:B------:R3:W-:Y:S04]  /*c80c0*/  @P2 STG.E desc[UR24][R10.64], R176 ;  /* 0x000000b00a002986 */ /* 0x0007e8000c101918 */
[----:B------:R3:W-:Y:S04]  /*c80d0*/  @P3 STG.E desc[UR24][R12.64], R172 ;  /* 0x000000ac0c003986 */ /* 0x0007e8000c101918 */
[----:B------:R3:W-:Y:S01]  /*c80e0*/  @P1 STG.E desc[UR24][R14.64], R168 ;  /* 0x000000a80e001986 */ /* 0x0007e2000c101918 */
[----:B------:R-:W-:-:S02]  /*c80f0*/  ISETP.LT.AND P1, PT, R240, UR4, !P0 ;  /* 0x00000004f0007c0c */ /* 0x000fc4000c721270 */
[----:B------:R-:W-:Y:S02]  /*c8100*/  ISETP.GE.AND P2, PT, R0, UR5, PT ;  /* 0x0000000500007c0c */ /* 0x000fe4000bf46270 */
[----:B------:R-:W-:Y:S01]  /*c8110*/  ISETP.LT.AND P3, PT, R244, UR4, !P0 ;  /* 0x00000004f4007c0c */ /* 0x000fe2000c761270 */
[----:B--2---:R-:W-:-:S04]  /*c8120*/  IMAD.WIDE R4, R236, 0x4, R72 ;  /* 0x00000004ec047825 */ /* 0x004fc800078e0248 */
[----:B------:R-:W-:-:S04]  /*c8130*/  IMAD.WIDE R6, R236, 0x4, R70 ;  /* 0x00000004ec067825 */ /* 0x000fc800078e0246 */
[----:B-1----:R-:W-:-:S04]  /*c8140*/  IMAD.WIDE R8, R236, 0x4, R68 ;  /* 0x00000004ec087825 */ /* 0x002fc800078e0244 */
[----:B---3--:R-:W-:Y:S01]  /*c8150*/  IMAD.WIDE R10, R236, 0x4, R66 ;  /* 0x00000004ec0a7825 */ /* 0x008fe200078e0242 */
[----:B------:R1:W-:Y:S04]  /*c8160*/  @P5 STG.E desc[UR24][R4.64], R164 ;  /* 0x000000a404005986 */ /* 0x0003e8000c101918 */
[----:B------:R2:W-:Y:S01]  /*c8170*/  @P6 STG.E desc[UR24][R6.64], R160 ;  /* 0x000000a006006986 */ /* 0x0005e2000c101918 */
[----:B------:R-:W-:-:S03]  /*c8180*/  ISETP.LT.AND P5, PT, R146, UR4, !P0 ;  /* 0x0000000492007c0c */ /* 0x000fc6000c7a1270 */
[----:B------:R4:W-:Y:S01]  /*c8190*/  @P4 STG.E desc[UR24][R8.64], R156 ;  /* 0x0000009c08004986 */ /* 0x0009e2000c101918 */
[----:B------:R-:W-:-:S04]  /*c81a0*/  IMAD.WIDE R12, R236, 0x4, R64 ;  /* 0x00000004ec0c7825 */ /* 0x000fc800078e0240 */
[----:B------:R-:W-:Y:S01]  /*c81b0*/  IMAD.WIDE R14, R236, 0x4, R62 ;  /* 0x00000004ec0e7825 */ /* 0x000fe200078e023e */
[----:B------:R-:W-:Y:S02]  /*c81c0*/  ISETP.LT.AND P4, PT, R147, UR4, !P0 ;  /* 0x0000000493007c0c */ /* 0x000fe4000c781270 */
[----:B------:R-:W-:Y:S02]  /*c81d0*/  ISETP.LT.AND P0, PT, R26, UR4, !P0 ;  /* 0x000000041a007c0c */ /* 0x000fe4000c701270 */
[----:B------:R-:W-:Y:S01]  /*c81e0*/  ISETP.LT.AND P6, PT, R241, UR4, !P2 ;  /* 0x00000004f1007c0c */ /* 0x000fe2000d7c1270 */
[----:B------:R3:W-:Y:S01]  /*c81f0*/  @P1 STG.E desc[UR24][R10.64], R152 ;  /* 0x000000980a001986 */ /* 0x0007e2000c101918 */
[----:B-1----:R-:W-:-:S04]  /*c8200*/  IMAD.WIDE R4, R236, 0x4, R60 ;  /* 0x00000004ec047825 */ /* 0x002fc800078e023c */
[----:B--2---:R-:W-:Y:S02]  /*c8210*/  IMAD.WIDE R6, R236, 0x4, R58 ;  /* 0x00000004ec067825 */ /* 0x004fe400078e023a */
[----:B------:R-:W2:Y:S01]  /*c8220*/  LDL.LU R236, [R1+0x2ac0] ;  /* 0x002ac00001ec7983 */ /* 0x000ea20000300800 */
[----:B------:R-:W-:Y:S01]  /*c8230*/  ISETP.LT.AND P1, PT, R245, UR4, !P2 ;  /* 0x00000004f5007c0c */ /* 0x000fe2000d721270 */
[C---:B----4-:R-:W-:Y:S02]  /*c8240*/  IMAD.WIDE R8, R27.reuse, 0x4, R72 ;  /* 0x000000041b087825 */ /* 0x050fe400078e0248 */
[----:B------:R1:W-:Y:S04]  /*c8250*/  @P3 STG.E desc[UR24][R12.64], R148 ;  /* 0x000000940c003986 */ /* 0x0003e8000c101918 */
[----:B------:R4:W-:Y:S01]  /*c8260*/  @P5 STG.E desc[UR24][R14.64], R124 ;  /* 0x0000007c0e005986 */ /* 0x0009e2000c101918 */
[----:B---3--:R-:W-:-:S03]  /*c8270*/  IMAD.WIDE R10, R27, 0x4, R70 ;  /* 0x000000041b0a7825 */ /* 0x008fc600078e0246 */
[----:B------:R3:W-:Y:S04]  /*c8280*/  @P4 STG.E desc[UR24][R4.64], R120 ;  /* 0x0000007804004986 */ /* 0x0007e8000c101918 */
[----:B------:R3:W-:Y:S04]  /*c8290*/  @P0 STG.E desc[UR24][R6.64], R116 ;  /* 0x0000007406000986 */ /* 0x0007e8000c101918 */
[----:B------:R3:W-:Y:S04]  /*c82a0*/  @P6 STG.E desc[UR24][R8.64], R197 ;  /* 0x000000c508006986 */ /* 0x0007e8000c101918 */
[----:B------:R3:W-:Y:S01]  /*c82b0*/  @P1 STG.E desc[UR24][R10.64], R193 ;  /* 0x000000c10a001986 */ /* 0x0007e2000c101918 */
[----:B-1----:R-:W-:-:S04]  /*c82c0*/  IMAD.WIDE R12, R27, 0x4, R68 ;  /* 0x000000041b0c7825 */ /* 0x002fc800078e0244 */
[----:B----4-:R-:W-:-:S04]  /*c82d0*/  IMAD.WIDE R14, R27, 0x4, R66 ;  /* 0x000000041b0e7825 */ /* 0x010fc800078e0242 */
[----:B---3--:R-:W-:-:S04]  /*c82e0*/  IMAD.WIDE R4, R27, 0x4, R64 ;  /* 0x000000041b047825 */ /* 0x008fc800078e0240 */
[----:B------:R-:W-:-:S04]  /*c82f0*/  IMAD.WIDE R6, R27, 0x4, R62 ;  /* 0x000000041b067825 */ /* 0x000fc800078e023e */
[----:B------:R-:W-:-:S04]  /*c8300*/  IMAD.WIDE R8, R27, 0x4, R60 ;  /* 0x000000041b087825 */ /* 0x000fc800078e023c */
[----:B------:R-:W-:Y:S02]  /*c8310*/  IMAD.WIDE R10, R27, 0x4, R58 ;  /* 0x000000041b0a7825 */ /* 0x000fe400078e023a */
[----:B------:R-:W3:Y:S01]  /*c8320*/  LDL.LU R27, [R1+0x2abc] ;  /* 0x002abc00011b7983 */ /* 0x000ee20000300800 */
[----:B------:R-:W-:Y:S02]  /*c8330*/  ISETP.LT.AND P3, PT, R232, UR4, !P2 ;  /* 0x00000004e8007c0c */ /* 0x000fe4000d761270 */
[----:B------:R-:W-:Y:S02]  /*c8340*/  ISETP.LT.AND P0, PT, R240, UR4, !P2 ;  /* 0x00000004f0007c0c */ /* 0x000fe4000d701270 */
[----:B------:R-:W-:Y:S02]  /*c8350*/  ISETP.LT.AND P4, PT, R244, UR4, !P2 ;  /* 0x00000004f4007c0c */ /* 0x000fe4000d781270 */
[----:B------:R-:W-:Y:S01]  /*c8360*/  ISETP.LT.AND P5, PT, R146, UR4, !P2 ;  /* 0x0000000492007c0c */ /* 0x000fe2000d7a1270 */
[----:B------:R-:W-:Y:S01]  /*c8370*/  VIADD R0, R115, 0xf3 ;  /* 0x000000f373007836 */ /* 0x000fe20000000000 */
[----:B------:R-:W-:Y:S01]  /*c8380*/  ISETP.LT.AND P6, PT, R147, UR4, !P2 ;  /* 0x0000000493007c0c */ /* 0x000fe2000d7c1270 */
[----:B------:R-:W4:Y:S03]  /*c8390*/  LDL.LU R237, [R1+0x2ab0] ;  /* 0x002ab00001ed7983 */ /* 0x000f260000300800 */
[----:B------:R-:W-:-:S02]  /*c83a0*/  ISETP.GE.AND P1, PT, R0, UR5, PT ;  /* 0x0000000500007c0c */ /* 0x000fc4000bf26270 */
        /* <DEDUP_REMOVED lines=11> */
[----:B------:R-:W-:Y:S01]  /*c8460*/  VIADD R0, R115, 0xf4 ;  /* 0x000000f473007836 */ /* 0x000fe20000000000 */
[----:B------:R1:W-:Y:S04]  /*c8470*/  @P2 STG.E desc[UR24][R10.64], R169 ;  /* 0x000000a90a002986 */ /* 0x0003e8000c101918 */
[----:B------:R-:W-:Y:S01]  /*c8480*/  ISETP.GE.AND P2, PT, R0, UR5, PT ;  /* 0x0000000500007c0c */ /* 0x000fe2000bf46270 */
[----:B--2---:R-:W-:-:S04]  /*c8490*/  IMAD.WIDE R12, R236, 0x4, R72 ;  /* 0x00000004ec0c7825 */ /* 0x004fc800078e0248 */
[----:B-1----:R-:W-:-:S04]  /*c84a0*/  IMAD.WIDE R14, R236, 0x4, R70 ;  /* 0x00000004ec0e7825 */ /* 0x002fc800078e0246 */
[----:B------:R-:W-:-:S04]  /*c84b0*/  IMAD.WIDE R4, R236, 0x4, R68 ;  /* 0x00000004ec047825 */ /* 0x000fc800078e0244 */
[----:B------:R-:W-:-:S04]  /*c84c0*/  IMAD.WIDE R6, R236, 0x4, R66 ;  /* 0x00000004ec067825 */ /* 0x000fc800078e0242 */
[----:B------:R-:W-:Y:S01]  /*c84d0*/  IMAD.WIDE R8, R236, 0x4, R64 ;  /* 0x00000004ec087825 */ /* 0x000fe200078e0240 */
[----:B------:R1:W-:Y:S04]  /*c84e0*/  @P0 STG.E desc[UR24][R12.64], R165 ;  /* 0x000000a50c000986 */ /* 0x0003e8000c101918 */
[----:B------:R2:W-:Y:S01]  /*c84f0*/  @P3 STG.E desc[UR24][R14.64], R161 ;  /* 0x000000a10e003986 */ /* 0x0005e2000c101918 */
[----:B------:R-:W-:Y:S01]  /*c8500*/  ISETP.LT.AND P0, PT, R146, UR4, !P1 ;  /* 0x0000000492007c0c */ /* 0x000fe2000cf01270 */
[----:B------:R-:W-:Y:S02]  /*c8510*/  IMAD.WIDE R10, R236, 0x4, R62 ;  /* 0x00000004ec0a7825 */ /* 0x000fe400078e023e */
[----:B------:R3:W-:Y:S01]  /*c8520*/  @P4 STG.E desc[UR24][R4.64], R157 ;  /* 0x0000009d04004986 */ /* 0x0007e2000c101918 */
[----:B------:R-:W-:-:S02]  /*c8530*/  ISETP.LT.AND P3, PT, R147, UR4, !P1 ;  /* 0x0000000493007c0c */ /* 0x000fc4000cf61270 */
[----:B------:R-:W-:Y:S01]  /*c8540*/  ISETP.LT.AND P1, PT, R26, UR4, !P1 ;  /* 0x000000041a007c0c */ /* 0x000fe2000cf21270 */
[----:B------:R3:W-:Y:S04]  /*c8550*/  @P5 STG.E desc[UR24][R6.64], R153 ;  /* 0x0000009906005986 */ /* 0x0007e8000c101918 */
[----:B------:R3:W-:Y:S01]  /*c8560*/  @P6 STG.E desc[UR24][R8.64], R149 ;  /* 0x0000009508006986 */ /* 0x0007e2000c101918 */
[----:B------:R-:W-:Y:S01]  /*c8570*/  ISETP.LT.AND P5, PT, R241, UR4, !P2 ;  /* 0x00000004f1007c0c */ /* 0x000fe2000d7a1270 */
[----:B-1----:R-:W-:-:S04]  /*c8580*/  IMAD.WIDE R12, R236, 0x4, R60 ;  /* 0x00000004ec0c7825 */ /* 0x002fc800078e023c */
[----:B--2---:R-:W-:Y:S02]  /*c8590*/  IMAD.WIDE R14, R236, 0x4, R58 ;  /* 0x00000004ec0e7825 */ /* 0x004fe400078e023a */
[----:B------:R-:W2:Y:S01]  /*c85a0*/  LDL.LU R236, [R1+0x2aac] ;  /* 0x002aac0001ec7983 */ /* 0x000ea20000300800 */
[----:B------:R-:W-:-:S03]  /*c85b0*/  ISETP.LT.AND P6, PT, R245, UR4, !P2 ;  /* 0x00000004f5007c0c */ /* 0x000fc6000d7c1270 */
[----:B------:R1:W-:Y:S04]  /*c85c0*/  @P0 STG.E desc[UR24][R10.64], R125 ;  /* 0x0000007d0a000986 */ /* 0x0003e8000c101918 */
[----:B------:R4:W-:Y:S04]  /*c85d0*/  @P3 STG.E desc[UR24][R12.64], R121 ;  /* 0x000000790c003986 */ /* 0x0009e8000c101918 */
[----:B------:R4:W-:Y:S01]  /*c85e0*/  @P1 STG.E desc[UR24][R14.64], R117 ;  /* 0x000000750e001986 */ /* 0x0009e2000c101918 */
[----:B---3--:R-:W-:-:S04]  /*c85f0*/  IMAD.WIDE R4, R27, 0x4, R72 ;  /* 0x000000041b047825 */ /* 0x008fc800078e0248 */
[----:B------:R-:W-:-:S04]  /*c8600*/  IMAD.WIDE R6, R27, 0x4, R70 ;  /* 0x000000041b067825 */ /* 0x000fc800078e0246 */
[C---:B------:R-:W-:Y:S01]  /*c8610*/  IMAD.WIDE R8, R27.reuse, 0x4, R68 ;  /* 0x000000041b087825 */ /* 0x040fe200078e0244 */
[----:B------:R3:W-:Y:S04]  /*c8620*/  @P5 STG.E desc[UR24][R4.64], R198 ;  /* 0x000000c604005986 */ /* 0x0007e8000c101918 */
[----:B------:R3:W-:Y:S01]  /*c8630*/  @P6 STG.E desc[UR24][R6.64], R194 ;  /* 0x000000c206006986 */ /* 0x0007e2000c101918 */
[----:B-1----:R-:W-:-:S04]  /*c8640*/  IMAD.WIDE R10, R27, 0x4, R66 ;  /* 0x000000041b0a7825 */ /* 0x002fc800078e0242 */
[----:B----4-:R-:W-:-:S04]  /*c8650*/  IMAD.WIDE R12, R27, 0x4, R64 ;  /* 0x000000041b0c7825 */ /* 0x010fc800078e0240 */
[----:B------:R-:W-:-:S04]  /*c8660*/  IMAD.WIDE R14, R27, 0x4, R62 ;  /* 0x000000041b0e7825 */ /* 0x000fc800078e023e */
[----:B---3--:R-:W-:-:S04]  /*c8670*/  IMAD.WIDE R4, R27, 0x4, R60 ;  /* 0x000000041b047825 */ /* 0x008fc800078e023c */
[----:B------:R-:W-:Y:S02]  /*c8680*/  IMAD.WIDE R6, R27, 0x4, R58 ;  /* 0x000000041b067825 */ /* 0x000fe400078e023a */
[----:B------:R-:W3:Y:S01]  /*c8690*/  LDL.LU R27, [R1+0x2aa8] ;  /* 0x002aa800011b7983 */ /* 0x000ee20000300800 */
[----:B------:R-:W-:Y:S01]  /*c86a0*/  ISETP.LT.AND P4, PT, R232, UR4, !P2 ;  /* 0x00000004e8007c0c */ /* 0x000fe2000d781270 */
[----:B------:R-:W-:Y:S01]  /*c86b0*/  VIADD R0, R115, 0xf5 ;  /* 0x000000f573007836 */ /* 0x000fe20000000000 */
[----:B------:R-:W-:Y:S02]  /*c86c0*/  ISETP.LT.AND P1, PT, R240, UR4, !P2 ;  /* 0x00000004f0007c0c */ /* 0x000fe4000d721270 */
[----:B------:R-:W-:Y:S02]  /*c86d0*/  ISETP.LT.AND P3, PT, R244, UR4, !P2 ;  /* 0x00000004f4007c0c */ /* 0x000fe4000d761270 */
[----:B------:R-:W-:Y:S02]  /*c86e0*/  ISETP.LT.AND P5, PT, R146, UR4, !P2 ;  /* 0x0000000492007c0c */ /* 0x000fe4000d7a1270 */
[----:B------:R-:W-:-:S04]  /*c86f0*/  ISETP.GE.AND P0, PT, R0, UR5, PT ;  /* 0x0000000500007c0c */ /* 0x000fc8000bf06270 */
[----:B------:R-:W-:Y:S01]  /*c8700*/  ISETP.LT.AND P6, PT, R241, UR4, !P0 ;  /* 0x00000004f1007c0c */ /* 0x000fe2000c7c1270 */
[----:B------:R1:W-:Y:S01]  /*c8710*/  @P4 STG.E desc[UR24][R8.64], R190 ;  /* 0x000000be08004986 */ /* 0x0003e2000c101918 */
[----:B------:R-:W-:Y:S02]  /*c8720*/  ISETP.LT.AND P4, PT, R147, UR4, !P2 ;  /* 0x0000000493007c0c */ /* 0x000fe4000d781270 */
[----:B------:R-:W-:Y:S01]  /*c8730*/  ISETP.LT.AND P2, PT, R26, UR4, !P2 ;  /* 0x000000041a007c0c */ /* 0x000fe2000d741270 */
[----:B------:R4:W-:Y:S04]  /*c8740*/  @P1 STG.E desc[UR24][R10.64], R186 ;  /* 0x000000ba0a001986 */ /* 0x0009e8000c101918 */
[----:B------:R4:W-:Y:S01]  /*c8750*/  @P3 STG.E desc[UR24][R12.64], R182 ;  /* 0x000000b60c003986 */ /* 0x0009e2000c101918 */
[----:B------:R-:W-:-:S03]  /*c8760*/  ISETP.LT.AND P3, PT, R245, UR4, !P0 ;  /* 0x00000004f5007c0c */ /* 0x000fc6000c761270 */
[----:B------:R4:W-:Y:S01]  /*c8770*/  @P5 STG.E desc[UR24][R14.64], R178 ;  /* 0x000000b20e005986 */ /* 0x0009e2000c101918 */
[----:B------:R-:W-:Y:S01]  /*c8780*/  ISETP.LT.AND P5, PT, R232, UR4, !P0 ;  /* 0x00000004e8007c0c */ /* 0x000fe2000c7a1270 */
[----:B-1----:R-:W-:Y:S02]  /*c8790*/  IMAD.WIDE R8, R237, 0x4, R72 ;  /* 0x00000004ed087825 */ /* 0x002fe400078e0248 */
[----:B------:R1:W-:Y:S01]  /*c87a0*/  @P4 STG.E desc[UR24][R4.64], R174 ;  /* 0x000000ae04004986 */ /* 0x0003e2000c101918 */
[----:B------:R-:W-:-:S03]  /*c87b0*/  ISETP.LT.AND P4, PT, R240, UR4, !P0 ;  /* 0x00000004f0007c0c */ /* 0x000fc6000c781270 */
[----:B------:R1:W-:Y:S04]  /*c87c0*/  @P2 STG.E desc[UR24][R6.64], R170 ;  /* 0x000000aa06002986 */ /* 0x0003e8000c101918 */
[----:B------:R1:W-:Y:S01]  /*c87d0*/  @P6 STG.E desc[UR24][R8.64], R166 ;  /* 0x000000a608006986 */ /* 0x0003e2000c101918 */
[----:B------:R-:W-:Y:S02]  /*c87e0*/  ISETP.LT.AND P6, PT, R244, UR4, !P0 ;  /* 0x00000004f4007c0c */ /* 0x000fe4000c7c1270 */
[----:B------:R-:W-:Y:S01]  /*c87f0*/  ISETP.LT.AND P2, PT, R146, UR4, !P0 ;  /* 0x0000000492007c0c */ /* 0x000fe2000c741270 */
[----:B------:R-:W-:Y:S02]  /*c8800*/  VIADD R0, R115, 0xf6 ;  /* 0x000000f673007836 */ /* 0x000fe40000000000 */
[----:B----4-:R-:W-:-:S04]  /*c8810*/  IMAD.WIDE R10, R237, 0x4, R70 ;  /* 0x00000004ed0a7825 */ /* 0x010fc800078e0246 */
[----:B------:R-:W-:-:S04]  /*c8820*/  IMAD.WIDE R12, R237, 0x4, R68 ;  /* 0x00000004ed0c7825 */ /* 0x000fc800078e0244 */
[----:B------:R-:W-:-:S04]  /*c8830*/  IMAD.WIDE R14, R237, 0x4, R66 ;  /* 0x00000004ed0e7825 */ /* 0x000fc800078e0242 */
[----:B-1----:R-:W-:Y:S01]  /*c8840*/  IMAD.WIDE R4, R237, 0x4, R64 ;  /* 0x00000004ed047825 */ /* 0x002fe200078e0240 */
[----:B------:R-:W-:Y:S01]  /*c8850*/  ISETP.GE.AND P1, PT, R0, UR5, PT ;  /* 0x0000000500007c0c */ /* 0x000fe2000bf26270 */
[----:B------:R1:W-:Y:S01]  /*c8860*/  @P3 STG.E desc[UR24][R10.64], R162 ;  /* 0x000000a20a003986 */ /* 0x0003e2000c101918 */
[----:B------:R-:W-:Y:S01]  /*c8870*/  ISETP.LT.AND P3, PT, R147, UR4, !P0 ;  /* 0x0000000493007c0c */ /* 0x000fe2000c761270 */
[----:B------:R-:W-:Y:S02]  /*c8880*/  IMAD.WIDE R6, R237, 0x4, R62 ;  /* 0x00000004ed067825 */ /* 0x000fe400078e023e */
        /* <DEDUP_REMOVED lines=9> */
[----:B------:R-:W-:-:S04]  /*c8920*/  IMAD.WIDE R8, R237, 0x4, R60 ;  /* 0x00000004ed087825 */ /* 0x000fc800078e023c */
[----:B-1----:R-:W-:-:S04]  /*c8930*/  IMAD.WIDE R10, R237, 0x4, R58 ;  /* 0x00000004ed0a7825 */ /* 0x002fc800078e023a */
[----:B------:R-:W-:Y:S01]  /*c8940*/  VIADD R0, R115, 0xf7 ;  /* 0x000000f773007836 */ /* 0x000fe20000000000 */
[----:B------:R1:W-:Y:S04]  /*c8950*/  @P3 STG.E desc[UR24][R8.64], R122 ;  /* 0x0000007a08003986 */ /* 0x0003e8000c101918 */
[----:B------:R1:W-:Y:S01]  /*c8960*/  @P0 STG.E desc[UR24][R10.64], R118 ;  /* 0x000000760a000986 */ /* 0x0003e2000c101918 */
[----:B------:R-:W-:Y:S02]  /*c8970*/  ISETP.GE.AND P3, PT, R0, UR5, PT ;  /* 0x0000000500007c0c */ /* 0x000fe4000bf66270 */
[----:B------:R-:W-:Y:S01]  /*c8980*/  ISETP.LT.AND P0, PT, R244, UR4, !P1 ;  /* 0x00000004f4007c0c */ /* 0x000fe2000cf01270 */
[----:B--2---:R-:W-:-:S04]  /*c8990*/  IMAD.WIDE R12, R236, 0x4, R72 ;  /* 0x00000004ec0c7825 */ /* 0x004fc800078e0248 */
[----:B----4-:R-:W-:-:S04]  /*c89a0*/  IMAD.WIDE R14, R236, 0x4, R70 ;  /* 0x00000004ec0e7825 */ /* 0x010fc800078e0246 */
[----:B------:R-:W-:-:S04]  /*c89b0*/  IMAD.WIDE R4, R236, 0x4, R68 ;  /* 0x00000004ec047825 */ /* 0x000fc800078e0244 */
[----:B------:R-:W-:Y:S01]  /*c89c0*/  IMAD.WIDE R6, R236, 0x4, R66 ;  /* 0x00000004ec067825 */ /* 0x000fe200078e0242 */
[----:B------:R2:W-:Y:S04]  /*c89d0*/  @P5 STG.E desc[UR24][R12.64], R199 ;  /* 0x000000c70c005986 */ /* 0x0005e8000c101918 */
[----:B------:R4:W-:Y:S01]  /*c89e0*/  @P4 STG.E desc[UR24][R14.64], R195 ;  /* 0x000000c30e004986 */ /* 0x0009e2000c101918 */
[----:B------:R-:W-:Y:S01]  /*c89f0*/  ISETP.LT.AND P4, PT, R146, UR4, !P1 ;  /* 0x0000000492007c0c */ /* 0x000fe2000cf81270 */
[----:B-1----:R-:W-:-:S04]  /*c8a00*/  IMAD.WIDE R8, R236, 0x4, R64 ;  /* 0x00000004ec087825 */ /* 0x002fc800078e0240 */
[----:B------:R-:W-:Y:S01]  /*c8a10*/  IMAD.WIDE R10, R236, 0x4, R62 ;  /* 0x00000004ec0a7825 */ /* 0x000fe200078e023e */
[----:B------:R-:W-:Y:S01]  /*c8a20*/  ISETP.LT.AND P5, PT, R147, UR4, !P1 ;  /* 0x0000000493007c0c */ /* 0x000fe2000cfa1270 */
[----:B------:R3:W-:Y:S01]  /*c8a30*/  @P2 STG.E desc[UR24][R4.64], R191 ;  /* 0x000000bf04002986 */ /* 0x0007e2000c101918 */
[----:B------:R-:W-:-:S03]  /*c8a40*/  ISETP.LT.AND P1, PT, R26, UR4, !P1 ;  /* 0x000000041a007c0c */ /* 0x000fc6000cf21270 */
[----:B------:R1:W-:Y:S01]  /*c8a50*/  @P6 STG.E desc[UR24][R6.64], R187 ;  /* 0x000000bb06006986 */ /* 0x0003e2000c101918 */
[----:B------:R-:W-:Y:S01]  /*c8a60*/  ISETP.LT.AND P2, PT, R241, UR4, !P3 ;  /* 0x00000004f1007c0c */ /* 0x000fe2000df41270 */
[----:B--2---:R-:W-:-:S04]  /*c8a70*/  IMAD.WIDE R12, R236, 0x4, R60 ;  /* 0x00000004ec0c7825 */ /* 0x004fc800078e023c */
[----:B----4-:R-:W-:Y:S02]  /*c8a80*/  IMAD.WIDE R14, R236, 0x4, R58 ;  /* 0x00000004ec0e7825 */ /* 0x010fe400078e023a */
[----:B------:R-:W2:Y:S01]  /*c8a90*/  LDL.LU R236, [R1+0x2aa0] ;  /* 0x002aa00001ec7983 */ /* 0x000ea20000300800 */
[----:B------:R-:W-:-:S03]  /*c8aa0*/  ISETP.LT.AND P6, PT, R245, UR4, !P3 ;  /* 0x00000004f5007c0c */ /* 0x000fc6000dfc1270 */
[----:B------:R4:W-:Y:S04]  /*c8ab0*/  @P0 STG.E desc[UR24][R8.64], R183 ;  /* 0x000000b708000986 */ /* 0x0009e8000c101918 */
[----:B------:R4:W-:Y:S04]  /*c8ac0*/  @P4 STG.E desc[UR24][R10.64], R179 ;  /* 0x000000b30a004986 */ /* 0x0009e8000c101918 */
[----:B------:R4:W-:Y:S01]  /*c8ad0*/  @P5 STG.E desc[UR24][R12.64], R175 ;  /* 0x000000af0c005986 */ /* 0x0009e2000c101918 */
[----:B---3--:R-:W-:-:S04]  /*c8ae0*/  IMAD.WIDE R4, R27, 0x4, R72 ;  /* 0x000000041b047825 */ /* 0x008fc800078e0248 */
[C---:B-1----:R-:W-:Y:S01]  /*c8af0*/  IMAD.WIDE R6, R27.reuse, 0x4, R70 ;  /* 0x000000041b067825 */ /* 0x042fe200078e0246 */
[----:B------:R1:W-:Y:S04]  /*c8b00*/  @P1 STG.E desc[UR24][R14.64], R171 ;  /* 0x000000ab0e001986 */ /* 0x0003e8000c101918 */
[----:B------:R3:W-:Y:S01]  /*c8b10*/  @P2 STG.E desc[UR24][R4.64], R167 ;  /* 0x000000a704002986 */ /* 0x0007e2000c101918 */
[----:B----4-:R-:W-:-:S04]  /*c8b20*/  IMAD.WIDE R8, R27, 0x4, R68 ;  /* 0x000000041b087825 */ /* 0x010fc800078e0244 */
[C---:B------:R-:W-:Y:S01]  /*c8b30*/  IMAD.WIDE R10, R27.reuse, 0x4, R66 ;  /* 0x000000041b0a7825 */ /* 0x040fe200078e0242 */
[----:B------:R4:W-:Y:S03]  /*c8b40*/  @P6 STG.E desc[UR24][R6.64], R163 ;  /* 0x000000a306006986 */ /* 0x0009e6000c101918 */
[----:B------:R-:W-:-:S04]  /*c8b50*/  IMAD.WIDE R12, R27, 0x4, R64 ;  /* 0x000000041b0c7825 */ /* 0x000fc800078e0240 */
[----:B-1----:R-:W-:-:S04]  /*c8b60*/  IMAD.WIDE R14, R27, 0x4, R58 ;  /* 0x000000041b0e7825 */ /* 0x002fc800078e023a */
[----:B---3--:R-:W-:-:S04]  /*c8b70*/  IMAD.WIDE R4, R27, 0x4, R62 ;  /* 0x000000041b047825 */ /* 0x008fc800078e023e */
[----:B----4-:R-:W-:Y:S02]  /*c8b80*/  IMAD.WIDE R6, R27, 0x4, R60 ;  /* 0x000000041b067825 */ /* 0x010fe400078e023c */
[----:B------:R-:W3:Y:S04]  /*c8b90*/  LDL.LU R27, [R1+0x2a9c] ;  /* 0x002a9c00011b7983 */ /* 0x000ee80000300800 */
[----:B------:R-:W4:Y:S01]  /*c8ba0*/  LDL R237, [R1+0x2a98] ;  /* 0x002a980001ed7983 */ /* 0x000f220000100800 */
[----:B------:R-:W-:Y:S02]  /*c8bb0*/  ISETP.LT.AND P1, PT, R232, UR4, !P3 ;  /* 0x00000004e8007c0c */ /* 0x000fe4000df21270 */
[----:B------:R-:W-:Y:S02]  /*c8bc0*/  ISETP.LT.AND P4, PT, R240, UR4, !P3 ;  /* 0x00000004f0007c0c */ /* 0x000fe4000df81270 */
[----:B------:R-:W-:-:S02]  /*c8bd0*/  ISETP.LT.AND P2, PT, R244, UR4, !P3 ;  /* 0x00000004f4007c0c */ /* 0x000fc4000df41270 */
[----:B------:R-:W-:Y:S02]  /*c8be0*/  ISETP.LT.AND P6, PT, R146, UR4, !P3 ;  /* 0x0000000492007c0c */ /* 0x000fe4000dfc1270 */
[----:B------:R-:W-:Y:S02]  /*c8bf0*/  ISETP.LT.AND P5, PT, R147, UR4, !P3 ;  /* 0x0000000493007c0c */ /* 0x000fe4000dfa1270 */
[----:B------:R-:W-:Y:S01]  /*c8c00*/  ISETP.LT.AND P3, PT, R26, UR4, !P3 ;  /* 0x000000041a007c0c */ /* 0x000fe2000df61270 */
[----:B------:R-:W-:-:S05]  /*c8c10*/  VIADD R0, R115, 0xf8 ;  /* 0x000000f873007836 */ /* 0x000fca0000000000 */
[----:B------:R-:W-:Y:S01]  /*c8c20*/  ISETP.GE.AND P0, PT, R0, UR5, PT ;  /* 0x0000000500007c0c */ /* 0x000fe2000bf06270 */
[----:B------:R2:W-:Y:S04]  /*c8c30*/  @P1 STG.E desc[UR24][R8.64], R159 ;  /* 0x0000009f08001986 */ /* 0x0005e8000c101918 */
[----:B------:R1:W-:Y:S04]  /*c8c40*/  @P4 STG.E desc[UR24][R10.64], R155 ;  /* 0x0000009b0a004986 */ /* 0x0003e8000c101918 */
[----:B------:R1:W-:Y:S01]  /*c8c50*/  @P2 STG.E desc[UR24][R12.64], R151 ;  /* 0x000000970c002986 */ /* 0x0003e2000c101918 */
[----:B------:R-:W-:-:S03]  /*c8c60*/  ISETP.LT.AND P2, PT, R241, UR4, !P0 ;  /* 0x00000004f1007c0c */ /* 0x000fc6000c741270 */
[----:B------:R-:W-:Y:S01]  /*c8c70*/  @P6 STG.E desc[UR24][R4.64], R127 ;  /* 0x0000007f04006986 */ /* 0x000fe2000c101918 */
[----:B------:R-:W-:Y:S02]  /*c8c80*/  ISETP.LT.AND P6, PT, R245, UR4, !P0 ;  /* 0x00000004f5007c0c */ /* 0x000fe4000c7c1270 */
[----:B------:R-:W-:Y:S01]  /*c8c90*/  ISETP.LT.AND P4, PT, R232, UR4, !P0 ;  /* 0x00000004e8007c0c */ /* 0x000fe2000c781270 */
[----:B------:R-:W-:Y:S04]  /*c8ca0*/  @P5 STG.E desc[UR24][R6.64], R123 ;  /* 0x0000007b06005986 */ /* 0x000fe8000c101918 */
[----:B------:R1:W-:Y:S01]  /*c8cb0*/  @P3 STG.E desc[UR24][R14.64], R119 ;  /* 0x000000770e003986 */ /* 0x0003e2000c101918 */
[----:B------:R-:W-:Y:S02]  /*c8cc0*/  ISETP.LT.AND P5, PT, R240, UR4, !P0 ;  /* 0x00000004f0007c0c */ /* 0x000fe4000c7a1270 */
[----:B------:R-:W-:Y:S01]  /*c8cd0*/  ISETP.LT.AND P3, PT, R244, UR4, !P0 ;  /* 0x00000004f4007c0c */ /* 0x000fe2000c761270 */
[C---:B------:R-:W-:Y:S01]  /*c8ce0*/  VIADD R0, R115.reuse, 0xf9 ;  /* 0x000000f973007836 */ /* 0x040fe20000000000 */
[----:B------:R-:W4:Y:S04]  /*c8cf0*/  LDS.128 R4, [R2] ;  /* 0x0000000002047984 */ /* 0x000f280000000c00 */
[----:B------:R-:W-:Y:S01]  /*c8d00*/  ISETP.GE.AND P1, PT, R0, UR5, PT ;  /* 0x0000000500007c0c */ /* 0x000fe2000bf26270 */
[----:B------:R-:W-:-:S02]  /*c8d10*/  VIADD R0, R115, 0xfa ;  /* 0x000000fa73007836 */ /* 0x000fc40000000000 */
[----:B------:R-:W-:Y:S02]  /*c8d20*/  VIADD R18, R115, 0xfc ;  /* 0x000000fc73127836 */ /* 0x000fe40000000000 */
[----:B--2---:R-:W-:-:S04]  /*c8d30*/  IMAD.WIDE R8, R236, 0x4, R72 ;  /* 0x00000004ec087825 */ /* 0x004fc800078e0248 */
[----:B-1----:R-:W-:-:S04]  /*c8d40*/  IMAD.WIDE R10, R236, 0x4, R70 ;  /* 0x00000004ec0a7825 */ /* 0x002fc800078e0246 */
[----:B------:R-:W-:-:S04]  /*c8d50*/  IMAD.WIDE R12, R236, 0x4, R68 ;  /* 0x00000004ec0c7825 */ /* 0x000fc800078e0244 */
[----:B------:R-:W-:-:S04]  /*c8d60*/  IMAD.WIDE R16, R236, 0x4, R66 ;  /* 0x00000004ec107825 */ /* 0x000fc800078e0242 */
[----:B------:R-:W-:Y:S01]  /*c8d70*/  IMAD.WIDE R14, R236, 0x4, R64 ;  /* 0x00000004ec0e7825 */ /* 0x000fe200078e0240 */
[----:B------:R1:W-:Y:S04]  /*c8d80*/  @P2 STG.E desc[UR24][R8.64], R112 ;  /* 0x0000007008002986 */ /* 0x0003e8000c101918 */
[----:B------:R2:W-:Y:S04]  /*c8d90*/  @P6 STG.E desc[UR24][R10.64], R108 ;  /* 0x0000006c0a006986 */ /* 0x0005e8000c101918 */
[----:B------:R2:W-:Y:S01]  /*c8da0*/  @P4 STG.E desc[UR24][R12.64], R104 ;  /* 0x000000680c004986 */ /* 0x0005e2000c101918 */
[----:B------:R-:W-:-:S03]  /*c8db0*/  ISETP.LT.AND P2, PT, R146, UR4, !P0 ;  /* 0x0000000492007c0c */ /* 0x000fc6000c741270 */
[----:B------:R-:W-:Y:S01]  /*c8dc0*/  @P5 STG.E desc[UR24][R16.64], R100 ;  /* 0x0000006410005986 */ /* 0x000fe2000c101918 */
[----:B------:R-:W-:Y:S02]  /*c8dd0*/  ISETP.LT.AND P4, PT, R147, UR4, !P0 ;  /* 0x0000000493007c0c */ /* 0x000fe4000c781270 */
[----:B------:R-:W-:Y:S01]  /*c8de0*/  ISETP.LT.AND P0, PT, R26, UR4, !P0 ;  /* 0x000000041a007c0c */ /* 0x000fe2000c701270 */
[----:B------:R4:W-:Y:S01]  /*c8df0*/  @P3 STG.E desc[UR24][R14.64], R96 ;  /* 0x000000600e003986 */ /* 0x0009e2000c101918 */
[----:B------:R-:W-:Y:S01]  /*c8e00*/  ISETP.LT.AND P3, PT, R241, UR4, !P1 ;  /* 0x00000004f1007c0c */ /* 0x000fe2000cf61270 */
[----:B-1----:R-:W-:-:S04]  /*c8e10*/  IMAD.WIDE R8, R236, 0x4, R62 ;  /* 0x00000004ec087825 */ /* 0x002fc800078e023e */
[----:B--2---:R-:W-:-:S04]  /*c8e20*/  IMAD.WIDE R10, R236, 0x4, R60 ;  /* 0x00000004ec0a7825 */ /* 0x004fc800078e023c */
[----:B------:R-:W-:Y:S01]  /*c8e30*/  IMAD.WIDE R12, R236, 0x4, R58 ;  /* 0x00000004ec0c7825 */ /* 0x000fe200078e023a */
[----:B------:R-:W-:Y:S01]  /*c8e40*/  ISETP.LT.AND P5, PT, R245, UR4, !P1 ;  /* 0x00000004f5007c0c */ /* 0x000fe2000cfa1270 */
[----:B------:R1:W-:Y:S04]  /*c8e50*/  @P2 STG.E desc[UR24][R8.64], R92 ;  /* 0x0000005c08002986 */ /* 0x0003e8000c101918 */
[----:B------:R2:W-:Y:S01]  /*c8e60*/  @P4 STG.E desc[UR24][R10.64], R88 ;  /* 0x000000580a004986 */ /* 0x0005e2000c101918 */
[----:B---3--:R-:W-:Y:S01]  /*c8e70*/  IMAD.WIDE R2, R27, 0x4, R72 ;  /* 0x000000041b027825 */ /* 0x008fe200078e0248 */
[----:B------:R-:W-:Y:S02]  /*c8e80*/  ISETP.LT.AND P6, PT, R232, UR4, !P1 ;  /* 0x00000004e8007c0c */ /* 0x000fe4000cfc1270 */
[----:B------:R3:W-:Y:S01]  /*c8e90*/  @P0 STG.E desc[UR24][R12.64], R84 ;  /* 0x000000540c000986 */ /* 0x0007e2000c101918 */
[----:B------:R-:W-:-:S03]  /*c8ea0*/  ISETP.LT.AND P0, PT, R240, UR4, !P1 ;  /* 0x00000004f0007c0c */ /* 0x000fc6000cf01270 */
[----:B------:R3:W-:Y:S01]  /*c8eb0*/  @P3 STG.E desc[UR24][R2.64], R80 ;  /* 0x0000005002003986 */ /* 0x0007e2000c101918 */
[----:B------:R-:W-:Y:S02]  /*c8ec0*/  ISETP.LT.AND P3, PT, R244, UR4, !P1 ;  /* 0x00000004f4007c0c */ /* 0x000fe4000cf61270 */
[----:B------:R-:W-:Y:S01]  /*c8ed0*/  ISETP.LT.AND P4, PT, R146, UR4, !P1 ;  /* 0x0000000492007c0c */ /* 0x000fe2000cf81270 */
[----:B----4-:R-:W-:-:S04]  /*c8ee0*/  IMAD.WIDE R14, R27, 0x4, R70 ;  /* 0x000000041b0e7825 */ /* 0x010fc800078e0246 */
[----:B------:R-:W-:-:S04]  /*c8ef0*/  IMAD.WIDE R16, R27, 0x4, R68 ;  /* 0x000000041b107825 */ /* 0x000fc800078e0244 */
[----:B-1----:R-:W-:-:S04]  /*c8f00*/  IMAD.WIDE R8, R27, 0x4, R66 ;  /* 0x000000041b087825 */ /* 0x002fc800078e0242 */
[C---:B--2---:R-:W-:Y:S01]  /*c8f10*/  IMAD.WIDE R10, R27.reuse, 0x4, R64 ;  /* 0x000000041b0a7825 */ /* 0x044fe200078e0240 */
[----:B------:R-:W-:Y:S01]  /*c8f20*/  ISETP.GE.AND P2, PT, R0, UR5, PT ;  /* 0x0000000500007c0c */ /* 0x000fe2000bf46270 */
[----:B------:R1:W-:Y:S02]  /*c8f30*/  @P5 STG.E desc[UR24][R14.64], R76 ;  /* 0x0000004c0e005986 */ /* 0x0003e4000c101918 */
[----:B---3--:R-:W-:Y:S02]  /*c8f40*/  IMAD.WIDE R12, R27, 0x4, R62 ;  /* 0x000000041b0c7825 */ /* 0x008fe400078e023e */
[----:B------:R2:W-:Y:S01]  /*c8f50*/  @P6 STG.E desc[UR24][R16.64], R40 ;  /* 0x0000002810006986 */ /* 0x0005e2000c101918 */
[----:B------:R-:W-:Y:S02]  /*c8f60*/  ISETP.LT.AND P5, PT, R147, UR4, !P1 ;  /* 0x0000000493007c0c */ /* 0x000fe4000cfa1270 */
[----:B------:R-:W-:Y:S01]  /*c8f70*/  ISETP.LT.AND P1, PT, R26, UR4, !P1 ;  /* 0x000000041a007c0c */ /* 0x000fe2000cf21270 */
[----:B------:R3:W-:Y:S01]  /*c8f80*/  @P0 STG.E desc[UR24][R8.64], R36 ;  /* 0x0000002408000986 */ /* 0x0007e2000c101918 */
[----:B------:R-:W-:-:S03]  /*c8f90*/  ISETP.LT.AND P6, PT, R241, UR4, !P2 ;  /* 0x00000004f1007c0c */ /* 0x000fc6000d7c1270 */
[----:B------:R4:W-:Y:S04]  /*c8fa0*/  @P3 STG.E desc[UR24][R10.64], R32 ;  /* 0x000000200a003986 */ /* 0x0009e8000c101918 */
[----:B------:R-:W-:Y:S01]  /*c8fb0*/  @P4 STG.E desc[UR24][R12.64], R20 ;  /* 0x000000140c004986 */ /* 0x000fe2000c101918 */
[----:B------:R-:W-:Y:S02]  /*c8fc0*/  ISETP.LT.AND P3, PT, R245, UR4, !P2 ;  /* 0x00000004f5007c0c */ /* 0x000fe4000d761270 */
[----:B------:R-:W-:Y:S01]  /*c8fd0*/  ISETP.LT.AND P4, PT, R232, UR4, !P2 ;  /* 0x00000004e8007c0c */ /* 0x000fe2000d781270 */
[----:B------:R-:W-:Y:S02]  /*c8fe0*/  VIADD R0, R115, 0xfb ;  /* 0x000000fb73007836 */ /* 0x000fe40000000000 */
[----:B------:R-:W-:-:S04]  /*c8ff0*/  IMAD.WIDE R2, R27, 0x4, R60 ;  /* 0x000000041b027825 */ /* 0x000fc800078e023c */
[----:B-1----:R-:W-:-:S04]  /*c9000*/  IMAD.WIDE R14, R27, 0x4, R58 ;  /* 0x000000041b0e7825 */ /* 0x002fc800078e023a */
[----:B--2---:R-:W-:-:S04]  /*c9010*/  IMAD.WIDE R16, R237, 0x4, R72 ;  /* 0x00000004ed107825 */ /* 0x004fc800078e0248 */
[----:B---3--:R-:W-:Y:S01]  /*c9020*/  IMAD.WIDE R8, R237, 0x4, R70 ;  /* 0x00000004ed087825 */ /* 0x008fe200078e0246 */
[----:B------:R-:W-:Y:S01]  /*c9030*/  ISETP.GE.AND P0, PT, R0, UR5, PT ;  /* 0x0000000500007c0c */ /* 0x000fe2000bf06270 */
[----:B------:R-:W-:Y:S02]  /*c9040*/  @P5 STG.E desc[UR24][R2.64], R28 ;  /* 0x0000001c02005986 */ /* 0x000fe4000c101918 */
[----:B------:R-:W-:Y:S02]  /*c9050*/  VIADD R0, R115, 0xfd ;  /* 0x000000fd73007836 */ /* 0x000fe40000000000 */
[----:B----4-:R-:W-:Y:S01]  /*c9060*/  IMAD.WIDE R10, R237, 0x4, R68 ;  /* 0x00000004ed0a7825 */ /* 0x010fe200078e0244 */
[----:B------:R1:W-:Y:S04]  /*c9070*/  @P1 STG.E desc[UR24][R14.64], R4 ;  /* 0x000000040e001986 */ /* 0x0003e8000c101918 */
[----:B------:R-:W-:Y:S04]  /*c9080*/  @P6 STG.E desc[UR24][R16.64], R113 ;  /* 0x0000007110006986 */ /* 0x000fe8000c101918 */
[----:B------:R-:W-:Y:S04]  /*c9090*/  @P3 STG.E desc[UR24][R8.64], R109 ;  /* 0x0000006d08003986 */ /* 0x000fe8000c101918 */
[----:B------:R-:W-:Y:S01]  /*c90a0*/  @P4 STG.E desc[UR24][R10.64], R105 ;  /* 0x000000690a004986 */ /* 0x000fe2000c101918 */
[----:B------:R-:W-:Y:S01]  /*c90b0*/  ISETP.GE.AND P4, PT, R0, UR5, PT ;  /* 0x0000000500007c0c */ /* 0x000fe2000bf86270 */
[----:B------:R-:W-:-:S02]  /*c90c0*/  VIADD R0, R115, 0xff ;  /* 0x000000ff73007836 */ /* 0x000fc40000000000 */
[----:B-1----:R-:W-:Y:S02]  /*c90d0*/  VIADD R4, R115, 0xfe ;  /* 0x000000fe73047836 */ /* 0x002fe40000000000 */
[----:B------:R-:W2:Y:S01]  /*c90e0*/  LDL.LU R115, [R1+0x3ab0] ;  /* 0x003ab00001737983 */ /* 0x000ea20000300800 */
[----:B------:R-:W-:Y:S02]  /*c90f0*/  ISETP.LT.AND P1, PT, R240, UR4, !P2 ;  /* 0x00000004f0007c0c */ /* 0x000fe4000d721270 */
[----:B------:R-:W-:Y:S02]  /*c9100*/  ISETP.LT.AND P5, PT, R244, UR4, !P2 ;  /* 0x00000004f4007c0c */ /* 0x000fe4000d7a1270 */
[----:B------:R-:W-:Y:S01]  /*c9110*/  ISETP.LT.AND P6, PT, R146, UR4, !P2 ;  /* 0x0000000492007c0c */ /* 0x000fe2000d7c1270 */
[----:B------:R-:W-:-:S04]  /*c9120*/  IMAD.WIDE R12, R237, 0x4, R66 ;  /* 0x00000004ed0c7825 */ /* 0x000fc800078e0242 */
[----:B------:R-:W-:-:S04]  /*c9130*/  IMAD.WIDE R2, R237, 0x4, R64 ;  /* 0x00000004ed027825 */ /* 0x000fc800078e0240 */
[----:B------:R-:W-:Y:S01]  /*c9140*/  IMAD.WIDE R14, R237, 0x4, R62 ;  /* 0x00000004ed0e7825 */ /* 0x000fe200078e023e */
[----:B------:R-:W-:Y:S01]  /*c9150*/  ISETP.GE.AND P3, PT, R18, UR5, PT ;  /* 0x0000000512007c0c */ /* 0x000fe2000bf66270 */
[----:B------:R-:W-:Y:S04]  /*c9160*/  @P1 STG.E desc[UR24][R12.64], R101 ;  /* 0x000000650c001986 */ /* 0x000fe8000c101918 */
[----:B------:R1:W-:Y:S04]  /*c9170*/  @P5 STG.E desc[UR24][R2.64], R97 ;  /* 0x0000006102005986 */ /* 0x0003e8000c101918 */
[----:B------:R-:W-:Y:S01]  /*c9180*/  @P6 STG.E desc[UR24][R14.64], R93 ;  /* 0x0000005d0e006986 */ /* 0x000fe2000c101918 */
[----:B------:R-:W-:-:S02]  /*c9190*/  ISETP.LT.AND P1, PT, R147, UR4, !P2 ;  /* 0x0000000493007c0c */ /* 0x000fc4000d721270 */
[----:B------:R-:W-:Y:S02]  /*c91a0*/  ISETP.GE.AND P5, PT, R4, UR5, PT ;  /* 0x0000000504007c0c */ /* 0x000fe4000bfa6270 */
[----:B------:R-:W-:Y:S01]  /*c91b0*/  ISETP.GE.AND P6, PT, R0, UR5, PT ;  /* 0x0000000500007c0c */ /* 0x000fe2000bfc6270 */
[----:B------:R-:W3:Y:S04]  /*c91c0*/  LDL.LU R236, [R1+0x2a94] ;  /* 0x002a940001ec7983 */ /* 0x000ee80000300800 */
[----:B------:R-:W4:Y:S01]  /*c91d0*/  LDL.LU R27, [R1+0x2a90] ;  /* 0x002a9000011b7983 */ /* 0x000f220000300800 */
[----:B-1----:R-:W-:Y:S01]  /*c91e0*/  IMAD.WIDE R2, R237, 0x4, R60 ;  /* 0x00000004ed027825 */ /* 0x002fe200078e023c */
[----:B------:R-:W-:-:S03]  /*c91f0*/  ISETP.LT.AND P2, PT, R26, UR4, !P2 ;  /* 0x000000041a007c0c */ /* 0x000fc6000d741270 */
[----:B------:R-:W-:Y:S01]  /*c9200*/  IMAD.WIDE R8, R237, 0x4, R58 ;  /* 0x00000004ed087825 */ /* 0x000fe200078e023a */
[----:B------:R1:W-:Y:S01]  /*c9210*/  @P1 STG.E desc[UR24][R2.64], R89 ;  /* 0x0000005902001986 */ /* 0x0003e2000c101918 */
[----:B------:R-:W-:-:S03]  /*c9220*/  ISETP.LT.AND P1, PT, R241, UR4, !P0 ;  /* 0x00000004f1007c0c */ /* 0x000fc6000c721270 */
[----:B------:R-:W2:Y:S05]  /*c9230*/  LDL.LU R237, [R1+0x2a8c] ;  /* 0x002a8c0001ed7983 */ /* 0x000eaa0000300800 */
[----:B------:R1:W-:Y:S01]  /*c9240*/  @P2 STG.E desc[UR24][R8.64], R85 ;  /* 0x0000005508002986 */ /* 0x0003e2000c101918 */
[----:B------:R-:W-:Y:S01]  /*c9250*/  ISETP.LT.AND P2, PT, R245, UR4, !P0 ;  /* 0x00000004f5007c0c */ /* 0x000fe2000c741270 */
[----:B---3--:R-:W-:-:S04]  /*c9260*/  IMAD.WIDE R10, R236, 0x4, R72 ;  /* 0x00000004ec0a7825 */ /* 0x008fc800078e0248 */
[----:B------:R-:W-:Y:S01]  /*c9270*/  IMAD.WIDE R12, R236, 0x4, R70 ;  /* 0x00000004ec0c7825 */ /* 0x000fe200078e0246 */
[----:B------:R3:W-:Y:S01]  /*c9280*/  @P1 STG.E desc[UR24][R10.64], R81 ;  /* 0x000000510a001986 */ /* 0x0007e2000c101918 */
[----:B------:R-:W-:Y:S02]  /*c9290*/  ISETP.LT.AND P1, PT, R232, UR4, !P0 ;  /* 0x00000004e8007c0c */ /* 0x000fe4000c721270 */
[----:B-1----:R-:W-:-:S04]  /*c92a0*/  IMAD.WIDE R2, R236, 0x4, R68 ;  /* 0x00000004ec027825 */ /* 0x002fc800078e0244 */
[----:B------:R1:W-:Y:S01]  /*c92b0*/  @P2 STG.E desc[UR24][R12.64], R77 ;  /* 0x0000004d0c002986 */ /* 0x0003e2000c101918 */
[----:B------:R-:W-:Y:S01]  /*c92c0*/  ISETP.LT.AND P2, PT, R240, UR4, !P0 ;  /* 0x00000004f0007c0c */ /* 0x000fe2000c741270 */
[----:B------:R-:W-:-:S04]  /*c92d0*/  IMAD.WIDE R8, R236, 0x4, R66 ;  /* 0x00000004ec087825 */ /* 0x000fc800078e0242 */
[----:B---3--:R-:W-:Y:S01]  /*c92e0*/  IMAD.WIDE R10, R236, 0x4, R64 ;  /* 0x00000004ec0a7825 */ /* 0x008fe200078e0240 */
[----:B------:R3:W-:Y:S01]  /*c92f0*/  @P1 STG.E desc[UR24][R2.64], R41 ;  /* 0x0000002902001986 */ /* 0x0007e2000c101918 */
[----:B------:R-:W-:Y:S02]  /*c9300*/  ISETP.LT.AND P1, PT, R244, UR4, !P0 ;  /* 0x00000004f4007c0c */ /* 0x000fe4000c721270 */
[----:B-1----:R-:W-:-:S04]  /*c9310*/  IMAD.WIDE R12, R236, 0x4, R62 ;  /* 0x00000004ec0c7825 */ /* 0x002fc800078e023e */
[----:B------:R1:W-:Y:S01]  /*c9320*/  @P2 STG.E desc[UR24][R8.64], R37 ;  /* 0x0000002508002986 */ /* 0x0003e2000c101918 */
[----:B------:R-:W-:Y:S01]  /*c9330*/  ISETP.LT.AND P2, PT, R146, UR4, !P0 ;  /* 0x0000000492007c0c */ /* 0x000fe2000c741270 */
[----:B---3--:R-:W-:-:S05]  /*c9340*/  IMAD.WIDE R2, R236, 0x4, R60 ;  /* 0x00000004ec027825 */ /* 0x008fca00078e023c */
[----:B------:R3:W-:Y:S01]  /*c9350*/  @P1 STG.E desc[UR24][R10.64], R33 ;  /* 0x000000210a001986 */ /* 0x0007e2000c101918 */
[----:B------:R-:W-:Y:S01]  /*c9360*/  ISETP.LT.AND P1, PT, R147, UR4, !P0 ;  /* 0x0000000493007c0c */ /* 0x000fe2000c721270 */
[----:B-1----:R-:W-:Y:S01]  /*c9370*/  IMAD.WIDE R8, R236, 0x4, R58 ;  /* 0x00000004ec087825 */ /* 0x002fe200078e023a */
[----:B------:R-:W-:Y:S01]  /*c9380*/  ISETP.LT.AND P0, PT, R26, UR4, !P0 ;  /* 0x000000041a007c0c */ /* 0x000fe2000c701270 */
[----:B------:R-:W2:Y:S04]  /*c9390*/  LDL.LU R236, [R1+0x2a84] ;  /* 0x002a840001ec7983 */ /* 0x000ea80000300800 */
[----:B------:R1:W-:Y:S01]  /*c93a0*/  @P2 STG.E desc[UR24][R12.64], R21 ;  /* 0x000000150c002986 */ /* 0x0003e2000c101918 */
[----:B------:R-:W-:-:S05]  /*c93b0*/  ISETP.LT.AND P2, PT, R241, UR4, !P3 ;  /* 0x00000004f1007c0c */ /* 0x000fca000df41270 */
[----:B------:R1:W-:Y:S01]  /*c93c0*/  @P1 STG.E desc[UR24][R2.64], R29 ;  /* 0x0000001d02001986 */ /* 0x0003e2000c101918 */
[----:B------:R-:W-:Y:S01]  /*c93d0*/  ISETP.LT.AND P1, PT, R245, UR4, !P3 ;  /* 0x00000004f5007c0c */ /* 0x000fe2000df21270 */
[----:B----4-:R-:W-:-:S04]  /*c93e0*/  IMAD.WIDE R14, R27, 0x4, R72 ;  /* 0x000000041b0e7825 */ /* 0x010fc800078e0248 */
[C---:B---3--:R-:W-:Y:S01]  /*c93f0*/  IMAD.WIDE R10, R27.reuse, 0x4, R70 ;  /* 0x000000041b0a7825 */ /* 0x048fe200078e0246 */
[----:B------:R3:W-:Y:S04]  /*c9400*/  @P0 STG.E desc[UR24][R8.64], R5 ;  /* 0x0000000508000986 */ /* 0x0007e8000c101918 */
[----:B------:R-:W-:Y:S01]  /*c9410*/  @P2 STG.E desc[UR24][R14.64], R114 ;  /* 0x000000720e002986 */ /* 0x000fe2000c101918 */
[----:B-1----:R-:W-:-:S03]  /*c9420*/  IMAD.WIDE R12, R27, 0x4, R68 ;  /* 0x000000041b0c7825 */ /* 0x002fc600078e0244 */
[----:B------:R1:W-:Y:S01]  /*c9430*/  @P1 STG.E desc[UR24][R10.64], R110 ;  /* 0x0000006e0a001986 */ /* 0x0003e2000c101918 */
[----:B------:R-:W-:-:S04]  /*c9440*/  IMAD.WIDE R2, R27, 0x4, R66 ;  /* 0x000000041b027825 */ /* 0x000fc800078e0242 */
[----:B---3--:R-:W-:-:S04]  /*c9450*/  IMAD.WIDE R4, R27, 0x4, R64 ;  /* 0x000000041b047825 */ /* 0x008fc800078e0240 */
[----:B------:R-:W-:-:S04]  /*c9460*/  IMAD.WIDE R8, R27, 0x4, R62 ;  /* 0x000000041b087825 */ /* 0x000fc800078e023e */
[----:B-1----:R-:W-:-:S04]  /*c9470*/  IMAD.WIDE R10, R27, 0x4, R60 ;  /* 0x000000041b0a7825 */ /* 0x002fc800078e023c */
[----:B------:R-:W-:Y:S02]  /*c9480*/  IMAD.WIDE R14, R27, 0x4, R58 ;  /* 0x000000041b0e7825 */ /* 0x000fe400078e023a */
[----:B------:R-:W3:Y:S01]  /*c9490*/  LDL.LU R27, [R1+0x2ae8] ;  /* 0x002ae800011b7983 */ /* 0x000ee20000300800 */
[----:B------:R-:W-:Y:S02]  /*c94a0*/  ISETP.LT.AND P0, PT, R232, UR4, !P3 ;  /* 0x00000004e8007c0c */ /* 0x000fe4000df01270 */
[----:B------:R-:W-:Y:S02]  /*c94b0*/  ISETP.LT.AND P2, PT, R240, UR4, !P3 ;  /* 0x00000004f0007c0c */ /* 0x000fe4000df41270 */
[----:B------:R-:W-:-:S09]  /*c94c0*/  ISETP.LT.AND P1, PT, R244, UR4, !P3 ;  /* 0x00000004f4007c0c */ /* 0x000fd2000df21270 */
[----:B------:R-:W-:Y:S01]  /*c94d0*/  @P0 STG.E desc[UR24][R12.64], R106 ;  /* 0x0000006a0c000986 */ /* 0x000fe2000c101918 */
[----:B------:R-:W-:-:S03]  /*c94e0*/  ISETP.LT.AND P0, PT, R146, UR4, !P3 ;  /* 0x0000000492007c0c */ /* 0x000fc6000df01270 */
[----:B------:R2:W-:Y:S01]  /*c94f0*/  @P2 STG.E desc[UR24][R2.64], R102 ;  /* 0x0000006602002986 */ /* 0x0005e2000c101918 */
[----:B------:R-:W-:Y:S02]  /*c9500*/  ISETP.LT.AND P2, PT, R147, UR4, !P3 ;  /* 0x0000000493007c0c */ /* 0x000fe4000df41270 */
[----:B------:R-:W-:Y:S01]  /*c9510*/  ISETP.LT.AND P3, PT, R26, UR4, !P3 ;  /* 0x000000041a007c0c */ /* 0x000fe2000df61270 */
[----:B------:R1:W-:Y:S01]  /*c9520*/  @P1 STG.E desc[UR24][R4.64], R98 ;  /* 0x0000006204001986 */ /* 0x0003e2000c101918 */
[----:B------:R-:W-:-:S05]  /*c9530*/  ISETP.LT.AND P1, PT, R241, UR4, !P4 ;  /* 0x00000004f1007c0c */ /* 0x000fca000e721270 */
[----:B------:R4:W-:Y:S01]  /*c9540*/  @P0 STG.E desc[UR24][R8.64], R94 ;  /* 0x0000005e08000986 */ /* 0x0009e2000c101918 */
[----:B------:R-:W-:Y:S01]  /*c9550*/  ISETP.LT.AND P0, PT, R245, UR4, !P4 ;  /* 0x00000004f5007c0c */ /* 0x000fe2000e701270 */
[C---:B--2---:R-:W-:Y:S02]  /*c9560*/  IMAD.WIDE R2, R237.reuse, 0x4, R72 ;  /* 0x00000004ed027825 */ /* 0x044fe400078e0248 */
[----:B------:R2:W-:Y:S02]  /*c9570*/  @P2 STG.E desc[UR24][R10.64], R90 ;  /* 0x0000005a0a002986 */ /* 0x0005e4000c101918 */
[----:B-1----:R-:W-:Y:S01]  /*c9580*/  IMAD.WIDE R4, R237, 0x4, R70 ;  /* 0x00000004ed047825 */ /* 0x002fe200078e0246 */
[----:B------:R-:W-:Y:S01]  /*c9590*/  ISETP.LT.AND P2, PT, R232, UR4, !P4 ;  /* 0x00000004e8007c0c */ /* 0x000fe2000e741270 */
[----:B------:R1:W-:Y:S01]  /*c95a0*/  @P3 STG.E desc[UR24][R14.64], R86 ;  /* 0x000000560e003986 */ /* 0x0003e2000c101918 */
[----:B------:R-:W-:-:S03]  /*c95b0*/  ISETP.LT.AND P3, PT, R240, UR4, !P4 ;  /* 0x00000004f0007c0c */ /* 0x000fc6000e761270 */
[----:B------:R1:W-:Y:S01]  /*c95c0*/  @P1 STG.E desc[UR24][R2.64], R82 ;  /* 0x0000005202001986 */ /* 0x0003e2000c101918 */
[----:B------:R-:W-:-:S03]  /*c95d0*/  ISETP.LT.AND P1, PT, R244, UR4, !P4 ;  /* 0x00000004f4007c0c */ /* 0x000fc6000e721270 */
[----:B------:R1:W-:Y:S01]  /*c95e0*/  @P0 STG.E desc[UR24][R4.64], R78 ;  /* 0x0000004e04000986 */ /* 0x0003e2000c101918 */
[----:B------:R-:W-:Y:S01]  /*c95f0*/  ISETP.LT.AND P0, PT, R146, UR4, !P4 ;  /* 0x0000000492007c0c */ /* 0x000fe2000e701270 */
[----:B------:R-:W-:-:S04]  /*c9600*/  IMAD.WIDE R12, R237, 0x4, R68 ;  /* 0x00000004ed0c7825 */ /* 0x000fc800078e0244 */
[C---:B----4-:R-:W-:Y:S01]  /*c9610*/  IMAD.WIDE R8, R237.reuse, 0x4, R66 ;  /* 0x00000004ed087825 */ /* 0x050fe200078e0242 */
[----:B------:R-:W-:Y:S03]  /*c9620*/  @P2 STG.E desc[UR24][R12.64], R42 ;  /* 0x0000002a0c002986 */ /* 0x000fe6000c101918 */
[----:B--2---:R-:W-:Y:S01]  /*c9630*/  IMAD.WIDE R10, R237, 0x4, R64 ;  /* 0x00000004ed0a7825 */ /* 0x004fe200078e0240 */
[----:B------:R-:W-:-:S03]  /*c9640*/  ISETP.LT.AND P2, PT, R147, UR4, !P4 ;  /* 0x0000000493007c0c */ /* 0x000fc6000e741270 */
[----:B-1----:R-:W-:Y:S01]  /*c9650*/  IMAD.WIDE R14, R237, 0x4, R62 ;  /* 0x00000004ed0e7825 */ /* 0x002fe200078e023e */
[----:B------:R1:W-:Y:S01]  /*c9660*/  @P3 STG.E desc[UR24][R8.64], R38 ;  /* 0x0000002608003986 */ /* 0x0003e2000c101918 */
[----:B------:R-:W-:Y:S02]  /*c9670*/  ISETP.LT.AND P4, PT, R26, UR4, !P4 ;  /* 0x000000041a007c0c */ /* 0x000fe4000e781270 */
[----:B------:R-:W-:Y:S01]  /*c9680*/  ISETP.LT.AND P3, PT, R241, UR4, !P5 ;  /* 0x00000004f1007c0c */ /* 0x000fe2000ef61270 */
[----:B------:R2:W-:Y:S01]  /*c9690*/  @P1 STG.E desc[UR24][R10.64], R34 ;  /* 0x000000220a001986 */ /* 0x0005e2000c101918 */
[----:B------:R-:W-:-:S03]  /*c96a0*/  ISETP.LT.AND P1, PT, R245, UR4, !P5 ;  /* 0x00000004f5007c0c */ /* 0x000fc6000ef21270 */
[----:B------:R4:W-:Y:S01]  /*c96b0*/  @P0 STG.E desc[UR24][R14.64], R22 ;  /* 0x000000160e000986 */ /* 0x0009e2000c101918 */
[----:B------:R-:W-:Y:S01]  /*c96c0*/  ISETP.LT.AND P0, PT, R232, UR4, !P5 ;  /* 0x00000004e8007c0c */ /* 0x000fe2000ef01270 */
[----:B------:R-:W-:-:S04]  /*c96d0*/  IMAD.WIDE R2, R237, 0x4, R60 ;  /* 0x00000004ed027825 */ /* 0x000fc800078e023c */
[----:B------:R-:W-:Y:S01]  /*c96e0*/  IMAD.WIDE R4, R237, 0x4, R58 ;  /* 0x00000004ed047825 */ /* 0x000fe200078e023a */
[----:B------:R4:W-:Y:S01]  /*c96f0*/  @P2 STG.E desc[UR24][R2.64], R30 ;  /* 0x0000001e02002986 */ /* 0x0009e2000c101918 */
[----:B------:R-:W-:-:S03]  /*c9700*/  ISETP.LT.AND P2, PT, R240, UR4, !P5 ;  /* 0x00000004f0007c0c */ /* 0x000fc6000ef41270 */
[----:B------:R4:W-:Y:S01]  /*c9710*/  @P4 STG.E desc[UR24][R4.64], R6 ;  /* 0x0000000604004986 */ /* 0x0009e2000c101918 */
[----:B------:R-:W-:Y:S01]  /*c9720*/  ISETP.LT.AND P4, PT, R146, UR4, !P5 ;  /* 0x0000000492007c0c */ /* 0x000fe2000ef81270 */
[----:B-1----:R-:W-:-:S04]  /*c9730*/  IMAD.WIDE R8, R236, 0x4, R72 ;  /* 0x00000004ec087825 */ /* 0x002fc800078e0248 */
[C---:B------:R-:W-:Y:S01]  /*c9740*/  IMAD.WIDE R12, R236.reuse, 0x4, R70 ;  /* 0x00000004ec0c7825 */ /* 0x040fe200078e0246 */
[----:B------:R1:W-:Y:S03]  /*c9750*/  @P3 STG.E desc[UR24][R8.64], R115 ;  /* 0x0000007308003986 */ /* 0x0003e6000c101918 */
[----:B--2---:R-:W-:Y:S01]  /*c9760*/  IMAD.WIDE R10, R236, 0x4, R68 ;  /* 0x00000004ec0a7825 */ /* 0x004fe200078e0244 */
[----:B------:R-:W-:Y:S01]  /*c9770*/  ISETP.LT.AND P3, PT, R244, UR4, !P5 ;  /* 0x00000004f4007c0c */ /* 0x000fe2000ef61270 */
[----:B------:R-:W-:Y:S01]  /*c9780*/  @P1 STG.E desc[UR24][R12.64], R111 ;  /* 0x0000006f0c001986 */ /* 0x000fe2000c101918 */
[----:B------:R-:W-:-:S03]  /*c9790*/  ISETP.LT.AND P1, PT, R241, UR4, !P6 ;  /* 0x00000004f1007c0c */ /* 0x000fc6000f721270 */
[----:B------:R2:W-:Y:S01]  /*c97a0*/  @P0 STG.E desc[UR24][R10.64], R107 ;  /* 0x0000006b0a000986 */ /* 0x0005e2000c101918 */
[----:B------:R-:W-:Y:S02]  /*c97b0*/  ISETP.LT.AND P0, PT, R147, UR4, !P5 ;  /* 0x0000000493007c0c */ /* 0x000fe4000ef01270 */
[----:B------:R-:W-:Y:S01]  /*c97c0*/  ISETP.LT.AND P5, PT, R26, UR4, !P5 ;  /* 0x000000041a007c0c */ /* 0x000fe2000efa1270 */
[----:B----4-:R-:W-:-:S04]  /*c97d0*/  IMAD.WIDE R14, R236, 0x4, R66 ;  /* 0x00000004ec0e7825 */ /* 0x010fc800078e0242 */
[C---:B------:R-:W-:Y:S01]  /*c97e0*/  IMAD.WIDE R2, R236.reuse, 0x4, R64 ;  /* 0x00000004ec027825 */ /* 0x040fe200078e0240 */
[----:B------:R4:W-:Y:S03]  /*c97f0*/  @P2 STG.E desc[UR24][R14.64], R103 ;  /* 0x000000670e002986 */ /* 0x0009e6000c101918 */
[----:B------:R-:W-:Y:S01]  /*c9800*/  IMAD.WIDE R4, R236, 0x4, R62 ;  /* 0x00000004ec047825 */ /* 0x000fe200078e023e */
[----:B------:R-:W-:-:S03]  /*c9810*/  ISETP.LT.AND P2, PT, R245, UR4, !P6 ;  /* 0x00000004f5007c0c */ /* 0x000fc6000f741270 */
[C---:B-1----:R-:W-:Y:S01]  /*c9820*/  IMAD.WIDE R8, R236.reuse, 0x4, R60 ;  /* 0x00000004ec087825 */ /* 0x042fe200078e023c */
[----:B------:R4:W-:Y:S03]  /*c9830*/  @P3 STG.E desc[UR24][R2.64], R99 ;  /* 0x0000006302003986 */ /* 0x0009e6000c101918 */
[----:B--2---:R-:W-:Y:S01]  /*c9840*/  IMAD.WIDE R10, R236, 0x4, R58 ;  /* 0x00000004ec0a7825 */ /* 0x004fe200078e023a */
[----:B------:R-:W-:Y:S01]  /*c9850*/  ISETP.LT.AND P3, PT, R232, UR4, !P6 ;  /* 0x00000004e8007c0c */ /* 0x000fe2000f761270 */
[----:B------:R4:W-:Y:S01]  /*c9860*/  @P4 STG.E desc[UR24][R4.64], R95 ;  /* 0x0000005f04004986 */ /* 0x0009e2000c101918 */
[----:B------:R-:W-:-:S03]  /*c9870*/  ISETP.LT.AND P4, PT, R240, UR4, !P6 ;  /* 0x00000004f0007c0c */ /* 0x000fc6000f781270 */
        /* <DEDUP_REMOVED lines=8> */
[----:B------:R-:W-:-:S04]  /*c9900*/  IMAD.WIDE R70, R27, 0x4, R70 ;  /* 0x000000041b467825 */ /* 0x000fc800078e0246 */
[C---:B------:R-:W-:Y:S01]  /*c9910*/  IMAD.WIDE R68, R27.reuse, 0x4, R68 ;  /* 0x000000041b447825 */ /* 0x040fe200078e0244 */
[----:B------:R4:W-:Y:S03]  /*c9920*/  @P2 STG.E desc[UR24][R70.64], R79 ;  /* 0x0000004f46002986 */ /* 0x0009e6000c101918 */
[C---:B------:R-:W-:Y:S01]  /*c9930*/  IMAD.WIDE R66, R27.reuse, 0x4, R66 ;  /* 0x000000041b427825 */ /* 0x040fe200078e0242 */
[----:B------:R4:W-:Y:S03]  /*c9940*/  @P3 STG.E desc[UR24][R68.64], R43 ;  /* 0x0000002b44003986 */ /* 0x0009e6000c101918 */
[C---:B------:R-:W-:Y:S01]  /*c9950*/  IMAD.WIDE R64, R27.reuse, 0x4, R64 ;  /* 0x000000041b407825 */ /* 0x040fe200078e0240 */
[----:B------:R4:W-:Y:S03]  /*c9960*/  @P4 STG.E desc[UR24][R66.64], R39 ;  /* 0x0000002742004986 */ /* 0x0009e6000c101918 */
[C---:B------:R-:W-:Y:S01]  /*c9970*/  IMAD.WIDE R62, R27.reuse, 0x4, R62 ;  /* 0x000000041b3e7825 */ /* 0x040fe200078e023e */
[----:B------:R4:W-:Y:S03]  /*c9980*/  @P0 STG.E desc[UR24][R64.64], R35 ;  /* 0x0000002340000986 */ /* 0x0009e6000c101918 */
[C---:B------:R-:W-:Y:S01]  /*c9990*/  IMAD.WIDE R60, R27.reuse, 0x4, R60 ;  /* 0x000000041b3c7825 */ /* 0x040fe200078e023c */
[----:B------:R4:W-:Y:S04]  /*c99a0*/  @P5 STG.E desc[UR24][R62.64], R23 ;  /* 0x000000173e005986 */ /* 0x0009e8000c101918 */
[----:B------:R4:W-:Y:S01]  /*c99b0*/  @P1 STG.E desc[UR24][R60.64], R31 ;  /* 0x0000001f3c001986 */ /* 0x0009e2000c101918 */
[----:B------:R-:W-:Y:S01]  /*c99c0*/  IMAD.WIDE R58, R27, 0x4, R58 ;  /* 0x000000041b3a7825 */ /* 0x000fe200078e023a */
[----:B------:R-:W-:Y:S06]  /*c99d0*/  @!P6 EXIT ;  /* 0x000000000000e94d */ /* 0x000fec0003800000 */
[----:B------:R-:W-:Y:S01]  /*c99e0*/  STG.E desc[UR24][R58.64], R7 ;  /* 0x000000073a007986 */ /* 0x000fe2000c101918 */
[----:B------:R-:W-:Y:S05]  /*c99f0*/  EXIT ;  /* 0x000000000000794d */ /* 0x000fea0003800000 */
.L_x_2:
[----:B------:R-:W-:-:S00]  /*c9a00*/  BRA `(.L_x_2) ;  /* 0xfffffffc00fc7947 */ /* 0x000fc0000383ffff */
[----:B------:R-:W-:-:S00]  /*c9a10*/  NOP ;  /* 0x0000000000007918 */ /* 0x000fc00000000000 */
        /* <DEDUP_REMOVED lines=14> */
.L_x_3:


//--------------------- .nv.shared.matmul_kernel  --------------------------
	.section	.nv.shared.matmul_kernel,"aw",@nobits
	.sectionflags	@""
	.align	16
	.zero		1024


//--------------------- .nv.shared.reserved.0     --------------------------
	.section	.nv.shared.reserved.0,"aw",@nobits
	.weak		__nv_reservedSMEM_offset_0_alias
	.size		__nv_reservedSMEM_offset_0_alias, 0, 0
	.other		__nv_reservedSMEM_offset_0_alias,@"STO_CUDA_RESERVED_SHARED STV_DEFAULT"
__nv_reservedSMEM_offset_0_alias:
	.zero		0


//--------------------- .nv.constant0.matmul_kernel --------------------------
	.section	.nv.constant0.matmul_kernel,"a",@progbits
	.sectionflags	@""
	.align	4
.nv.constant0.matmul_kernel:
	.zero		608


//--------------------- SYMBOLS --------------------------

	.type		.nv.reservedSmem.offset0,@object
	.size		.nv.reservedSmem.offset0,0x4
